def matmul_kernel(
    a_ptr,
    b_ptr,
    c_ptr,
    M,
    N,
    K,
    stride_am,
    stride_ak,
    stride_bk,
    stride_bn,
    stride_cm,
    stride_cn,
    BLOCK_M: tl.constexpr,
    BLOCK_N: tl.constexpr,
    BLOCK_K: tl.constexpr,
    GROUP_M: tl.constexpr,
):
    pid = tl.program_id(axis=0)
    num_pid_m = tl.cdiv(M, BLOCK_M)
    num_pid_n = tl.cdiv(N, BLOCK_N)
    num_pid_in_group = GROUP_M * num_pid_n
    group_id = pid // num_pid_in_group
    first_pid_m = group_id * GROUP_M
    group_size_m = min(num_pid_m - first_pid_m, GROUP_M)
    pid_m = first_pid_m + ((pid % num_pid_in_group) % group_size_m)
    pid_n = (pid % num_pid_in_group) // group_size_m

    offs_am = (pid_m * BLOCK_M + tl.arange(0, BLOCK_M)) % M
    offs_bn = (pid_n * BLOCK_N + tl.arange(0, BLOCK_N)) % N
    offs_k = tl.arange(0, BLOCK_K)
    a_ptrs = a_ptr + offs_am[:, None] * stride_am + offs_k[None, :] * stride_ak
    b_ptrs = b_ptr + offs_k[:, None] * stride_bk + offs_bn[None, :] * stride_bn

    acc = tl.zeros((BLOCK_M, BLOCK_N), dtype=tl.float32)
    for kk in range(0, tl.cdiv(K, BLOCK_K)):
        a = tl.load(a_ptrs, mask=offs_k[None, :] < K - kk * BLOCK_K, other=0.0)
        b = tl.load(b_ptrs, mask=offs_k[:, None] < K - kk * BLOCK_K, other=0.0)
        acc = tl.dot(a, b, acc)
        a_ptrs += BLOCK_K * stride_ak
        b_ptrs += BLOCK_K * stride_bk

    c = acc.to(c_ptr.dtype.element_ty)
    offs_cm = pid_m * BLOCK_M + tl.arange(0, BLOCK_M)
    offs_cn = pid_n * BLOCK_N + tl.arange(0, BLOCK_N)
    c_ptrs = c_ptr + offs_cm[:, None] * stride_cm + offs_cn[None, :] * stride_cn
    mask = (offs_cm[:, None] < M) & (offs_cn[None, :] < N)
    tl.store(c_ptrs, c, mask=mask)

# config = {"BLOCK_K": 64, "BLOCK_M": 256, "BLOCK_N": 128, "GROUP_M": 8, "arch": "sm_90", "dtype": "bf16", "num_ctas": 1, "num_stages": 2, "num_warps": 4}
# arch = sm_90


// ===== COMPILED SASS (sm_90a) =====

	.target	sm_90a

	.elftype	@"ET_EXEC"


//--------------------- .note.nv.tkinfo           --------------------------
	.section	.note.nv.tkinfo,"",@"SHT_NOTE"
	.sectionflags	@"SHF_NOTE_NV_TKINFO"
	.tkinfo
        /*0018*/ 	.word	0x00000002
        /*0030*/ 	.string	""
        /*0030*/ 	.string	"ptxas"
        /*0030*/ 	.string	"Cuda compilation tools, release 13.0, V13.0.88"
        /*0030*/ 	.string	"Build cuda_13.0.r13.0/compiler.36424714_0"
        /*0030*/ 	.string	"-v  -suppress-debug-info  -lineinfo  -arch sm_90a "



//--------------------- .note.nv.cuinfo           --------------------------
	.section	.note.nv.cuinfo,"",@"SHT_NOTE"
	.sectionflags	@"SHF_NOTE_NV_CUINFO"
        /*0018*/ 	.short	0x0002
        /*001a*/ 	.short	0x005a
        /*001c*/ 	.short	0x0082
	.zero		2


//--------------------- .nv.info                  --------------------------
	.section	.nv.info,"",@"SHT_CUDA_INFO"
	.align	4


	//----- nvinfo : EIATTR_REGCOUNT
	.align		4
        /*0000*/ 	.byte	0x04, 0x2f
        /*0002*/ 	.short	(.L_1 - .L_0)
	.align		4
.L_0:
        /*0004*/ 	.word	index@(matmul_kernel)
        /*0008*/ 	.word	0x000000ff


	//----- nvinfo : EIATTR_FRAME_SIZE
	.align		4
.L_1:
        /*000c*/ 	.byte	0x04, 0x11
        /*000e*/ 	.short	(.L_3 - .L_2)
	.align		4
.L_2:
        /*0010*/ 	.word	index@(matmul_kernel)
        /*0014*/ 	.word	0x000009f0


	//----- nvinfo : EIATTR_MIN_STACK_SIZE
	.align		4
.L_3:
        /*0018*/ 	.byte	0x04, 0x12
        /*001a*/ 	.short	(.L_5 - .L_4)
	.align		4
.L_4:
        /*001c*/ 	.word	index@(matmul_kernel)
        /*0020*/ 	.word	0x000009f0
.L_5:


//--------------------- .nv.compat                --------------------------
	.section	.nv.compat,"",@"SHT_CUDA_COMPAT_INFO"
	.align	4
        /*0000*/ 	.byte	0x02, 0x09, 0x01, 0x00, 0x02, 0x02, 0x04, 0x00, 0x02, 0x05, 0x05, 0x00, 0x03, 0x07, 0x01, 0x01
        /*0010*/ 	.byte	0x02, 0x03, 0x00, 0x00, 0x02, 0x06, 0x01, 0x00, 0x04, 0x0b, 0x08, 0x00, 0x00, 0x00, 0x00, 0x00
        /*0020*/ 	.byte	0x00, 0x00, 0x00, 0x00


//--------------------- .nv.info.matmul_kernel    --------------------------
	.section	.nv.info.matmul_kernel,"",@"SHT_CUDA_INFO"
	.sectionflags	@""
	.align	4


	//----- nvinfo : EIATTR_CUDA_API_VERSION
	.align		4
        /*0000*/ 	.byte	0x04, 0x37
        /*0002*/ 	.short	(.L_7 - .L_6)
.L_6:
        /*0004*/ 	.word	0x00000082


	//----- nvinfo : EIATTR_KPARAM_INFO
	.align		4
.L_7:
        /*0008*/ 	.byte	0x04, 0x17
        /*000a*/ 	.short	(.L_9 - .L_8)
.L_8:
        /*000c*/ 	.word	0x00000000
        /*0010*/ 	.short	0x000d
        /*0012*/ 	.short	0x0048
        /*0014*/ 	.byte	0x00, 0xf4, 0x21, 0x00


	//----- nvinfo : EIATTR_KPARAM_INFO
	.align		4
.L_9:
        /*0018*/ 	.byte	0x04, 0x17
        /*001a*/ 	.short	(.L_11 - .L_10)
.L_10:
        /*001c*/ 	.word	0x00000000
        /*0020*/ 	.short	0x000c
        /*0022*/ 	.short	0x0040
        /*0024*/ 	.byte	0x00, 0xf4, 0x21, 0x00


	//----- nvinfo : EIATTR_KPARAM_INFO
	.align		4
.L_11:
        /*0028*/ 	.byte	0x04, 0x17
        /*002a*/ 	.short	(.L_13 - .L_12)
.L_12:
        /*002c*/ 	.word	0x00000000
        /*0030*/ 	.short	0x000b
        /*0032*/ 	.short	0x0038
        /*0034*/ 	.byte	0x00, 0xf0, 0x11, 0x00


	//----- nvinfo : EIATTR_KPARAM_INFO
	.align		4
.L_13:
        /*0038*/ 	.byte	0x04, 0x17
        /*003a*/ 	.short	(.L_15 - .L_14)
.L_14:
        /*003c*/ 	.word	0x00000000
        /*0040*/ 	.short	0x000a
        /*0042*/ 	.short	0x0034
        /*0044*/ 	.byte	0x00, 0xf0, 0x11, 0x00


	//----- nvinfo : EIATTR_KPARAM_INFO
	.align		4
.L_15:
        /*0048*/ 	.byte	0x04, 0x17
        /*004a*/ 	.short	(.L_17 - .L_16)
.L_16:
        /*004c*/ 	.word	0x00000000
        /*0050*/ 	.short	0x0009
        /*0052*/ 	.short	0x0030
        /*0054*/ 	.byte	0x00, 0xf0, 0x11, 0x00


	//----- nvinfo : EIATTR_KPARAM_INFO
	.align		4
.L_17:
        /*0058*/ 	.byte	0x04, 0x17
        /*005a*/ 	.short	(.L_19 - .L_18)
.L_18:
        /*005c*/ 	.word	0x00000000
        /*0060*/ 	.short	0x0008
        /*0062*/ 	.short	0x002c
        /*0064*/ 	.byte	0x00, 0xf0, 0x11, 0x00


	//----- nvinfo : EIATTR_KPARAM_INFO
	.align		4
.L_19:
        /*0068*/ 	.byte	0x04, 0x17
        /*006a*/ 	.short	(.L_21 - .L_20)
.L_20:
        /*006c*/ 	.word	0x00000000
        /*0070*/ 	.short	0x0007
        /*0072*/ 	.short	0x0028
        /*0074*/ 	.byte	0x00, 0xf0, 0x11, 0x00


	//----- nvinfo : EIATTR_KPARAM_INFO
	.align		4
.L_21:
        /*0078*/ 	.byte	0x04, 0x17
        /*007a*/ 	.short	(.L_23 - .L_22)
.L_22:
        /*007c*/ 	.word	0x00000000
        /*0080*/ 	.short	0x0006
        /*0082*/ 	.short	0x0024
        /*0084*/ 	.byte	0x00, 0xf0, 0x11, 0x00


	//----- nvinfo : EIATTR_KPARAM_INFO
	.align		4
.L_23:
        /*0088*/ 	.byte	0x04, 0x17
        /*008a*/ 	.short	(.L_25 - .L_24)
.L_24:
        /*008c*/ 	.word	0x00000000
        /*0090*/ 	.short	0x0005
        /*0092*/ 	.short	0x0020
        /*0094*/ 	.byte	0x00, 0xf0, 0x11, 0x00


	//----- nvinfo : EIATTR_KPARAM_INFO
	.align		4
.L_25:
        /*0098*/ 	.byte	0x04, 0x17
        /*009a*/ 	.short	(.L_27 - .L_26)
.L_26:
        /*009c*/ 	.word	0x00000000
        /*00a0*/ 	.short	0x0004
        /*00a2*/ 	.short	0x001c
        /*00a4*/ 	.byte	0x00, 0xf0, 0x11, 0x00


	//----- nvinfo : EIATTR_KPARAM_INFO
	.align		4
.L_27:
        /*00a8*/ 	.byte	0x04, 0x17
        /*00aa*/ 	.short	(.L_29 - .L_28)
.L_28:
        /*00ac*/ 	.word	0x00000000
        /*00b0*/ 	.short	0x0003
        /*00b2*/ 	.short	0x0018
        /*00b4*/ 	.byte	0x00, 0xf0, 0x11, 0x00


	//----- nvinfo : EIATTR_KPARAM_INFO
	.align		4
.L_29:
        /*00b8*/ 	.byte	0x04, 0x17
        /*00ba*/ 	.short	(.L_31 - .L_30)
.L_30:
        /*00bc*/ 	.word	0x00000000
        /*00c0*/ 	.short	0x0002
        /*00c2*/ 	.short	0x0010
        /*00c4*/ 	.byte	0x00, 0xf4, 0x21, 0x00


	//----- nvinfo : EIATTR_KPARAM_INFO
	.align		4
.L_31:
        /*00c8*/ 	.byte	0x04, 0x17
        /*00ca*/ 	.short	(.L_33 - .L_32)
.L_32:
        /*00cc*/ 	.word	0x00000000
        /*00d0*/ 	.short	0x0001
        /*00d2*/ 	.short	0x0008
        /*00d4*/ 	.byte	0x00, 0xf4, 0x21, 0x00


	//----- nvinfo : EIATTR_KPARAM_INFO
	.align		4
.L_33:
        /*00d8*/ 	.byte	0x04, 0x17
        /*00da*/ 	.short	(.L_35 - .L_34)
.L_34:
        /*00dc*/ 	.word	0x00000000
        /*00e0*/ 	.short	0x0000
        /*00e2*/ 	.short	0x0000
        /*00e4*/ 	.byte	0x00, 0xf4, 0x21, 0x00


	//----- nvinfo : EIATTR_SPARSE_MMA_MASK
	.align		4
.L_35:
        /*00e8*/ 	.byte	0x03, 0x50
        /*00ea*/ 	.short	0x0000


	//----- nvinfo : EIATTR_MAXREG_COUNT
	.align		4
        /*00ec*/ 	.byte	0x03, 0x1b
        /*00ee*/ 	.short	0x00ff


	//----- nvinfo : EIATTR_NUM_BARRIERS
	.align		4
        /*00f0*/ 	.byte	0x02, 0x4c
        /*00f2*/ 	.byte	0x01
	.zero		1


	//----- nvinfo : EIATTR_ANNOTATIONS
	.align		4
        /*00f4*/ 	.byte	0x04, 0x55
        /*00f6*/ 	.short	(.L_37 - .L_36)


	//   ....[0]....
.L_36:
        /*00f8*/ 	.word	0x00000001
        /*00fc*/ 	.byte	0xa0, 0x3e, 0x00, 0x00, 0x01, 0x00, 0x00, 0x00, 0xe0, 0x3e, 0x00, 0x00, 0x01, 0x00, 0x00, 0x00
        /* <DEDUP_REMOVED lines=960> */
        /*3d0c*/ 	.byte	0xb0, 0x3f, 0x01, 0x00, 0x01, 0x00, 0x00, 0x00, 0xc0, 0x3f, 0x01, 0x00


	//----- nvinfo : EIATTR_MERCURY_ISA_VERSION
	.align		4
.L_37:
        /*3d18*/ 	.byte	0x03, 0x5f
        /*3d1a*/ 	.short	0x0101


	//----- nvinfo : EIATTR_EXIT_INSTR_OFFSETS
	.align		4
        /*3d1c*/ 	.byte	0x04, 0x1c
        /*3d1e*/ 	.short	(.L_39 - .L_38)


	//   ....[0]....
.L_38:
        /*3d20*/ 	.word	0x0001be80


	//   ....[1]....
        /*3d24*/ 	.word	0x0001beb0


	//----- nvinfo : EIATTR_REQNTID
	.align		4
.L_39:
        /*3d28*/ 	.byte	0x04, 0x10
        /*3d2a*/ 	.short	(.L_41 - .L_40)
.L_40:
        /*3d2c*/ 	.word	0x00000080
        /*3d30*/ 	.word	0x00000001
        /*3d34*/ 	.word	0x00000001


	//----- nvinfo : EIATTR_CBANK_PARAM_SIZE
	.align		4
.L_41:
        /*3d38*/ 	.byte	0x03, 0x19
        /*3d3a*/ 	.short	0x0050


	//----- nvinfo : EIATTR_PARAM_CBANK
	.align		4
        /*3d3c*/ 	.byte	0x04, 0x0a
        /*3d3e*/ 	.short	(.L_43 - .L_42)
	.align		4
.L_42:
        /*3d40*/ 	.word	index@(.nv.constant0.matmul_kernel)
        /*3d44*/ 	.short	0x0210
        /*3d46*/ 	.short	0x0050


	//----- nvinfo : EIATTR_SW_WAR
	.align		4
.L_43:
        /*3d48*/ 	.byte	0x04, 0x36
        /*3d4a*/ 	.short	(.L_45 - .L_44)
.L_44:
        /*3d4c*/ 	.word	0x00000008
.L_45:


//--------------------- .nv.callgraph             --------------------------
	.section	.nv.callgraph,"",@"SHT_CUDA_CALLGRAPH"
	.align	4
	.sectionentsize	8
	.align		4
        /*0000*/ 	.word	0x00000000
	.align		4
        /*0004*/ 	.word	0xffffffff
	.align		4
        /*0008*/ 	.word	0x00000000
	.align		4
        /*000c*/ 	.word	0xfffffffe
	.align		4
        /*0010*/ 	.word	0x00000000
	.align		4
        /*0014*/ 	.word	0xfffffffd
	.align		4
        /*0018*/ 	.word	0x00000000
	.align		4
        /*001c*/ 	.word	0xfffffffc


//--------------------- .text.matmul_kernel       --------------------------
	.section	.text.matmul_kernel,"ax",@progbits
	.align	128
        .global         matmul_kernel
        .type           matmul_kernel,@function
        .size           matmul_kernel,(.L_x_3 - matmul_kernel)
        .other          matmul_kernel,@"STO_CUDA_ENTRY STV_DEFAULT"
matmul_kernel:
.text.matmul_kernel:
[----:B------:R-:W0:Y:S08]  /*0000*/  LDC R1, c[0x0][0x28] ;  /* 0x00000a00ff017b82 */ /* 0x000e300000000800 */
[----:B------:R-:W1:Y:S01]  /*0010*/  LDC.64 R24, c[0x0][0x228] ;  /* 0x00008a00ff187b82 */ /* 0x000e620000000a00 */
[----:B------:R-:W2:Y:S01]  /*0020*/  S2R R5, SR_CTAID.X ;  /* 0x0000000000057919 */ /* 0x000ea20000002500 */
[----:B------:R-:W-:Y:S01]  /*0030*/  UMOV UR4, 0x400 ;  /* 0x0000040000047882 */ /* 0x000fe20000000000 */
[----:B------:R-:W-:Y:S01]  /*0040*/  ULDC.64 UR6, c[0x0][0x208] ;  /* 0x0000820000067ab9 */ /* 0x000fe20000000a00 */
[----:B0-----:R-:W-:Y:S01]  /*0050*/  VIADD R1, R1, 0xfffff610 ;  /* 0xfffff61001017836 */ /* 0x001fe20000000000 */
[----:B------:R-:W-:-:S02]  /*0060*/  CS2R R36, SRZ ;  /* 0x0000000000247805 */ /* 0x000fc4000001ff00 */
[----:B------:R-:W-:Y:S02]  /*0070*/  CS2R R38, SRZ ;  /* 0x0000000000267805 */ /* 0x000fe4000001ff00 */
[----:B------:R-:W-:Y:S01]  /*0080*/  CS2R R40, SRZ ;  /* 0x0000000000287805 */ /* 0x000fe2000001ff00 */
[----:B------:R-:W0:Y:S01]  /*0090*/  LDC R15, c[0x0][0x230] ;  /* 0x00008c00ff0f7b82 */ /* 0x000e220000000800 */
[----:B------:R-:W-:Y:S02]  /*00a0*/  CS2R R42, SRZ ;  /* 0x00000000002a7805 */ /* 0x000fe4000001ff00 */
[----:B------:R-:W-:Y:S02]  /*00b0*/  CS2R R148, SRZ ;  /* 0x0000000000947805 */ /* 0x000fe4000001ff00 */
[----:B------:R-:W-:Y:S02]  /*00c0*/  CS2R R150, SRZ ;  /* 0x0000000000967805 */ /* 0x000fe4000001ff00 */
[----:B------:R-:W-:-:S02]  /*00d0*/  CS2R R96, SRZ ;  /* 0x0000000000607805 */ /* 0x000fc4000001ff00 */
[----:B------:R-:W-:Y:S02]  /*00e0*/  CS2R R98, SRZ ;  /* 0x0000000000627805 */ /* 0x000fe4000001ff00 */
[----:B------:R-:W-:Y:S02]  /*00f0*/  CS2R R144, SRZ ;  /* 0x0000000000907805 */ /* 0x000fe4000001ff00 */
[----:B------:R-:W-:Y:S01]  /*0100*/  CS2R R146, SRZ ;  /* 0x0000000000927805 */ /* 0x000fe2000001ff00 */
[----:B------:R-:W3:Y:S01]  /*0110*/  S2UR UR5, SR_CgaCtaId ;  /* 0x00000000000579c3 */ /* 0x000ee20000008800 */
[----:B------:R-:W-:Y:S02]  /*0120*/  CS2R R100, SRZ ;  /* 0x0000000000647805 */ /* 0x000fe4000001ff00 */
[----:B------:R-:W-:Y:S02]  /*0130*/  CS2R R102, SRZ ;  /* 0x0000000000667805 */ /* 0x000fe4000001ff00 */
[----:B------:R-:W-:-:S02]  /*0140*/  CS2R R104, SRZ ;  /* 0x0000000000687805 */ /* 0x000fc4000001ff00 */
[----:B------:R-:W-:Y:S02]  /*0150*/  CS2R R106, SRZ ;  /* 0x00000000006a7805 */ /* 0x000fe4000001ff00 */
[----:B------:R-:W-:Y:S02]  /*0160*/  CS2R R140, SRZ ;  /* 0x00000000008c7805 */ /* 0x000fe4000001ff00 */
[----:B------:R-:W-:Y:S02]  /*0170*/  CS2R R142, SRZ ;  /* 0x00000000008e7805 */ /* 0x000fe4000001ff00 */
[----:B------:R-:W-:Y:S01]  /*0180*/  CS2R R136, SRZ ;  /* 0x0000000000887805 */ /* 0x000fe2000001ff00 */
[----:B-1----:R-:W-:Y:S01]  /*0190*/  VIADD R0, R25, 0x7f ;  /* 0x0000007f19007836 */ /* 0x002fe20000000000 */
[----:B------:R-:W-:Y:S02]  /*01a0*/  CS2R R138, SRZ ;  /* 0x00000000008a7805 */ /* 0x000fe4000001ff00 */
[----:B------:R-:W-:-:S02]  /*01b0*/  CS2R R108, SRZ ;  /* 0x00000000006c7805 */ /* 0x000fc4000001ff00 */
[----:B------:R-:W-:Y:S02]  /*01c0*/  CS2R R110, SRZ ;  /* 0x00000000006e7805 */ /* 0x000fe4000001ff00 */
[----:B------:R-:W-:Y:S02]  /*01d0*/  CS2R R44, SRZ ;  /* 0x00000000002c7805 */ /* 0x000fe4000001ff00 */
[----:B------:R-:W-:Y:S02]  /*01e0*/  SHF.R.S32.HI R3, RZ, 0x1f, R0 ;  /* 0x0000001fff037819 */ /* 0x000fe40000011400 */
[----:B------:R-:W-:Y:S02]  /*01f0*/  CS2R R46, SRZ ;  /* 0x00000000002e7805 */ /* 0x000fe4000001ff00 */
[----:B------:R-:W-:Y:S01]  /*0200*/  CS2R R112, SRZ ;  /* 0x0000000000707805 */ /* 0x000fe2000001ff00 */
[----:B0-----:R-:W-:Y:S01]  /*0210*/  VIADD R15, R15, 0x3f ;  /* 0x0000003f0f0f7836 */ /* 0x001fe20000000000 */
[----:B------:R-:W-:-:S02]  /*0220*/  LEA.HI R3, R3, R0, RZ, 0x7 ;  /* 0x0000000003037211 */ /* 0x000fc400078f38ff */
[----:B------:R-:W-:Y:S02]  /*0230*/  CS2R R114, SRZ ;  /* 0x0000000000727805 */ /* 0x000fe4000001ff00 */
[----:B--2---:R-:W-:Y:S02]  /*0240*/  IABS R8, R5 ;  /* 0x0000000500087213 */ /* 0x004fe40000000000 */
[----:B------:R-:W-:Y:S02]  /*0250*/  CS2R R48, SRZ ;  /* 0x0000000000307805 */ /* 0x000fe4000001ff00 */
[----:B------:R-:W-:Y:S02]  /*0260*/  SHF.R.S32.HI R3, RZ, 0x7, R3 ;  /* 0x00000007ff037819 */ /* 0x000fe40000011403 */
[----:B------:R-:W-:Y:S02]  /*0270*/  CS2R R50, SRZ ;  /* 0x0000000000327805 */ /* 0x000fe4000001ff00 */
[----:B------:R-:W-:Y:S01]  /*0280*/  CS2R R116, SRZ ;  /* 0x0000000000747805 */ /* 0x000fe2000001ff00 */
[----:B---3--:R-:W-:Y:S01]  /*0290*/  ULEA UR4, UR5, UR4, 0x18 ;  /* 0x0000000405047291 */ /* 0x008fe2000f8ec03f */
[----:B------:R-:W-:Y:S01]  /*02a0*/  CS2R R118, SRZ ;  /* 0x0000000000767805 */ /* 0x000fe2000001ff00 */
[----:B------:R-:W-:Y:S01]  /*02b0*/  IMAD.SHL.U32 R4, R3, 0x8, RZ ;  /* 0x0000000803047824 */ /* 0x000fe200078e00ff */
[----:B------:R-:W-:-:S02]  /*02c0*/  CS2R R52, SRZ ;  /* 0x0000000000347805 */ /* 0x000fc4000001ff00 */
[----:B------:R-:W-:Y:S02]  /*02d0*/  CS2R R54, SRZ ;  /* 0x0000000000367805 */ /* 0x000fe4000001ff00 */
[----:B------:R-:W-:Y:S02]  /*02e0*/  CS2R R120, SRZ ;  /* 0x0000000000787805 */ /* 0x000fe4000001ff00 */
[----:B------:R-:W-:Y:S02]  /*02f0*/  CS2R R122, SRZ ;  /* 0x00000000007a7805 */ /* 0x000fe4000001ff00 */
[-C--:B------:R-:W-:Y:S02]  /*0300*/  IABS R7, R4.reuse ;  /* 0x0000000400077213 */ /* 0x080fe40000000000 */
[----:B------:R-:W-:Y:S02]  /*0310*/  CS2R R56, SRZ ;  /* 0x0000000000387805 */ /* 0x000fe4000001ff00 */
[----:B------:R-:W-:-:S02]  /*0320*/  IABS R10, R4 ;  /* 0x00000004000a7213 */ /* 0x000fc40000000000 */
[----:B------:R-:W-:Y:S01]  /*0330*/  CS2R R58, SRZ ;  /* 0x00000000003a7805 */ /* 0x000fe2000001ff00 */
[----:B------:R-:W0:Y:S01]  /*0340*/  I2F.RP R0, R7 ;  /* 0x0000000700007306 */ /* 0x000e220000209400 */
[----:B------:R-:W-:Y:S02]  /*0350*/  CS2R R124, SRZ ;  /* 0x00000000007c7805 */ /* 0x000fe4000001ff00 */
[----:B------:R-:W-:Y:S02]  /*0360*/  CS2R R126, SRZ ;  /* 0x00000000007e7805 */ /* 0x000fe4000001ff00 */
[----:B------:R-:W-:Y:S02]  /*0370*/  CS2R R60, SRZ ;  /* 0x00000000003c7805 */ /* 0x000fe4000001ff00 */
[----:B------:R-:W-:Y:S02]  /*0380*/  CS2R R62, SRZ ;  /* 0x00000000003e7805 */ /* 0x000fe4000001ff00 */
[----:B------:R-:W-:-:S02]  /*0390*/  CS2R R128, SRZ ;  /* 0x0000000000807805 */ /* 0x000fc4000001ff00 */
[----:B------:R-:W-:Y:S02]  /*03a0*/  CS2R R130, SRZ ;  /* 0x0000000000827805 */ /* 0x000fe4000001ff00 */
[----:B------:R-:W-:Y:S02]  /*03b0*/  CS2R R64, SRZ ;  /* 0x0000000000407805 */ /* 0x000fe4000001ff00 */
[----:B------:R-:W-:Y:S02]  /*03c0*/  CS2R R66, SRZ ;  /* 0x0000000000427805 */ /* 0x000fe4000001ff00 */
[----:B------:R-:W-:Y:S02]  /*03d0*/  CS2R R132, SRZ ;  /* 0x0000000000847805 */ /* 0x000fe4000001ff00 */
[----:B------:R-:W-:Y:S02]  /*03e0*/  CS2R R134, SRZ ;  /* 0x0000000000867805 */ /* 0x000fe4000001ff00 */
[----:B------:R-:W-:-:S02]  /*03f0*/  CS2R R68, SRZ ;  /* 0x0000000000447805 */ /* 0x000fc4000001ff00 */
[----:B------:R-:W-:Y:S02]  /*0400*/  CS2R R70, SRZ ;  /* 0x0000000000467805 */ /* 0x000fe4000001ff00 */
[----:B------:R-:W-:Y:S02]  /*0410*/  CS2R R84, SRZ ;  /* 0x0000000000547805 */ /* 0x000fe4000001ff00 */
[----:B------:R-:W-:Y:S01]  /*0420*/  CS2R R86, SRZ ;  /* 0x0000000000567805 */ /* 0x000fe2000001ff00 */
[----:B0-----:R-:W0:Y:S01]  /*0430*/  MUFU.RCP R0, R0 ;  /* 0x0000000000007308 */ /* 0x001e220000001000 */
        /* <DEDUP_REMOVED lines=12> */
[----:B0-----:R-:W-:Y:S02]  /*0500*/  VIADD R2, R0, 0xffffffe ;  /* 0x0ffffffe00027836 */ /* 0x001fe40000000000 */
[----:B------:R-:W-:Y:S02]  /*0510*/  IMAD.MOV R0, RZ, RZ, -R10 ;  /* 0x000000ffff007224 */ /* 0x000fe400078e0a0a */
[----:B------:R0:W1:Y:S02]  /*0520*/  F2I.FTZ.U32.TRUNC.NTZ R3, R2 ;  /* 0x0000000200037305 */ /* 0x000064000021f000 */
[----:B0-----:R-:W-:-:S02]  /*0530*/  IMAD.MOV.U32 R2, RZ, RZ, RZ ;  /* 0x000000ffff027224 */ /* 0x001fc400078e00ff */
[----:B-1----:R-:W-:-:S04]  /*0540*/  IMAD.MOV R6, RZ, RZ, -R3 ;  /* 0x000000ffff067224 */ /* 0x002fc800078e0a03 */
[----:B------:R-:W-:Y:S02]  /*0550*/  IMAD R9, R6, R7, RZ ;  /* 0x0000000706097224 */ /* 0x000fe400078e02ff */
[----:B------:R-:W-:Y:S02]  /*0560*/  IMAD.MOV.U32 R6, RZ, RZ, R8 ;  /* 0x000000ffff067224 */ /* 0x000fe400078e0008 */
[----:B------:R-:W-:-:S06]  /*0570*/  IMAD.HI.U32 R3, R3, R9, R2 ;  /* 0x0000000903037227 */ /* 0x000fcc00078e0002 */
[----:B------:R-:W-:-:S04]  /*0580*/  IMAD.HI.U32 R3, R3, R6, RZ ;  /* 0x0000000603037227 */ /* 0x000fc800078e00ff */
[----:B------:R-:W-:-:S05]  /*0590*/  IMAD R0, R3, R0, R6 ;  /* 0x0000000003007224 */ /* 0x000fca00078e0206 */
[----:B------:R-:W-:-:S13]  /*05a0*/  ISETP.GT.U32.AND P1, PT, R7, R0, PT ;  /* 0x000000000700720c */ /* 0x000fda0003f24070 */
[----:B------:R-:W-:Y:S02]  /*05b0*/  @!P1 IMAD.IADD R0, R0, 0x1, -R7 ;  /* 0x0000000100009824 */ /* 0x000fe400078e0a07 */
[----:B------:R-:W-:Y:S01]  /*05c0*/  @!P1 VIADD R3, R3, 0x1 ;  /* 0x0000000103039836 */ /* 0x000fe20000000000 */
[----:B------:R-:W-:Y:S02]  /*05d0*/  ISETP.NE.AND P1, PT, R4, RZ, PT ;  /* 0x000000ff0400720c */ /* 0x000fe40003f25270 */
[----:B------:R-:W-:Y:S02]  /*05e0*/  ISETP.GE.U32.AND P0, PT, R0, R7, PT ;  /* 0x000000070000720c */ /* 0x000fe40003f06070 */
[----:B------:R-:W-:-:S04]  /*05f0*/  LOP3.LUT R0, R5, R4, RZ, 0x3c, !PT ;  /* 0x0000000405007212 */ /* 0x000fc800078e3cff */
[----:B------:R-:W-:Y:S01]  /*0600*/  ISETP.GE.AND P2, PT, R0, RZ, PT ;  /* 0x000000ff0000720c */ /* 0x000fe20003f46270 */
[----:B------:R-:W-:-:S06]  /*0610*/  VIADD R0, R24, 0xff ;  /* 0x000000ff18007836 */ /* 0x000fcc0000000000 */
[----:B------:R-:W-:-:S04]  /*0620*/  @P0 VIADD R3, R3, 0x1 ;  /* 0x0000000103030836 */ /* 0x000fc80000000000 */
[----:B------:R-:W-:Y:S01]  /*0630*/  IMAD.MOV.U32 R2, RZ, RZ, R3 ;  /* 0x000000ffff027224 */ /* 0x000fe200078e0003 */
[----:B------:R-:W-:-:S03]  /*0640*/  SHF.R.S32.HI R3, RZ, 0x1f, R0 ;  /* 0x0000001fff037819 */ /* 0x000fc60000011400 */
[----:B------:R-:W-:Y:S01]  /*0650*/  @!P2 IMAD.MOV R2, RZ, RZ, -R2 ;  /* 0x000000ffff02a224 */ /* 0x000fe200078e0a02 */
[----:B------:R-:W-:Y:S02]  /*0660*/  @!P1 LOP3.LUT R2, RZ, R4, RZ, 0x33, !PT ;  /* 0x00000004ff029212 */ /* 0x000fe400078e33ff */
[----:B------:R-:W-:-:S03]  /*0670*/  LEA.HI R3, R3, R0, RZ, 0x8 ;  /* 0x0000000003037211 */ /* 0x000fc600078f40ff */
[----:B------:R-:W-:Y:S02]  /*0680*/  IMAD.SHL.U32 R6, R2, 0x8, RZ ;  /* 0x0000000802067824 */ /* 0x000fe400078e00ff */
[----:B------:R-:W-:-:S03]  /*0690*/  IMAD.MOV R2, RZ, RZ, -R2 ;  /* 0x000000ffff027224 */ /* 0x000fc600078e0a02 */
[----:B------:R-:W-:Y:S01]  /*06a0*/  LEA.HI.SX32 R3, R3, -R6, 0x18 ;  /* 0x8000000603037211 */ /* 0x000fe200078fc2ff */
[----:B------:R-:W-:-:S03]  /*06b0*/  IMAD R11, R4, R2, R5 ;  /* 0x00000002040b7224 */ /* 0x000fc600078e0205 */
[----:B------:R-:W-:-:S04]  /*06c0*/  VIMNMX R8, R3, 0x8, PT ;  /* 0x0000000803087848 */ /* 0x000fc80003fe0100 */
[-C--:B------:R-:W-:Y:S02]  /*06d0*/  IABS R7, R8.reuse ;  /* 0x0000000800077213 */ /* 0x080fe40000000000 */
[----:B------:R-:W-:Y:S02]  /*06e0*/  IABS R4, R8 ;  /* 0x0000000800047213 */ /* 0x000fe40000000000 */
[----:B------:R-:W0:Y:S08]  /*06f0*/  I2F.RP R0, R7 ;  /* 0x0000000700007306 */ /* 0x000e300000209400 */
[----:B0-----:R-:W0:Y:S02]  /*0700*/  MUFU.RCP R0, R0 ;  /* 0x0000000000007308 */ /* 0x001e240000001000 */
[----:B0-----:R-:W-:-:S02]  /*0710*/  VIADD R3, R0, 0xffffffe ;  /* 0x0ffffffe00037836 */ /* 0x001fc40000000000 */
[----:B------:R-:W-:-:S04]  /*0720*/  IMAD.MOV R0, RZ, RZ, -R4 ;  /* 0x000000ffff007224 */ /* 0x000fc800078e0a04 */
[----:B------:R-:W0:Y:S02]  /*0730*/  F2I.FTZ.U32.TRUNC.NTZ R3, R3 ;  /* 0x0000000300037305 */ /* 0x000e24000021f000 */
[----:B0-----:R-:W-:-:S04]  /*0740*/  IMAD.MOV R9, RZ, RZ, -R3 ;  /* 0x000000ffff097224 */ /* 0x001fc800078e0a03 */
[----:B------:R-:W-:Y:S01]  /*0750*/  IMAD.MOV.U32 R2, RZ, RZ, R9 ;  /* 0x000000ffff027224 */ /* 0x000fe200078e0009 */
[----:B------:R-:W-:-:S03]  /*0760*/  IABS R9, R11 ;  /* 0x0000000b00097213 */ /* 0x000fc60000000000 */
[----:B------:R-:W-:Y:S02]  /*0770*/  IMAD R5, R2, R7, RZ ;  /* 0x0000000702057224 */ /* 0x000fe400078e02ff */
[----:B------:R-:W-:-:S04]  /*0780*/  IMAD.MOV.U32 R2, RZ, RZ, RZ ;  /* 0x000000ffff027224 */ /* 0x000fc800078e00ff */
[----:B------:R-:W-:Y:S01]  /*0790*/  IMAD.HI.U32 R2, R3, R5, R2 ;  /* 0x0000000503027227 */ /* 0x000fe200078e0002 */
[----:B------:R-:W-:-:S04]  /*07a0*/  LOP3.LUT R3, R11, R8, RZ, 0x3c, !PT ;  /* 0x000000080b037212 */ /* 0x000fc800078e3cff */
[----:B------:R-:W-:Y:S01]  /*07b0*/  ISETP.GE.AND P2, PT, R3, RZ, PT ;  /* 0x000000ff0300720c */ /* 0x000fe20003f46270 */
[----:B------:R-:W-:-:S04]  /*07c0*/  IMAD.HI.U32 R2, R2, R9, RZ ;  /* 0x0000000902027227 */ /* 0x000fc800078e00ff */
[----:B------:R-:W-:-:S05]  /*07d0*/  IMAD R0, R2, R0, R9 ;  /* 0x0000000002007224 */ /* 0x000fca00078e0209 */
[----:B------:R-:W-:-:S13]  /*07e0*/  ISETP.GT.U32.AND P1, PT, R7, R0, PT ;  /* 0x000000000700720c */ /* 0x000fda0003f24070 */
[----:B------:R-:W-:Y:S02]  /*07f0*/  @!P1 IMAD.IADD R0, R0, 0x1, -R7 ;  /* 0x0000000100009824 */ /* 0x000fe400078e0a07 */
[----:B------:R-:W-:Y:S01]  /*0800*/  @!P1 VIADD R2, R2, 0x1 ;  /* 0x0000000102029836 */ /* 0x000fe20000000000 */
[----:B------:R-:W-:Y:S02]  /*0810*/  ISETP.NE.AND P1, PT, R8, RZ, PT ;  /* 0x000000ff0800720c */ /* 0x000fe40003f25270 */
[----:B------:R-:W-:Y:S02]  /*0820*/  ISETP.GE.U32.AND P0, PT, R0, R7, PT ;  /* 0x000000070000720c */ /* 0x000fe40003f06070 */
[----:B------:R-:W0:Y:S11]  /*0830*/  S2R R0, SR_TID.X ;  /* 0x0000000000007919 */ /* 0x000e360000002100 */
[----:B------:R-:W-:Y:S01]  /*0840*/  @P0 VIADD R2, R2, 0x1 ;  /* 0x0000000102020836 */ /* 0x000fe20000000000 */
[----:B------:R-:W-:-:S03]  /*0850*/  ISETP.GE.AND P0, PT, R15, 0x40, PT ;  /* 0x000000400f00780c */ /* 0x000fc60003f06270 */
[----:B------:R-:W-:Y:S01]  /*0860*/  @!P2 IMAD.MOV R2, RZ, RZ, -R2 ;  /* 0x000000ffff02a224 */ /* 0x000fe200078e0a02 */
[----:B------:R-:W-:-:S05]  /*0870*/  @!P1 LOP3.LUT R2, RZ, R8, RZ, 0x33, !PT ;  /* 0x00000008ff029212 */ /* 0x000fca00078e33ff */
[----:B------:R-:W-:Y:S02]  /*0880*/  IMAD.MOV R3, RZ, RZ, -R2 ;  /* 0x000000ffff037224 */ /* 0x000fe400078e0a02 */
[----:B------:R-:W-:Y:S02]  /*0890*/  IMAD.SHL.U32 R12, R2, 0x80, RZ ;  /* 0x00000080020c7824 */ /* 0x000fe400078e00ff */
[----:B------:R-:W-:Y:S01]  /*08a0*/  IMAD R3, R8, R3, R11 ;  /* 0x0000000308037224 */ /* 0x000fe200078e020b */
[----:B------:R-:W-:Y:S02]  /*08b0*/  CS2R R8, SRZ ;  /* 0x0000000000087805 */ /* 0x000fe4000001ff00 */
[----:B------:R-:W-:Y:S01]  /*08c0*/  CS2R R10, SRZ ;  /* 0x00000000000a7805 */ /* 0x000fe2000001ff00 */
[----:B------:R-:W-:Y:S01]  /*08d0*/  IMAD.IADD R3, R6, 0x1, R3 ;  /* 0x0000000106037824 */ /* 0x000fe200078e0203 */
[----:B------:R-:W-:Y:S02]  /*08e0*/  CS2R R6, SRZ ;  /* 0x0000000000067805 */ /* 0x000fe4000001ff00 */
[----:B0-----:R-:W-:-:S05]  /*08f0*/  LOP3.LUT R4, R0, 0x7f, RZ, 0xc0, !PT ;  /* 0x0000007f00047812 */ /* 0x001fca00078ec0ff */
[----:B------:R-:W-:Y:S01]  /*0900*/  IMAD R13, R3, 0x100, R4 ;  /* 0x00000100030d7824 */ /* 0x000fe200078e0204 */
[----:B------:R-:W-:-:S03]  /*0910*/  CS2R R4, SRZ ;  /* 0x0000000000047805 */ /* 0x000fc6000001ff00 */
[----:B------:R-:W-:Y:S01]  /*0920*/  VIADD R14, R13, 0x80 ;  /* 0x000000800d0e7836 */ /* 0x000fe20000000000 */
[----:B------:R-:W-:Y:S06]  /*0930*/  @!P0 BRA `(.L_x_0) ;  /* 0x0000013c00808947 */ /* 0x000fec0003800000 */
[----:B------:R-:W-:Y:S01]  /*0940*/  IABS R16, R24 ;  /* 0x0000001800107213 */ /* 0x000fe20000000000 */
[----:B------:R-:W-:Y:S01]  /*0950*/  ULDC UR60, c[0x0][0x23c] ;  /* 0x00008f00003c7ab9 */ /* 0x000fe20000000800 */
[----:B------:R-:W-:Y:S01]  /*0960*/  IABS R6, R25 ;  /* 0x0000001900067213 */ /* 0x000fe20000000000 */
[----:B------:R-:W-:Y:S01]  /*0970*/  ULDC UR5, c[0x0][0x234] ;  /* 0x00008d0000057ab9 */ /* 0x000fe20000000800 */
[----:B------:R-:W0:Y:S01]  /*0980*/  I2F.RP R7, R16 ;  /* 0x0000001000077306 */ /* 0x000e220000209400 */
[----:B------:R-:W-:Y:S01]  /*0990*/  IABS R10, R14 ;  /* 0x0000000e000a7213 */ /* 0x000fe20000000000 */
[----:B------:R-:W-:Y:S01]  /*09a0*/  ULDC.64 UR10, c[0x0][0x218] ;  /* 0x00008600000a7ab9 */ /* 0x000fe20000000a00 */
[----:B------:R-:W-:Y:S01]  /*09b0*/  ISETP.GE.AND P4, PT, R13, RZ, PT ;  /* 0x000000ff0d00720c */ /* 0x000fe20003f86270 */
[----:B------:R-:W-:Y:S01]  /*09c0*/  ULDC.64 UR8, c[0x0][0x210] ;  /* 0x0000840000087ab9 */ /* 0x000fe20000000a00 */
[----:B------:R-:W-:Y:S01]  /*09d0*/  LOP3.LUT R78, R0, 0x3f, RZ, 0xc0, !PT ;  /* 0x0000003f004e7812 */ /* 0x000fe200078ec0ff */
[----:B------:R-:W-:Y:S01]  /*09e0*/  USHF.R.U32.HI UR20, URZ, 0x4, UR4 ;  /* 0x000000043f147899 */ /* 0x000fe20008011604 */
[----:B------:R-:W-:Y:S01]  /*09f0*/  CS2R R152, SRZ ;  /* 0x0000000000987805 */ /* 0x000fe2000001ff00 */
[----:B------:R-:W1:Y:S01]  /*0a00*/  I2F.RP R8, R6 ;  /* 0x0000000600087306 */ /* 0x000e620000209400 */
[----:B------:R-:W-:Y:S01]  /*0a10*/  CS2R R154, SRZ ;  /* 0x00000000009a7805 */ /* 0x000fe2000001ff00 */
[----:B------:R-:W-:Y:S01]  /*0a20*/  USGXT.U32 UR20, UR20, 0xe ;  /* 0x0000000e1414789a */ /* 0x000fe20008000000 */
[----:B------:R-:W-:-:S02]  /*0a30*/  CS2R R156, SRZ ;  /* 0x00000000009c7805 */ /* 0x000fc4000001ff00 */
[----:B------:R-:W-:Y:S02]  /*0a40*/  CS2R R158, SRZ ;  /* 0x00000000009e7805 */ /* 0x000fe4000001ff00 */
[----:B------:R-:W-:Y:S02]  /*0a50*/  CS2R R160, SRZ ;  /* 0x0000000000a07805 */ /* 0x000fe4000001ff00 */
[----:B------:R-:W-:Y:S02]  /*0a60*/  CS2R R162, SRZ ;  /* 0x0000000000a27805 */ /* 0x000fe4000001ff00 */
[----:B------:R-:W-:Y:S01]  /*0a70*/  CS2R R164, SRZ ;  /* 0x0000000000a47805 */ /* 0x000fe2000001ff00 */
[----:B0-----:R-:W0:Y:S01]  /*0a80*/  MUFU.RCP R7, R7 ;  /* 0x0000000700077308 */ /* 0x001e220000001000 */
[----:B------:R-:W-:Y:S02]  /*0a90*/  CS2R R166, SRZ ;  /* 0x0000000000a67805 */ /* 0x000fe4000001ff00 */
[----:B------:R-:W-:-:S02]  /*0aa0*/  CS2R R168, SRZ ;  /* 0x0000000000a87805 */ /* 0x000fc4000001ff00 */
[----:B------:R-:W-:Y:S02]  /*0ab0*/  CS2R R170, SRZ ;  /* 0x0000000000aa7805 */ /* 0x000fe4000001ff00 */
[----:B------:R-:W-:Y:S02]  /*0ac0*/  CS2R R172, SRZ ;  /* 0x0000000000ac7805 */ /* 0x000fe4000001ff00 */
[----:B------:R-:W-:Y:S02]  /*0ad0*/  CS2R R174, SRZ ;  /* 0x0000000000ae7805 */ /* 0x000fe4000001ff00 */
[----:B------:R-:W-:Y:S02]  /*0ae0*/  CS2R R176, SRZ ;  /* 0x0000000000b07805 */ /* 0x000fe4000001ff00 */
[----:B------:R-:W-:Y:S01]  /*0af0*/  CS2R R178, SRZ ;  /* 0x0000000000b27805 */ /* 0x000fe2000001ff00 */
[----:B-1----:R-:W1:Y:S01]  /*0b00*/  MUFU.RCP R8, R8 ;  /* 0x0000000800087308 */ /* 0x002e620000001000 */
[----:B------:R-:W-:-:S02]  /*0b10*/  CS2R R180, SRZ ;  /* 0x0000000000b47805 */ /* 0x000fc4000001ff00 */
[----:B------:R-:W-:Y:S02]  /*0b20*/  CS2R R182, SRZ ;  /* 0x0000000000b67805 */ /* 0x000fe4000001ff00 */
[----:B------:R-:W-:Y:S02]  /*0b30*/  CS2R R184, SRZ ;  /* 0x0000000000b87805 */ /* 0x000fe4000001ff00 */
[----:B------:R-:W-:Y:S02]  /*0b40*/  CS2R R186, SRZ ;  /* 0x0000000000ba7805 */ /* 0x000fe4000001ff00 */
[----:B------:R-:W-:Y:S02]  /*0b50*/  CS2R R188, SRZ ;  /* 0x0000000000bc7805 */ /* 0x000fe4000001ff00 */
[----:B------:R-:W-:Y:S02]  /*0b60*/  CS2R R190, SRZ ;  /* 0x0000000000be7805 */ /* 0x000fe4000001ff00 */
[----:B------:R-:W-:-:S02]  /*0b70*/  CS2R R192, SRZ ;  /* 0x0000000000c07805 */ /* 0x000fc4000001ff00 */
[----:B------:R-:W-:Y:S01]  /*0b80*/  CS2R R194, SRZ ;  /* 0x0000000000c27805 */ /* 0x000fe2000001ff00 */
[----:B0-----:R-:W-:Y:S01]  /*0b90*/  VIADD R2, R7, 0xffffffe ;  /* 0x0ffffffe07027836 */ /* 0x001fe20000000000 */
[----:B------:R-:W-:Y:S02]  /*0ba0*/  SHF.R.U32.HI R7, RZ, 0x6, R0 ;  /* 0x00000006ff077819 */ /* 0x000fe40000011600 */
[----:B------:R-:W-:Y:S02]  /*0bb0*/  CS2R R196, SRZ ;  /* 0x0000000000c47805 */ /* 0x000fe4000001ff00 */
[----:B------:R-:W-:Y:S01]  /*0bc0*/  CS2R R198, SRZ ;  /* 0x0000000000c67805 */ /* 0x000fe2000001ff00 */
[----:B------:R0:W2:Y:S01]  /*0bd0*/  F2I.FTZ.U32.TRUNC.NTZ R3, R2 ;  /* 0x0000000200037305 */ /* 0x0000a2000021f000 */
[----:B------:R-:W-:Y:S02]  /*0be0*/  SGXT.U32 R7, R7, 0x1 ;  /* 0x000000010707781a */ /* 0x000fe40000000000 */
[----:B------:R-:W-:-:S02]  /*0bf0*/  CS2R R200, SRZ ;  /* 0x0000000000c87805 */ /* 0x000fc4000001ff00 */
[----:B------:R-:W-:Y:S01]  /*0c00*/  CS2R R202, SRZ ;  /* 0x0000000000ca7805 */ /* 0x000fe2000001ff00 */
[----:B-1----:R-:W-:Y:S01]  /*0c10*/  VIADD R4, R8, 0xffffffe ;  /* 0x0ffffffe08047836 */ /* 0x002fe20000000000 */
[----:B------:R-:W-:Y:S02]  /*0c20*/  IABS R8, R13 ;  /* 0x0000000d00087213 */ /* 0x000fe40000000000 */
[----:B------:R-:W-:Y:S02]  /*0c30*/  CS2R R204, SRZ ;  /* 0x0000000000cc7805 */ /* 0x000fe4000001ff00 */
[----:B------:R-:W-:Y:S01]  /*0c40*/  LOP3.LUT R7, R12, R7, RZ, 0xfc, !PT ;  /* 0x000000070c077212 */ /* 0x000fe200078efcff */
[----:B------:R1:W3:Y:S01]  /*0c50*/  F2I.FTZ.U32.TRUNC.NTZ R5, R4 ;  /* 0x0000000400057305 */ /* 0x0002e2000021f000 */
[----:B0-----:R-:W-:Y:S01]  /*0c60*/  IMAD.MOV.U32 R2, RZ, RZ, RZ ;  /* 0x000000ffff027224 */ /* 0x001fe200078e00ff */
[----:B------:R-:W-:Y:S02]  /*0c70*/  CS2R R206, SRZ ;  /* 0x0000000000ce7805 */ /* 0x000fe4000001ff00 */
[----:B------:R-:W-:-:S02]  /*0c80*/  LOP3.LUT R18, R7, 0x7c, RZ, 0xfc, !PT ;  /* 0x0000007c07127812 */ /* 0x000fc400078efcff */
[----:B------:R-:W-:Y:S02]  /*0c90*/  CS2R R208, SRZ ;  /* 0x0000000000d07805 */ /* 0x000fe4000001ff00 */
[C---:B------:R-:W-:Y:S02]  /*0ca0*/  LOP3.LUT R20, R7.reuse, 0x7a, RZ, 0xfc, !PT ;  /* 0x0000007a07147812 */ /* 0x040fe400078efcff */
[----:B------:R-:W-:Y:S01]  /*0cb0*/  CS2R R210, SRZ ;  /* 0x0000000000d27805 */ /* 0x000fe2000001ff00 */
[----:B--2---:R-:W-:Y:S01]  /*0cc0*/  IMAD.MOV R9, RZ, RZ, -R3 ;  /* 0x000000ffff097224 */ /* 0x004fe200078e0a03 */
[----:B------:R-:W-:Y:S01]  /*0cd0*/  LOP3.LUT R22, R7, 0x70, RZ, 0xfc, !PT ;  /* 0x0000007007167812 */ /* 0x000fe200078efcff */
[----:B-1----:R-:W-:Y:S01]  /*0ce0*/  IMAD.MOV.U32 R4, RZ, RZ, RZ ;  /* 0x000000ffff047224 */ /* 0x002fe200078e00ff */
[----:B------:R-:W-:Y:S01]  /*0cf0*/  IABS R19, R20 ;  /* 0x0000001400137213 */ /* 0x000fe20000000000 */
[----:B------:R-:W-:Y:S01]  /*0d00*/  IMAD R9, R9, R16, RZ ;  /* 0x0000001009097224 */ /* 0x000fe200078e02ff */
[----:B------:R-:W-:-:S02]  /*0d10*/  LOP3.LUT R26, R7, 0x6c, RZ, 0xfc, !PT ;  /* 0x0000006c071a7812 */ /* 0x000fc400078efcff */
[----:B------:R-:W-:Y:S02]  /*0d20*/  CS2R R212, SRZ ;  /* 0x0000000000d47805 */ /* 0x000fe4000001ff00 */
[----:B------:R-:W-:Y:S01]  /*0d30*/  LOP3.LUT R28, R7, 0x68, RZ, 0xfc, !PT ;  /* 0x00000068071c7812 */ /* 0x000fe200078efcff */
[----:B------:R-:W-:Y:S01]  /*0d40*/  IMAD.HI.U32 R3, R3, R9, R2 ;  /* 0x0000000903037227 */ /* 0x000fe200078e0002 */
[----:B------:R-:W-:Y:S02]  /*0d50*/  IABS R27, R26 ;  /* 0x0000001a001b7213 */ /* 0x000fe40000000000 */
[----:B------:R-:W-:Y:S02]  /*0d60*/  CS2R R214, SRZ ;  /* 0x0000000000d67805 */ /* 0x000fe4000001ff00 */
[C---:B------:R-:W-:Y:S01]  /*0d70*/  LOP3.LUT R30, R7.reuse, 0x66, RZ, 0xfc, !PT ;  /* 0x00000066071e7812 */ /* 0x040fe200078efcff */
[----:B---3--:R-:W-:Y:S01]  /*0d80*/  IMAD.MOV R17, RZ, RZ, -R5 ;  /* 0x000000ffff117224 */ /* 0x008fe200078e0a05 */
[----:B------:R-:W-:Y:S01]  /*0d90*/  LOP3.LUT R36, R7, 0x5c, RZ, 0xfc, !PT ;  /* 0x0000005c07247812 */ /* 0x000fe200078efcff */
[----:B------:R-:W-:Y:S01]  /*0da0*/  IMAD.HI.U32 R2, R3, R8, RZ ;  /* 0x0000000803027227 */ /* 0x000fe200078e00ff */
[----:B------:R-:W-:-:S02]  /*0db0*/  IABS R29, R30 ;  /* 0x0000001e001d7213 */ /* 0x000fc40000000000 */
[----:B------:R-:W-:Y:S02]  /*0dc0*/  CS2R R144, SRZ ;  /* 0x0000000000907805 */ /* 0x000fe4000001ff00 */
[----:B------:R-:W-:Y:S01]  /*0dd0*/  LOP3.LUT R32, R7, 0x5e, RZ, 0xfc, !PT ;  /* 0x0000005e07207812 */ /* 0x000fe200078efcff */
[----:B------:R-:W-:Y:S01]  /*0de0*/  IMAD.HI.U32 R3, R3, R10, RZ ;  /* 0x0000000a03037227 */ /* 0x000fe200078e00ff */
[C---:B------:R-:W-:Y:S02]  /*0df0*/  LOP3.LUT R38, R7.reuse, 0x5a, RZ, 0xfc, !PT ;  /* 0x0000005a07267812 */ /* 0x040fe400078efcff */
[----:B------:R-:W-:Y:S02]  /*0e00*/  CS2R R146, SRZ ;  /* 0x0000000000927805 */ /* 0x000fe4000001ff00 */
[----:B------:R-:W-:Y:S01]  /*0e10*/  IABS R33, R32 ;  /* 0x0000002000217213 */ /* 0x000fe20000000000 */
[----:B------:R-:W-:Y:S01]  /*0e20*/  IMAD.MOV R9, RZ, RZ, -R2 ;  /* 0x000000ffff097224 */ /* 0x000fe200078e0a02 */
[----:B------:R-:W-:Y:S01]  /*0e30*/  LOP3.LUT R40, R7, 0x58, RZ, 0xfc, !PT ;  /* 0x0000005807287812 */ /* 0x000fe200078efcff */
[----:B------:R-:W-:Y:S01]  /*0e40*/  IMAD.MOV R11, RZ, RZ, -R3 ;  /* 0x000000ffff0b7224 */ /* 0x000fe200078e0a03 */
[----:B------:R-:W-:Y:S01]  /*0e50*/  IABS R35, R38 ;  /* 0x0000002600237213 */ /* 0x000fe20000000000 */
[----:B------:R-:W-:Y:S01]  /*0e60*/  IMAD R3, R16, R9, R8 ;  /* 0x0000000910037224 */ /* 0x000fe200078e0208 */
[----:B------:R-:W-:Y:S01]  /*0e70*/  SHF.R.S32.HI R8, RZ, 0x1f, R15 ;  /* 0x0000001fff087819 */ /* 0x000fe2000001140f */
[----:B------:R-:W-:Y:S01]  /*0e80*/  IMAD R17, R17, R6, RZ ;  /* 0x0000000611117224 */ /* 0x000fe200078e02ff */
[----:B------:R-:W-:-:S02]  /*0e90*/  LOP3.LUT R42, R7, 0x56, RZ, 0xfc, !PT ;  /* 0x00000056072a7812 */ /* 0x000fc400078efcff */
[----:B------:R-:W-:Y:S02]  /*0ea0*/  CS2R R148, SRZ ;  /* 0x0000000000947805 */ /* 0x000fe4000001ff00 */
[----:B------:R-:W-:Y:S01]  /*0eb0*/  ISETP.GT.U32.AND P0, PT, R16, R3, PT ;  /* 0x000000031000720c */ /* 0x000fe20003f04070 */
[----:B------:R-:W-:Y:S01]  /*0ec0*/  IMAD.HI.U32 R2, R5, R17, R4 ;  /* 0x0000001105027227 */ /* 0x000fe200078e0004 */
[----:B------:R-:W-:Y:S02]  /*0ed0*/  IABS R17, R18 ;  /* 0x0000001200117213 */ /* 0x000fe40000000000 */
[----:B------:R-:W-:Y:S02]  /*0ee0*/  CS2R R150, SRZ ;  /* 0x0000000000967805 */ /* 0x000fe4000001ff00 */
[----:B------:R-:W-:Y:S01]  /*0ef0*/  LEA.HI R15, R8, R15, RZ, 0x6 ;  /* 0x0000000f080f7211 */ /* 0x000fe200078f30ff */
[----:B------:R-:W-:Y:S01]  /*0f00*/  IMAD R4, R16, R11, R10 ;  /* 0x0000000b10047224 */ /* 0x000fe200078e020a */
[C---:B------:R-:W-:Y:S01]  /*0f10*/  LOP3.LUT R10, R7.reuse, 0x7e, RZ, 0xfc, !PT ;  /* 0x0000007e070a7812 */ /* 0x040fe200078efcff */
[----:B------:R-:W-:Y:S01]  /*0f20*/  IMAD.HI.U32 R8, R2, R17, RZ ;  /* 0x0000001102087227 */ /* 0x000fe200078e00ff */
[----:B------:R-:W-:Y:S01]  /*0f30*/  LOP3.LUT R43, R7, 0x54, RZ, 0xfc, !PT ;  /* 0x00000054072b7812 */ /* 0x000fe200078efcff */
[----:B------:R-:W-:Y:S01]  /*0f40*/  UMOV UR23, 0x40000040 ;  /* 0x4000004000177882 */ /* 0x000fe20000000000 */
[----:B------:R-:W-:Y:S01]  /*0f50*/  ISETP.GT.U32.AND P1, PT, R16, R4, PT ;  /* 0x000000041000720c */ /* 0x000fe20003f24070 */
[----:B------:R-:W-:Y:S01]  /*0f60*/  IMAD.MOV R8, RZ, RZ, -R8 ;  /* 0x000000ffff087224 */ /* 0x000fe200078e0a08 */
[----:B------:R-:W-:Y:S01]  /*0f70*/  IABS R11, R10 ;  /* 0x0000000a000b7213 */ /* 0x000fe20000000000 */
[----:B------:R-:W-:Y:S01]  /*0f80*/  @!P0 IMAD.IADD R3, R3, 0x1, -R16 ;  /* 0x0000000103038824 */ /* 0x000fe200078e0a10 */
[----:B------:R-:W-:Y:S01]  /*0f90*/  ISETP.GE.AND P2, PT, R10, RZ, PT ;  /* 0x000000ff0a00720c */ /* 0x000fe20003f46270 */
[----:B------:R-:W-:Y:S01]  /*0fa0*/  IMAD.HI.U32 R9, R2, R19, RZ ;  /* 0x0000001302097227 */ /* 0x000fe200078e00ff */
[----:B------:R-:W-:-:S02]  /*0fb0*/  ISETP.GE.AND P0, PT, R20, RZ, PT ;  /* 0x000000ff1400720c */ /* 0x000fc40003f06270 */
[----:B------:R-:W-:Y:S01]  /*0fc0*/  ISETP.GT.U32.AND P6, PT, R16, R3, PT ;  /* 0x000000031000720c */ /* 0x000fe20003fc4070 */
[----:B------:R-:W-:Y:S01]  /*0fd0*/  IMAD.HI.U32 R5, R2, R11, RZ ;  /* 0x0000000b02057227 */ /* 0x000fe200078e00ff */
[C---:B------:R-:W-:Y:S02]  /*0fe0*/  LOP3.LUT R20, R7.reuse, 0x74, RZ, 0xfc, !PT ;  /* 0x0000007407147812 */ /* 0x040fe400078efcff */
[----:B------:R-:W-:Y:S01]  /*0ff0*/  IABS R37, R40 ;  /* 0x0000002800257213 */ /* 0x000fe20000000000 */
[--C-:B------:R-:W-:Y:S01]  /*1000*/  @!P1 IMAD.IADD R4, R4, 0x1, -R16.reuse ;  /* 0x0000000104049824 */ /* 0x100fe200078e0a10 */
[----:B------:R-:W-:Y:S01]  /*1010*/  ISETP.GE.AND P1, PT, R18, RZ, PT ;  /* 0x000000ff1200720c */ /* 0x000fe20003f26270 */
[----:B------:R-:W-:Y:S01]  /*1020*/  IMAD.MOV R5, RZ, RZ, -R5 ;  /* 0x000000ffff057224 */ /* 0x000fe200078e0a05 */
[----:B------:R-:W-:Y:S01]  /*1030*/  IABS R21, R20 ;  /* 0x0000001400157213 */ /* 0x000fe20000000000 */
[----:B------:R-:W-:Y:S01]  /*1040*/  IMAD R10, R6, R8, R17 ;  /* 0x00000008060a7224 */ /* 0x000fe200078e0211 */
[----:B------:R-:W-:Y:S01]  /*1050*/  ISETP.GT.U32.AND P3, PT, R16, R4, PT ;  /* 0x000000041000720c */ /* 0x000fe20003f64070 */
[----:B------:R-:W-:Y:S01]  /*1060*/  IMAD.MOV R18, RZ, RZ, -R9 ;  /* 0x000000ffff127224 */ /* 0x000fe200078e0a09 */
[----:B------:R-:W-:Y:S01]  /*1070*/  LOP3.LUT R8, R7, 0x78, RZ, 0xfc, !PT ;  /* 0x0000007807087812 */ /* 0x000fe200078efcff */
[----:B------:R-:W-:Y:S01]  /*1080*/  @!P6 IMAD.IADD R3, R3, 0x1, -R16 ;  /* 0x000000010303e824 */ /* 0x000fe200078e0a10 */
[----:B------:R-:W-:Y:S01]  /*1090*/  ISETP.GE.AND P6, PT, R14, RZ, PT ;  /* 0x000000ff0e00720c */ /* 0x000fe20003fc6270 */
[C---:B------:R-:W-:Y:S01]  /*10a0*/  IMAD R9, R6.reuse, R5, R11 ;  /* 0x0000000506097224 */ /* 0x040fe200078e020b */
[----:B------:R-:W-:Y:S01]  /*10b0*/  IABS R17, R8 ;  /* 0x0000000800117213 */ /* 0x000fe20000000000 */
[----:B------:R-:W-:Y:S01]  /*10c0*/  @!P4 IMAD.MOV R3, RZ, RZ, -R3 ;  /* 0x000000ffff03c224 */ /* 0x000fe200078e0a03 */
[C---:B------:R-:W-:Y:S01]  /*10d0*/  ISETP.GT.U32.AND P4, PT, R6.reuse, R10, PT ;  /* 0x0000000a0600720c */ /* 0x040fe20003f84070 */
[C---:B------:R-:W-:Y:S01]  /*10e0*/  IMAD R11, R6.reuse, R18, R19 ;  /* 0x00000012060b7224 */ /* 0x040fe200078e0213 */
[----:B------:R-:W-:-:S02]  /*10f0*/  ISETP.GT.U32.AND P5, PT, R6, R9, PT ;  /* 0x000000090600720c */ /* 0x000fc40003fa4070 */
[----:B------:R-:W-:Y:S01]  /*1100*/  LOP3.LUT R18, R7, 0x76, RZ, 0xfc, !PT ;  /* 0x0000007607127812 */ /* 0x000fe200078efcff */
[----:B------:R-:W-:Y:S01]  /*1110*/  @!P3 IMAD.IADD R4, R4, 0x1, -R16 ;  /* 0x000000010404b824 */ /* 0x000fe200078e0a10 */
[----:B------:R-:W-:Y:S02]  /*1120*/  ISETP.NE.AND P3, PT, R24, RZ, PT ;  /* 0x000000ff1800720c */ /* 0x000fe40003f65270 */
[----:B------:R-:W-:Y:S01]  /*1130*/  LOP3.LUT R24, RZ, R24, RZ, 0x33, !PT ;  /* 0x00000018ff187212 */ /* 0x000fe200078e33ff */
[----:B------:R-:W-:Y:S01]  /*1140*/  IMAD.MOV.U32 R5, RZ, RZ, R4 ;  /* 0x000000ffff057224 */ /* 0x000fe200078e0004 */
[----:B------:R-:W-:Y:S02]  /*1150*/  IABS R19, R18 ;  /* 0x0000001200137213 */ /* 0x000fe40000000000 */
[----:B------:R-:W-:Y:S01]  /*1160*/  SEL R4, R24, R3, !P3 ;  /* 0x0000000318047207 */ /* 0x000fe20005800000 */
[----:B------:R-:W-:Y:S01]  /*1170*/  @!P6 IMAD.MOV R5, RZ, RZ, -R5 ;  /* 0x000000ffff05e224 */ /* 0x000fe200078e0a05 */
[----:B------:R-:W-:Y:S01]  /*1180*/  ISETP.GT.U32.AND P6, PT, R6, R11, PT ;  /* 0x0000000b0600720c */ /* 0x000fe20003fc4070 */
[--C-:B------:R-:W-:Y:S01]  /*1190*/  @!P4 IMAD.IADD R10, R10, 0x1, -R6.reuse ;  /* 0x000000010a0ac824 */ /* 0x100fe200078e0a06 */
[----:B------:R-:W-:Y:S01]  /*11a0*/  IABS R39, R42 ;  /* 0x0000002a00277213 */ /* 0x000fe20000000000 */
[----:B------:R-:W-:Y:S01]  /*11b0*/  @!P5 IMAD.IADD R9, R9, 0x1, -R6 ;  /* 0x000000010909d824 */ /* 0x000fe200078e0a06 */
[----:B------:R-:W-:Y:S01]  /*11c0*/  SEL R5, R24, R5, !P3 ;  /* 0x0000000518057207 */ /* 0x000fe20005800000 */
[----:B------:R-:W-:Y:S01]  /*11d0*/  IMAD.HI.U32 R3, R2, R17, RZ ;  /* 0x0000001102037227 */ /* 0x000fe200078e00ff */
[----:B------:R-:W-:-:S02]  /*11e0*/  ISETP.GT.U32.AND P4, PT, R6, R10, PT ;  /* 0x0000000a0600720c */ /* 0x000fc40003f84070 */
[----:B------:R-:W-:Y:S01]  /*11f0*/  ISETP.GT.U32.AND P5, PT, R6, R9, PT ;  /* 0x000000090600720c */ /* 0x000fe20003fa4070 */
[----:B------:R-:W-:Y:S01]  /*1200*/  IMAD.MOV R16, RZ, RZ, -R3 ;  /* 0x000000ffff107224 */ /* 0x000fe200078e0a03 */
[----:B------:R-:W-:Y:S01]  /*1210*/  ISETP.GE.AND P3, PT, R8, RZ, PT ;  /* 0x000000ff0800720c */ /* 0x000fe20003f66270 */
[C---:B------:R-:W-:Y:S01]  /*1220*/  IMAD.HI.U32 R3, R2.reuse, R19, RZ ;  /* 0x0000001302037227 */ /* 0x040fe200078e00ff */
[----:B------:R-:W-:Y:S02]  /*1230*/  LOP3.LUT R24, R7, 0x6e, RZ, 0xfc, !PT ;  /* 0x0000006e07187812 */ /* 0x000fe400078efcff */
[----:B------:R-:W-:Y:S01]  /*1240*/  IABS R41, R43 ;  /* 0x0000002b00297213 */ /* 0x000fe20000000000 */
[----:B------:R-:W-:Y:S01]  /*1250*/  @!P6 IMAD.IADD R11, R11, 0x1, -R6 ;  /* 0x000000010b0be824 */ /* 0x000fe200078e0a06 */
[----:B------:R-:W-:Y:S01]  /*1260*/  IABS R23, R24 ;  /* 0x0000001800177213 */ /* 0x000fe20000000000 */
[----:B------:R-:W-:Y:S01]  /*1270*/  IMAD.MOV R3, RZ, RZ, -R3 ;  /* 0x000000ffff037224 */ /* 0x000fe200078e0a03 */
[----:B------:R-:W-:Y:S01]  /*1280*/  LOP3.LUT R44, R7, 0x52, RZ, 0xfc, !PT ;  /* 0x00000052072c7812 */ /* 0x000fe200078efcff */
[----:B------:R-:W-:Y:S01]  /*1290*/  IMAD.HI.U32 R8, R2, R21, RZ ;  /* 0x0000001502087227 */ /* 0x000fe200078e00ff */
[----:B------:R-:W-:-:S02]  /*12a0*/  ISETP.GT.U32.AND P6, PT, R6, R11, PT ;  /* 0x0000000b0600720c */ /* 0x000fc40003fc4070 */
[C---:B------:R-:W-:Y:S01]  /*12b0*/  LOP3.LUT R45, R7.reuse, 0x50, RZ, 0xfc, !PT ;  /* 0x00000050072d7812 */ /* 0x040fe200078efcff */
[----:B------:R-:W-:Y:S01]  /*12c0*/  IMAD R16, R6, R16, R17 ;  /* 0x0000001006107224 */ /* 0x000fe200078e0211 */
[C---:B------:R-:W-:Y:S01]  /*12d0*/  LOP3.LUT R48, R7.reuse, 0x40, RZ, 0xfc, !PT ;  /* 0x0000004007307812 */ /* 0x040fe200078efcff */
[----:B------:R-:W-:Y:S01]  /*12e0*/  @!P4 IMAD.IADD R10, R10, 0x1, -R6 ;  /* 0x000000010a0ac824 */ /* 0x000fe200078e0a06 */
[C---:B------:R-:W-:Y:S01]  /*12f0*/  LOP3.LUT R50, R7.reuse, 0x3e, RZ, 0xfc, !PT ;  /* 0x0000003e07327812 */ /* 0x040fe200078efcff */
[C---:B------:R-:W-:Y:S01]  /*1300*/  IMAD R17, R6.reuse, R3, R19 ;  /* 0x0000000306117224 */ /* 0x040fe200078e0213 */
[----:B------:R-:W-:Y:S01]  /*1310*/  ISETP.GT.U32.AND P4, PT, R6, R16, PT ;  /* 0x000000100600720c */ /* 0x000fe20003f84070 */
[----:B------:R-:W-:Y:S01]  /*1320*/  IMAD.MOV R8, RZ, RZ, -R8 ;  /* 0x000000ffff087224 */ /* 0x000fe200078e0a08 */
[----:B------:R-:W-:Y:S01]  /*1330*/  LOP3.LUT R3, R7, 0x72, RZ, 0xfc, !PT ;  /* 0x0000007207037812 */ /* 0x000fe200078efcff */
[----:B------:R-:W-:Y:S01]  /*1340*/  @!P5 IMAD.IADD R9, R9, 0x1, -R6 ;  /* 0x000000010909d824 */ /* 0x000fe200078e0a06 */
[----:B------:R-:W-:Y:S01]  /*1350*/  ISETP.GE.AND P5, PT, R18, RZ, PT ;  /* 0x000000ff1200720c */ /* 0x000fe20003fa6270 */
[----:B------:R-:W-:Y:S01]  /*1360*/  @!P1 IMAD.MOV R10, RZ, RZ, -R10 ;  /* 0x000000ffff0a9224 */ /* 0x000fe200078e0a0a */
[C---:B------:R-:W-:Y:S01]  /*1370*/  ISETP.GT.U32.AND P1, PT, R6.reuse, R17, PT ;  /* 0x000000110600720c */ /* 0x040fe20003f24070 */
[C---:B------:R-:W-:Y:S01]  /*1380*/  IMAD R18, R6.reuse, R8, R21 ;  /* 0x0000000806127224 */ /* 0x040fe200078e0215 */
[----:B------:R-:W-:Y:S01]  /*1390*/  IABS R19, R3 ;  /* 0x0000000300137213 */ /* 0x000fe20000000000 */
[--C-:B------:R-:W-:Y:S01]  /*13a0*/  @!P6 IMAD.IADD R11, R11, 0x1, -R6.reuse ;  /* 0x000000010b0be824 */ /* 0x100fe200078e0a06 */
[----:B------:R-:W-:Y:S01]  /*13b0*/  IABS R21, R22 ;  /* 0x0000001600157213 */ /* 0x000fe20000000000 */
[----:B------:R-:W-:Y:S01]  /*13c0*/  @!P2 IMAD.MOV R9, RZ, RZ, -R9 ;  /* 0x000000ffff09a224 */ /* 0x000fe200078e0a09 */
[----:B------:R-:W-:Y:S01]  /*13d0*/  ISETP.GE.AND P6, PT, R3, RZ, PT ;  /* 0x000000ff0300720c */ /* 0x000fe20003fc6270 */
[----:B------:R-:W-:Y:S01]  /*13e0*/  @!P0 IMAD.MOV R11, RZ, RZ, -R11 ;  /* 0x000000ffff0b8224 */ /* 0x000fe200078e0a0b */
[----:B------:R-:W-:Y:S01]  /*13f0*/  ISETP.GT.U32.AND P0, PT, R6, R18, PT ;  /* 0x000000120600720c */ /* 0x000fe20003f04070 */
[----:B------:R-:W-:Y:S01]  /*1400*/  @!P4 IMAD.IADD R16, R16, 0x1, -R6 ;  /* 0x000000011010c824 */ /* 0x000fe200078e0a06 */
[----:B------:R-:W-:Y:S01]  /*1410*/  ISETP.GE.AND P2, PT, R20, RZ, PT ;  /* 0x000000ff1400720c */ /* 0x000fe20003f46270 */
[----:B------:R-:W-:Y:S01]  /*1420*/  IMAD.HI.U32 R3, R2, R19, RZ ;  /* 0x0000001302037227 */ /* 0x000fe200078e00ff */
[----:B------:R-:W-:-:S02]  /*1430*/  IABS R49, R48 ;  /* 0x0000003000317213 */ /* 0x000fc40000000000 */
[----:B------:R-:W-:Y:S01]  /*1440*/  ISETP.GT.U32.AND P4, PT, R6, R16, PT ;  /* 0x000000100600720c */ /* 0x000fe20003f84070 */
[--C-:B------:R-:W-:Y:S01]  /*1450*/  @!P1 IMAD.IADD R17, R17, 0x1, -R6.reuse ;  /* 0x0000000111119824 */ /* 0x100fe200078e0a06 */
[----:B------:R-:W-:Y:S01]  /*1460*/  IABS R51, R50 ;  /* 0x0000003200337213 */ /* 0x000fe20000000000 */
[----:B------:R-:W-:Y:S01]  /*1470*/  IMAD.HI.U32 R8, R2, R21, RZ ;  /* 0x0000001502087227 */ /* 0x000fe200078e00ff */
[C---:B------:R-:W-:Y:S02]  /*1480*/  LOP3.LUT R52, R7.reuse, 0x3a, RZ, 0xfc, !PT ;  /* 0x0000003a07347812 */ /* 0x040fe400078efcff */
[----:B------:R-:W-:Y:S01]  /*1490*/  ISETP.GT.U32.AND P1, PT, R6, R17, PT ;  /* 0x000000110600720c */ /* 0x000fe20003f24070 */
[----:B------:R-:W-:Y:S01]  /*14a0*/  @!P0 IMAD.IADD R18, R18, 0x1, -R6 ;  /* 0x0000000112128824 */ /* 0x000fe200078e0a06 */
[C---:B------:R-:W-:Y:S01]  /*14b0*/  LOP3.LUT R54, R7.reuse, 0x36, RZ, 0xfc, !PT ;  /* 0x0000003607367812 */ /* 0x040fe200078efcff */
[----:B------:R-:W-:Y:S01]  /*14c0*/  IMAD.MOV R20, RZ, RZ, -R3 ;  /* 0x000000ffff147224 */ /* 0x000fe200078e0a03 */
[C---:B------:R-:W-:Y:S01]  /*14d0*/  LOP3.LUT R56, R7.reuse, 0x34, RZ, 0xfc, !PT ;  /* 0x0000003407387812 */ /* 0x040fe200078efcff */
[----:B------:R-:W-:Y:S01]  /*14e0*/  IMAD.MOV R8, RZ, RZ, -R8 ;  /* 0x000000ffff087224 */ /* 0x000fe200078e0a08 */
[C---:B------:R-:W-:Y:S01]  /*14f0*/  ISETP.GT.U32.AND P0, PT, R6.reuse, R18, PT ;  /* 0x000000120600720c */ /* 0x040fe20003f04070 */
[C---:B------:R-:W-:Y:S01]  /*1500*/  IMAD R19, R6.reuse, R20, R19 ;  /* 0x0000001406137224 */ /* 0x040fe200078e0213 */
[----:B------:R-:W-:Y:S01]  /*1510*/  IABS R53, R56 ;  /* 0x0000003800357213 */ /* 0x000fe20000000000 */
[----:B------:R-:W-:Y:S01]  /*1520*/  IMAD R20, R6, R8, R21 ;  /* 0x0000000806147224 */ /* 0x000fe200078e0215 */
[C---:B------:R-:W-:Y:S01]  /*1530*/  LOP3.LUT R57, R7.reuse, 0x32, RZ, 0xfc, !PT ;  /* 0x0000003207397812 */ /* 0x040fe200078efcff */
[----:B------:R-:W-:Y:S01]  /*1540*/  IMAD.HI.U32 R8, R2, R27, RZ ;  /* 0x0000001b02087227 */ /* 0x000fe200078e00ff */
[----:B------:R-:W-:-:S02]  /*1550*/  LOP3.LUT R58, R7, 0x30, RZ, 0xfc, !PT ;  /* 0x00000030073a7812 */ /* 0x000fc400078efcff */
[----:B------:R-:W-:Y:S01]  /*1560*/  LOP3.LUT R59, R7, 0x2c, RZ, 0xfc, !PT ;  /* 0x0000002c073b7812 */ /* 0x000fe200078efcff */
[----:B------:R-:W-:Y:S01]  /*1570*/  @!P1 IMAD.IADD R17, R17, 0x1, -R6 ;  /* 0x0000000111119824 */ /* 0x000fe200078e0a06 */
[----:B------:R-:W-:Y:S01]  /*1580*/  ISETP.GT.U32.AND P1, PT, R6, R19, PT ;  /* 0x000000130600720c */ /* 0x000fe20003f24070 */
[----:B------:R-:W-:Y:S01]  /*1590*/  IMAD.MOV R8, RZ, RZ, -R8 ;  /* 0x000000ffff087224 */ /* 0x000fe200078e0a08 */
[----:B------:R-:W-:Y:S01]  /*15a0*/  IABS R55, R58 ;  /* 0x0000003a00377213 */ /* 0x000fe20000000000 */
[--C-:B------:R-:W-:Y:S01]  /*15b0*/  @!P4 IMAD.IADD R16, R16, 0x1, -R6.reuse ;  /* 0x000000011010c824 */ /* 0x100fe200078e0a06 */
[----:B------:R-:W-:Y:S01]  /*15c0*/  ISETP.GE.AND P4, PT, R22, RZ, PT ;  /* 0x000000ff1600720c */ /* 0x000fe20003f86270 */
[----:B------:R-:W-:Y:S01]  /*15d0*/  IMAD R22, R6, R8, R27 ;  /* 0x0000000806167224 */ /* 0x000fe200078e021b */
[----:B------:R-:W-:Y:S01]  /*15e0*/  IABS R27, R28 ;  /* 0x0000001c001b7213 */ /* 0x000fe20000000000 */
[----:B------:R-:W-:Y:S01]  /*15f0*/  @!P0 IMAD.IADD R18, R18, 0x1, -R6 ;  /* 0x0000000112128824 */ /* 0x000fe200078e0a06 */
[C---:B------:R-:W-:Y:S01]  /*1600*/  LOP3.LUT R60, R7.reuse, 0x2a, RZ, 0xfc, !PT ;  /* 0x0000002a073c7812 */ /* 0x040fe200078efcff */
[----:B------:R-:W-:Y:S01]  /*1610*/  IMAD.HI.U32 R3, R2, R23, RZ ;  /* 0x0000001702037227 */ /* 0x000fe200078e00ff */
[----:B------:R-:W-:-:S02]  /*1620*/  LOP3.LUT R62, R7, 0x10, RZ, 0xfc, !PT ;  /* 0x00000010073e7812 */ /* 0x000fc400078efcff */
[C---:B------:R-:W-:Y:S01]  /*1630*/  LOP3.LUT R64, R7.reuse, 0xe, RZ, 0xfc, !PT ;  /* 0x0000000e07407812 */ /* 0x040fe200078efcff */
[----:B------:R-:W-:Y:S01]  /*1640*/  @!P5 IMAD.MOV R17, RZ, RZ, -R17 ;  /* 0x000000ffff11d224 */ /* 0x000fe200078e0a11 */
[----:B------:R-:W-:Y:S01]  /*1650*/  ISETP.GE.AND P5, PT, R24, RZ, PT ;  /* 0x000000ff1800720c */ /* 0x000fe20003fa6270 */
[----:B------:R-:W-:Y:S01]  /*1660*/  @!P2 IMAD.MOV R18, RZ, RZ, -R18 ;  /* 0x000000ffff12a224 */ /* 0x000fe200078e0a12 */
[C---:B------:R-:W-:Y:S01]  /*1670*/  ISETP.GT.U32.AND P2, PT, R6.reuse, R22, PT ;  /* 0x000000160600720c */ /* 0x040fe20003f44070 */
[----:B------:R-:W-:Y:S01]  /*1680*/  IMAD.MOV R3, RZ, RZ, -R3 ;  /* 0x000000ffff037224 */ /* 0x000fe200078e0a03 */
[----:B------:R-:W-:Y:S01]  /*1690*/  LOP3.LUT R24, R7, 0x6a, RZ, 0xfc, !PT ;  /* 0x0000006a07187812 */ /* 0x000fe200078efcff */
[----:B------:R-:W-:Y:S01]  /*16a0*/  @!P3 IMAD.MOV R16, RZ, RZ, -R16 ;  /* 0x000000ffff10b224 */ /* 0x000fe200078e0a10 */
[C---:B------:R-:W-:Y:S01]  /*16b0*/  ISETP.GT.U32.AND P3, PT, R6.reuse, R20, PT ;  /* 0x000000140600720c */ /* 0x040fe20003f64070 */
[----:B------:R-:W-:Y:S01]  /*16c0*/  @!P1 IMAD.IADD R19, R19, 0x1, -R6 ;  /* 0x0000000113139824 */ /* 0x000fe200078e0a06 */
[----:B------:R-:W-:Y:S01]  /*16d0*/  IABS R67, R62 ;  /* 0x0000003e00437213 */ /* 0x000fe20000000000 */
[----:B------:R-:W-:Y:S01]  /*16e0*/  IMAD R21, R6, R3, R23 ;  /* 0x0000000306157224 */ /* 0x000fe200078e0217 */
[----:B------:R-:W-:Y:S01]  /*16f0*/  IABS R23, R24 ;  /* 0x0000001800177213 */ /* 0x000fe20000000000 */
[----:B------:R-:W-:Y:S01]  /*1700*/  IMAD.HI.U32 R8, R2, R29, RZ ;  /* 0x0000001d02087227 */ /* 0x000fe200078e00ff */
[----:B------:R-:W-:-:S02]  /*1710*/  ISETP.GT.U32.AND P1, PT, R6, R19, PT ;  /* 0x000000130600720c */ /* 0x000fc40003f24070 */
[----:B------:R-:W-:Y:S01]  /*1720*/  ISETP.GT.U32.AND P0, PT, R6, R21, PT ;  /* 0x000000150600720c */ /* 0x000fe20003f04070 */
[----:B------:R-:W-:Y:S01]  /*1730*/  IMAD.HI.U32 R3, R2, R23, RZ ;  /* 0x0000001702037227 */ /* 0x000fe200078e00ff */
[----:B------:R-:W-:Y:S02]  /*1740*/  IABS R69, R64 ;  /* 0x0000004000457213 */ /* 0x000fe40000000000 */
[C---:B------:R-:W-:Y:S01]  /*1750*/  LOP3.LUT R66, R7.reuse, 0xc, RZ, 0xfc, !PT ;  /* 0x0000000c07427812 */ /* 0x040fe200078efcff */
[--C-:B------:R-:W-:Y:S01]  /*1760*/  @!P2 IMAD.IADD R22, R22, 0x1, -R6.reuse ;  /* 0x000000011616a824 */ /* 0x100fe200078e0a06 */
[----:B------:R-:W-:Y:S01]  /*1770*/  LOP3.LUT R68, R7, 0xa, RZ, 0xfc, !PT ;  /* 0x0000000a07447812 */ /* 0x000fe200078efcff */
[----:B------:R-:W-:Y:S01]  /*1780*/  IMAD.MOV R3, RZ, RZ, -R3 ;  /* 0x000000ffff037224 */ /* 0x000fe200078e0a03 */
[----:B------:R-:W-:Y:S01]  /*1790*/  IABS R71, R66 ;  /* 0x0000004200477213 */ /* 0x000fe20000000000 */
[----:B------:R-:W-:Y:S01]  /*17a0*/  @!P3 IMAD.IADD R20, R20, 0x1, -R6 ;  /* 0x000000011414b824 */ /* 0x000fe200078e0a06 */
[C---:B------:R-:W-:Y:S01]  /*17b0*/  ISETP.GT.U32.AND P2, PT, R6.reuse, R22, PT ;  /* 0x000000160600720c */ /* 0x040fe20003f44070 */
[----:B------:R-:W-:Y:S01]  /*17c0*/  IMAD R23, R6, R3, R23 ;  /* 0x0000000306177224 */ /* 0x000fe200078e0217 */
[----:B------:R-:W-:Y:S01]  /*17d0*/  IABS R73, R68 ;  /* 0x0000004400497213 */ /* 0x000fe20000000000 */
[----:B------:R-:W-:Y:S01]  /*17e0*/  IMAD.HI.U32 R3, R2, R27, RZ ;  /* 0x0000001b02037227 */ /* 0x000fe200078e00ff */
[----:B------:R-:W-:-:S02]  /*17f0*/  ISETP.GT.U32.AND P3, PT, R6, R20, PT ;  /* 0x000000140600720c */ /* 0x000fc40003f64070 */
[----:B------:R-:W-:Y:S01]  /*1800*/  LOP3.LUT R70, R7, 0x8, RZ, 0xfc, !PT ;  /* 0x0000000807467812 */ /* 0x000fe200078efcff */
[--C-:B------:R-:W-:Y:S01]  /*1810*/  @!P1 IMAD.IADD R19, R19, 0x1, -R6.reuse ;  /* 0x0000000113139824 */ /* 0x100fe200078e0a06 */
[----:B------:R-:W-:Y:S01]  /*1820*/  ISETP.GE.AND P1, PT, R26, RZ, PT ;  /* 0x000000ff1a00720c */ /* 0x000fe20003f26270 */
[----:B------:R-:W-:Y:S01]  /*1830*/  IMAD.MOV R3, RZ, RZ, -R3 ;  /* 0x000000ffff037224 */ /* 0x000fe200078e0a03 */
[----:B------:R-:W-:Y:S01]  /*1840*/  LOP3.LUT R72, R7, 0x6, RZ, 0xfc, !PT ;  /* 0x0000000607487812 */ /* 0x000fe200078efcff */
[----:B------:R-:W-:Y:S01]  /*1850*/  @!P6 IMAD.MOV R19, RZ, RZ, -R19 ;  /* 0x000000ffff13e224 */ /* 0x000fe200078e0a13 */
[----:B------:R-:W-:Y:S01]  /*1860*/  ISETP.GE.AND P6, PT, R24, RZ, PT ;  /* 0x000000ff1800720c */ /* 0x000fe20003fc6270 */
[--C-:B------:R-:W-:Y:S01]  /*1870*/  @!P0 IMAD.IADD R21, R21, 0x1, -R6.reuse ;  /* 0x0000000115158824 */ /* 0x100fe200078e0a06 */
[----:B------:R-:W-:Y:S01]  /*1880*/  IABS R75, R70 ;  /* 0x00000046004b7213 */ /* 0x000fe20000000000 */
[----:B------:R-:W-:Y:S01]  /*1890*/  IMAD R24, R6, R3, R27 ;  /* 0x0000000306187224 */ /* 0x000fe200078e021b */
[C---:B------:R-:W-:Y:S01]  /*18a0*/  LOP3.LUT R3, R7.reuse, 0x64, RZ, 0xfc, !PT ;  /* 0x0000006407037812 */ /* 0x040fe200078efcff */
[--C-:B------:R-:W-:Y:S01]  /*18b0*/  @!P2 IMAD.IADD R22, R22, 0x1, -R6.reuse ;  /* 0x000000011616a824 */ /* 0x100fe200078e0a06 */
[----:B------:R-:W-:Y:S01]  /*18c0*/  ISETP.GT.U32.AND P0, PT, R6, R21, PT ;  /* 0x000000150600720c */ /* 0x000fe20003f04070 */
[----:B------:R-:W-:Y:S01]  /*18d0*/  @!P3 IMAD.IADD R20, R20, 0x1, -R6 ;  /* 0x000000011414b824 */ /* 0x000fe200078e0a06 */
[C---:B------:R-:W-:Y:S01]  /*18e0*/  ISETP.GT.U32.AND P2, PT, R6.reuse, R24, PT ;  /* 0x000000180600720c */ /* 0x040fe20003f44070 */
[----:B------:R-:W-:Y:S01]  /*18f0*/  IMAD.MOV R8, RZ, RZ, -R8 ;  /* 0x000000ffff087224 */ /* 0x000fe200078e0a08 */
[C---:B------:R-:W-:Y:S01]  /*1900*/  ISETP.GT.U32.AND P3, PT, R6.reuse, R23, PT ;  /* 0x000000170600720c */ /* 0x040fe20003f64070 */
[----:B------:R-:W-:Y:S01]  /*1910*/  @!P1 IMAD.MOV R22, RZ, RZ, -R22 ;  /* 0x000000ffff169224 */ /* 0x000fe200078e0a16 */
[----:B------:R-:W-:Y:S01]  /*1920*/  IABS R27, R3 ;  /* 0x00000003001b7213 */ /* 0x000fe20000000000 */
[----:B------:R-:W-:Y:S01]  /*1930*/  IMAD R26, R6, R8, R29 ;  /* 0x00000008061a7224 */ /* 0x000fe200078e021d */
[----:B------:R-:W-:Y:S01]  /*1940*/  LOP3.LUT R8, R7, 0x62, RZ, 0xfc, !PT ;  /* 0x0000006207087812 */ /* 0x000fe200078efcff */
[----:B------:R-:W-:Y:S01]  /*1950*/  @!P4 IMAD.MOV R20, RZ, RZ, -R20 ;  /* 0x000000ffff14c224 */ /* 0x000fe200078e0a14 */
[----:B------:R-:W-:Y:S01]  /*1960*/  ISETP.GE.AND P4, PT, R28, RZ, PT ;  /* 0x000000ff1c00720c */ /* 0x000fe20003f86270 */
[----:B------:R-:W-:Y:S01]  /*1970*/  IMAD R5, R5, UR5, RZ ;  /* 0x0000000505057c24 */ /* 0x000fe2000f8e02ff */
[----:B------:R-:W-:Y:S01]  /*1980*/  IABS R29, R8 ;  /* 0x00000008001d7213 */ /* 0x000fe20000000000 */
[--C-:B------:R-:W-:Y:S01]  /*1990*/  @!P0 IMAD.IADD R21, R21, 0x1, -R6.reuse ;  /* 0x0000000115158824 */ /* 0x100fe200078e0a06 */
[----:B------:R-:W-:Y:S01]  /*19a0*/  ISETP.GE.AND P0, PT, R30, RZ, PT ;  /* 0x000000ff1e00720c */ /* 0x000fe20003f06270 */
[--C-:B------:R-:W-:Y:S01]  /*19b0*/  @!P2 IMAD.IADD R24, R24, 0x1, -R6.reuse ;  /* 0x000000011818a824 */ /* 0x100fe200078e0a06 */
[----:B------:R-:W-:Y:S01]  /*19c0*/  ISETP.GE.AND P1, PT, R8, RZ, PT ;  /* 0x000000ff0800720c */ /* 0x000fe20003f26270 */
[----:B------:R-:W-:Y:S01]  /*19d0*/  @!P3 IMAD.IADD R23, R23, 0x1, -R6 ;  /* 0x000000011717b824 */ /* 0x000fe200078e0a06 */
[----:B------:R-:W-:Y:S01]  /*19e0*/  LOP3.LUT R30, R7, 0x60, RZ, 0xfc, !PT ;  /* 0x00000060071e7812 */ /* 0x000fe200078efcff */
[----:B------:R-:W-:Y:S01]  /*19f0*/  @!P5 IMAD.MOV R21, RZ, RZ, -R21 ;  /* 0x000000ffff15d224 */ /* 0x000fe200078e0a15 */
[----:B------:R-:W-:Y:S01]  /*1a00*/  ISETP.GE.AND P5, PT, R3, RZ, PT ;  /* 0x000000ff0300720c */ /* 0x000fe20003fa6270 */
[----:B------:R-:W-:Y:S01]  /*1a10*/  IMAD.HI.U32 R3, R2, R27, RZ ;  /* 0x0000001b02037227 */ /* 0x000fe200078e00ff */
[----:B------:R-:W-:-:S02]  /*1a20*/  ISETP.GT.U32.AND P2, PT, R6, R24, PT ;  /* 0x000000180600720c */ /* 0x000fc40003f44070 */
[----:B------:R-:W-:Y:S01]  /*1a30*/  ISETP.GT.U32.AND P3, PT, R6, R23, PT ;  /* 0x000000170600720c */ /* 0x000fe20003f64070 */
[----:B------:R-:W-:Y:S01]  /*1a40*/  IMAD.MOV R3, RZ, RZ, -R3 ;  /* 0x000000ffff037224 */ /* 0x000fe200078e0a03 */
[----:B------:R-:W-:Y:S01]  /*1a50*/  IABS R31, R30 ;  /* 0x0000001e001f7213 */ /* 0x000fe20000000000 */
[----:B------:R-:W-:Y:S01]  /*1a60*/  IMAD.HI.U32 R8, R2, R29, RZ ;  /* 0x0000001d02087227 */ /* 0x000fe200078e00ff */
[----:B------:R-:W-:Y:S02]  /*1a70*/  LOP3.LUT R74, R7, 0x4, RZ, 0xfc, !PT ;  /* 0x00000004074a7812 */ /* 0x000fe400078efcff */
[----:B------:R-:W-:Y:S01]  /*1a80*/  IABS R77, R72 ;  /* 0x00000048004d7213 */ /* 0x000fe20000000000 */
[----:B------:R-:W-:Y:S01]  /*1a90*/  IMAD R27, R6, R3, R27 ;  /* 0x00000003061b7224 */ /* 0x000fe200078e021b */
[----:B------:R-:W-:Y:S01]  /*1aa0*/  IABS R79, R74 ;  /* 0x0000004a004f7213 */ /* 0x000fe20000000000 */
[----:B------:R-:W-:Y:S01]  /*1ab0*/  IMAD.MOV R8, RZ, RZ, -R8 ;  /* 0x000000ffff087224 */ /* 0x000fe200078e0a08 */
[----:B------:R-:W-:Y:S01]  /*1ac0*/  IABS R81, R7 ;  /* 0x0000000700517213 */ /* 0x000fe20000000000 */
[--C-:B------:R-:W-:Y:S01]  /*1ad0*/  @!P2 IMAD.IADD R24, R24, 0x1, -R6.reuse ;  /* 0x000000011818a824 */ /* 0x100fe200078e0a06 */
[C---:B------:R-:W-:Y:S01]  /*1ae0*/  ISETP.GT.U32.AND P2, PT, R6.reuse, R27, PT ;  /* 0x0000001b0600720c */ /* 0x040fe20003f44070 */
[----:B------:R-:W-:Y:S01]  /*1af0*/  @!P3 IMAD.IADD R23, R23, 0x1, -R6 ;  /* 0x000000011717b824 */ /* 0x000fe200078e0a06 */
[C---:B------:R-:W-:Y:S01]  /*1b00*/  ISETP.GT.U32.AND P3, PT, R6.reuse, R26, PT ;  /* 0x0000001a0600720c */ /* 0x040fe20003f64070 */
[----:B------:R-:W-:Y:S01]  /*1b10*/  IMAD R28, R6, R8, R29 ;  /* 0x00000008061c7224 */ /* 0x000fe200078e021d */
[----:B------:R-:W-:Y:S01]  /*1b20*/  LOP3.LUT R76, R7, 0x2, RZ, 0xfc, !PT ;  /* 0x00000002074c7812 */ /* 0x000fe200078efcff */
[----:B------:R-:W-:-:S04]  /*1b30*/  IMAD.HI.U32 R3, R2, R31, RZ ;  /* 0x0000001f02037227 */ /* 0x000fc800078e00ff */
[----:B------:R-:W-:Y:S02]  /*1b40*/  IMAD.MOV R3, RZ, RZ, -R3 ;  /* 0x000000ffff037224 */ /* 0x000fe400078e0a03 */
[----:B------:R-:W-:Y:S01]  /*1b50*/  @!P6 IMAD.MOV R23, RZ, RZ, -R23 ;  /* 0x000000ffff17e224 */ /* 0x000fe200078e0a17 */
[----:B------:R-:W-:Y:S01]  /*1b60*/  ISETP.GT.U32.AND P6, PT, R6, R28, PT ;  /* 0x0000001c0600720c */ /* 0x000fe20003fc4070 */
[--C-:B------:R-:W-:Y:S02]  /*1b70*/  @!P2 IMAD.IADD R27, R27, 0x1, -R6.reuse ;  /* 0x000000011b1ba824 */ /* 0x100fe400078e0a06 */
[----:B------:R-:W-:Y:S02]  /*1b80*/  @!P3 IMAD.IADD R26, R26, 0x1, -R6 ;  /* 0x000000011a1ab824 */ /* 0x000fe400078e0a06 */
[C---:B------:R-:W-:Y:S01]  /*1b90*/  IMAD R29, R6.reuse, R3, R31 ;  /* 0x00000003061d7224 */ /* 0x040fe200078e021f */
[----:B------:R-:W-:Y:S01]  /*1ba0*/  ISETP.GT.U32.AND P2, PT, R6, R27, PT ;  /* 0x0000001b0600720c */ /* 0x000fe20003f44070 */
[----:B------:R-:W-:Y:S01]  /*1bb0*/  IMAD.HI.U32 R8, R2, R33, RZ ;  /* 0x0000002102087227 */ /* 0x000fe200078e00ff */
[----:B------:R-:W-:-:S02]  /*1bc0*/  ISETP.GT.U32.AND P3, PT, R6, R26, PT ;  /* 0x0000001a0600720c */ /* 0x000fc40003f64070 */
[----:B------:R-:W-:Y:S01]  /*1bd0*/  IABS R31, R36 ;  /* 0x00000024001f7213 */ /* 0x000fe20000000000 */
[----:B------:R-:W-:Y:S02]  /*1be0*/  IMAD.MOV R8, RZ, RZ, -R8 ;  /* 0x000000ffff087224 */ /* 0x000fe400078e0a08 */
[----:B------:R-:W-:Y:S02]  /*1bf0*/  @!P6 IMAD.IADD R28, R28, 0x1, -R6 ;  /* 0x000000011c1ce824 */ /* 0x000fe400078e0a06 */
[----:B------:R-:W-:-:S03]  /*1c00*/  IMAD.HI.U32 R3, R2, R31, RZ ;  /* 0x0000001f02037227 */ /* 0x000fc600078e00ff */
[C---:B------:R-:W-:Y:S01]  /*1c10*/  ISETP.GT.U32.AND P6, PT, R6.reuse, R28, PT ;  /* 0x0000001c0600720c */ /* 0x040fe20003fc4070 */
[--C-:B------:R-:W-:Y:S01]  /*1c20*/  @!P2 IMAD.IADD R27, R27, 0x1, -R6.reuse ;  /* 0x000000011b1ba824 */ /* 0x100fe200078e0a06 */
[----:B------:R-:W-:Y:S01]  /*1c30*/  ISETP.GT.U32.AND P2, PT, R6, R29, PT ;  /* 0x0000001d0600720c */ /* 0x000fe20003f44070 */
[----:B------:R-:W-:Y:S01]  /*1c40*/  @!P3 IMAD.IADD R26, R26, 0x1, -R6 ;  /* 0x000000011a1ab824 */ /* 0x000fe200078e0a06 */
[----:B------:R-:W-:Y:S01]  /*1c50*/  ISETP.GE.AND P3, PT, R32, RZ, PT ;  /* 0x000000ff2000720c */ /* 0x000fe20003f66270 */
[----:B------:R-:W-:Y:S02]  /*1c60*/  IMAD.MOV R32, RZ, RZ, -R3 ;  /* 0x000000ffff207224 */ /* 0x000fe400078e0a03 */
[----:B------:R-:W-:Y:S01]  /*1c70*/  @!P4 IMAD.MOV R24, RZ, RZ, -R24 ;  /* 0x000000ffff18c224 */ /* 0x000fe200078e0a18 */
[----:B------:R-:W-:Y:S01]  /*1c80*/  ISETP.GE.AND P4, PT, R30, RZ, PT ;  /* 0x000000ff1e00720c */ /* 0x000fe20003f86270 */
[C---:B------:R-:W-:Y:S02]  /*1c90*/  IMAD R31, R6.reuse, R32, R31 ;  /* 0x00000020061f7224 */ /* 0x040fe400078e021f */
[----:B------:R-:W-:-:S02]  /*1ca0*/  IMAD R30, R6, R8, R33 ;  /* 0x00000008061e7224 */ /* 0x000fc400078e0221 */
[--C-:B------:R-:W-:Y:S02]  /*1cb0*/  @!P6 IMAD.IADD R28, R28, 0x1, -R6.reuse ;  /* 0x000000011c1ce824 */ /* 0x100fe400078e0a06 */
[----:B------:R-:W-:Y:S01]  /*1cc0*/  @!P2 IMAD.IADD R29, R29, 0x1, -R6 ;  /* 0x000000011d1da824 */ /* 0x000fe200078e0a06 */
[----:B------:R-:W-:Y:S01]  /*1cd0*/  ISETP.GT.U32.AND P2, PT, R6, R31, PT ;  /* 0x0000001f0600720c */ /* 0x000fe20003f44070 */
[----:B------:R-:W-:Y:S01]  /*1ce0*/  IMAD.HI.U32 R3, R2, R35, RZ ;  /* 0x0000002302037227 */ /* 0x000fe200078e00ff */
[----:B------:R-:W-:-:S03]  /*1cf0*/  ISETP.GT.U32.AND P6, PT, R6, R30, PT ;  /* 0x0000001e0600720c */ /* 0x000fc60003fc4070 */
[----:B------:R-:W-:-:S04]  /*1d00*/  IMAD.HI.U32 R8, R2, R37, RZ ;  /* 0x0000002502087227 */ /* 0x000fc800078e00ff */
[----:B------:R-:W-:Y:S02]  /*1d10*/  IMAD.MOV R32, RZ, RZ, -R3 ;  /* 0x000000ffff207224 */ /* 0x000fe400078e0a03 */
[----:B------:R-:W-:Y:S02]  /*1d20*/  @!P5 IMAD.MOV R27, RZ, RZ, -R27 ;  /* 0x000000ffff1bd224 */ /* 0x000fe400078e0a1b */
[----:B------:R-:W-:Y:S02]  /*1d30*/  @!P2 IMAD.IADD R31, R31, 0x1, -R6 ;  /* 0x000000011f1fa824 */ /* 0x000fe400078e0a06 */
[----:B------:R-:W-:-:S03]  /*1d40*/  IMAD.HI.U32 R33, R2, R39, RZ ;  /* 0x0000002702217227 */ /* 0x000fc600078e00ff */
[----:B------:R-:W-:Y:S01]  /*1d50*/  ISETP.GT.U32.AND P5, PT, R6, R31, PT ;  /* 0x0000001f0600720c */ /* 0x000fe20003fa4070 */
[----:B------:R-:W-:-:S04]  /*1d60*/  IMAD.HI.U32 R3, R2, R41, RZ ;  /* 0x0000002902037227 */ /* 0x000fc800078e00ff */
[----:B------:R-:W-:Y:S02]  /*1d70*/  IMAD.MOV R8, RZ, RZ, -R8 ;  /* 0x000000ffff087224 */ /* 0x000fe400078e0a08 */
[C---:B------:R-:W-:Y:S02]  /*1d80*/  IMAD R32, R6.reuse, R32, R35 ;  /* 0x0000002006207224 */ /* 0x040fe400078e0223 */
[----:B------:R-:W-:Y:S02]  /*1d90*/  IMAD.MOV R34, RZ, RZ, -R33 ;  /* 0x000000ffff227224 */ /* 0x000fe400078e0a21 */
[----:B------:R-:W-:Y:S01]  /*1da0*/  IMAD R33, R6, R8, R37 ;  /* 0x0000000806217224 */ /* 0x000fe200078e0225 */
[----:B------:R-:W-:Y:S01]  /*1db0*/  IABS R37, R44 ;  /* 0x0000002c00257213 */ /* 0x000fe20000000000 */
[----:B------:R-:W-:Y:S02]  /*1dc0*/  IMAD.MOV R3, RZ, RZ, -R3 ;  /* 0x000000ffff037224 */ /* 0x000fe400078e0a03 */
[----:B------:R-:W-:Y:S01]  /*1dd0*/  @!P6 IMAD.IADD R30, R30, 0x1, -R6 ;  /* 0x000000011e1ee824 */ /* 0x000fe200078e0a06 */
[C---:B------:R-:W-:Y:S01]  /*1de0*/  ISETP.GT.U32.AND P6, PT, R6.reuse, R32, PT ;  /* 0x000000200600720c */ /* 0x040fe20003fc4070 */
[----:B------:R-:W-:-:S02]  /*1df0*/  IMAD R35, R6, R3, R41 ;  /* 0x0000000306237224 */ /* 0x000fc400078e0229 */
[----:B------:R-:W-:Y:S01]  /*1e00*/  @!P0 IMAD.MOV R26, RZ, RZ, -R26 ;  /* 0x000000ffff1a8224 */ /* 0x000fe200078e0a1a */
[C---:B------:R-:W-:Y:S01]  /*1e10*/  ISETP.GT.U32.AND P0, PT, R6.reuse, R29, PT ;  /* 0x0000001d0600720c */ /* 0x040fe20003f04070 */
[----:B------:R-:W-:Y:S01]  /*1e20*/  @!P1 IMAD.MOV R28, RZ, RZ, -R28 ;  /* 0x000000ffff1c9224 */ /* 0x000fe200078e0a1c */
[C---:B------:R-:W-:Y:S01]  /*1e30*/  ISETP.GT.U32.AND P1, PT, R6.reuse, R33, PT ;  /* 0x000000210600720c */ /* 0x040fe20003f24070 */
[----:B------:R-:W-:Y:S01]  /*1e40*/  @!P5 IMAD.IADD R31, R31, 0x1, -R6 ;  /* 0x000000011f1fd824 */ /* 0x000fe200078e0a06 */
[C---:B------:R-:W-:Y:S01]  /*1e50*/  ISETP.GT.U32.AND P5, PT, R6.reuse, R35, PT ;  /* 0x000000230600720c */ /* 0x040fe20003fa4070 */
[C---:B------:R-:W-:Y:S01]  /*1e60*/  IMAD R34, R6.reuse, R34, R39 ;  /* 0x0000002206227224 */ /* 0x040fe200078e0227 */
[----:B------:R-:W-:Y:S01]  /*1e70*/  ISETP.GT.U32.AND P2, PT, R6, R30, PT ;  /* 0x0000001e0600720c */ /* 0x000fe20003f44070 */
[----:B------:R-:W-:Y:S01]  /*1e80*/  IMAD.HI.U32 R3, R2, R37, RZ ;  /* 0x0000002502037227 */ /* 0x000fe200078e00ff */
[----:B------:R-:W-:-:S03]  /*1e90*/  IABS R39, R45 ;  /* 0x0000002d00277213 */ /* 0x000fc60000000000 */
[--C-:B------:R-:W-:Y:S02]  /*1ea0*/  @!P6 IMAD.IADD R32, R32, 0x1, -R6.reuse ;  /* 0x000000012020e824 */ /* 0x100fe400078e0a06 */
[--C-:B------:R-:W-:Y:S01]  /*1eb0*/  @!P0 IMAD.IADD R29, R29, 0x1, -R6.reuse ;  /* 0x000000011d1d8824 */ /* 0x100fe200078e0a06 */
[C---:B------:R-:W-:Y:S01]  /*1ec0*/  ISETP.GT.U32.AND P0, PT, R6.reuse, R34, PT ;  /* 0x000000220600720c */ /* 0x040fe20003f04070 */
[--C-:B------:R-:W-:Y:S01]  /*1ed0*/  @!P1 IMAD.IADD R33, R33, 0x1, -R6.reuse ;  /* 0x0000000121219824 */ /* 0x100fe200078e0a06 */
[----:B------:R-:W-:Y:S01]  /*1ee0*/  ISETP.GT.U32.AND P6, PT, R6, R32, PT ;  /* 0x000000200600720c */ /* 0x000fe20003fc4070 */
[--C-:B------:R-:W-:Y:S01]  /*1ef0*/  @!P5 IMAD.IADD R35, R35, 0x1, -R6.reuse ;  /* 0x000000012323d824 */ /* 0x100fe200078e0a06 */
[----:B------:R-:W-:Y:S01]  /*1f00*/  ISETP.GE.AND P1, PT, R40, RZ, PT ;  /* 0x000000ff2800720c */ /* 0x000fe20003f26270 */
[----:B------:R-:W-:Y:S01]  /*1f10*/  IMAD.HI.U32 R8, R2, R39, RZ ;  /* 0x0000002702087227 */ /* 0x000fe200078e00ff */
[----:B------:R-:W-:Y:S02]  /*1f20*/  ISETP.GT.U32.AND P5, PT, R6, R33, PT ;  /* 0x000000210600720c */ /* 0x000fe40003fa4070 */
[----:B------:R-:W-:Y:S01]  /*1f30*/  LOP3.LUT R40, R7, 0x46, RZ, 0xfc, !PT ;  /* 0x0000004607287812 */ /* 0x000fe200078efcff */
[----:B------:R-:W-:Y:S01]  /*1f40*/  @!P2 IMAD.IADD R30, R30, 0x1, -R6 ;  /* 0x000000011e1ea824 */ /* 0x000fe200078e0a06 */
[----:B------:R-:W-:Y:S01]  /*1f50*/  ISETP.GE.AND P2, PT, R36, RZ, PT ;  /* 0x000000ff2400720c */ /* 0x000fe20003f46270 */
[----:B------:R-:W-:Y:S01]  /*1f60*/  IMAD.MOV R3, RZ, RZ, -R3 ;  /* 0x000000ffff037224 */ /* 0x000fe200078e0a03 */
[----:B------:R-:W-:Y:S01]  /*1f70*/  IABS R47, R40 ;  /* 0x00000028002f7213 */ /* 0x000fe20000000000 */
[----:B------:R-:W-:-:S02]  /*1f80*/  IMAD.MOV R8, RZ, RZ, -R8 ;  /* 0x000000ffff087224 */ /* 0x000fc400078e0a08 */
[----:B------:R-:W-:Y:S02]  /*1f90*/  IMAD R36, R6, R3, R37 ;  /* 0x0000000306247224 */ /* 0x000fe400078e0225 */
[--C-:B------:R-:W-:Y:S01]  /*1fa0*/  @!P6 IMAD.IADD R32, R32, 0x1, -R6.reuse ;  /* 0x000000012020e824 */ /* 0x100fe200078e0a06 */
[----:B------:R-:W-:Y:S01]  /*1fb0*/  ISETP.GE.AND P6, PT, R38, RZ, PT ;  /* 0x000000ff2600720c */ /* 0x000fe20003fc6270 */
[----:B------:R-:W-:Y:S01]  /*1fc0*/  @!P0 IMAD.IADD R34, R34, 0x1, -R6 ;  /* 0x0000000122228824 */ /* 0x000fe200078e0a06 */
[----:B------:R-:W-:Y:S01]  /*1fd0*/  ISETP.GE.AND P0, PT, R42, RZ, PT ;  /* 0x000000ff2a00720c */ /* 0x000fe20003f06270 */
[C---:B------:R-:W-:Y:S01]  /*1fe0*/  IMAD R37, R6.reuse, R8, R39 ;  /* 0x0000000806257224 */ /* 0x040fe200078e0227 */
[----:B------:R-:W-:Y:S01]  /*1ff0*/  LOP3.LUT R8, R7, 0x4e, RZ, 0xfc, !PT ;  /* 0x0000004e07087812 */ /* 0x000fe200078efcff */
[----:B------:R-:W-:Y:S01]  /*2000*/  @!P3 IMAD.MOV R30, RZ, RZ, -R30 ;  /* 0x000000ffff1eb224 */ /* 0x000fe200078e0a1e */
[C---:B------:R-:W-:Y:S01]  /*2010*/  ISETP.GT.U32.AND P3, PT, R6.reuse, R34, PT ;  /* 0x000000220600720c */ /* 0x040fe20003f64070 */
[----:B------:R-:W-:Y:S01]  /*2020*/  @!P5 IMAD.IADD R33, R33, 0x1, -R6 ;  /* 0x000000012121d824 */ /* 0x000fe200078e0a06 */
[C---:B------:R-:W-:Y:S01]  /*2030*/  ISETP.GT.U32.AND P5, PT, R6.reuse, R37, PT ;  /* 0x000000250600720c */ /* 0x040fe20003fa4070 */
[----:B------:R-:W-:Y:S01]  /*2040*/  @!P2 IMAD.MOV R31, RZ, RZ, -R31 ;  /* 0x000000ffff1fa224 */ /* 0x000fe200078e0a1f */
[C---:B------:R-:W-:Y:S01]  /*2050*/  ISETP.GT.U32.AND P2, PT, R6.reuse, R36, PT ;  /* 0x000000240600720c */ /* 0x040fe20003f44070 */
[----:B------:R-:W-:Y:S01]  /*2060*/  @!P4 IMAD.MOV R29, RZ, RZ, -R29 ;  /* 0x000000ffff1dc224 */ /* 0x000fe200078e0a1d */
[----:B------:R-:W-:Y:S01]  /*2070*/  ISETP.GT.U32.AND P4, PT, R6, R35, PT ;  /* 0x000000230600720c */ /* 0x000fe20003f84070 */
[----:B------:R-:W-:Y:S01]  /*2080*/  @!P6 IMAD.MOV R32, RZ, RZ, -R32 ;  /* 0x000000ffff20e224 */ /* 0x000fe200078e0a20 */
[----:B------:R-:W-:Y:S01]  /*2090*/  IABS R39, R8 ;  /* 0x0000000800277213 */ /* 0x000fe20000000000 */
[----:B------:R-:W-:Y:S01]  /*20a0*/  @!P1 IMAD.MOV R33, RZ, RZ, -R33 ;  /* 0x000000ffff219224 */ /* 0x000fe200078e0a21 */
[----:B------:R-:W-:-:S02]  /*20b0*/  LOP3.LUT R38, R7, 0x4c, RZ, 0xfc, !PT ;  /* 0x0000004c07267812 */ /* 0x000fc400078efcff */
[----:B------:R-:W-:Y:S01]  /*20c0*/  ISETP.GE.AND P6, PT, R43, RZ, PT ;  /* 0x000000ff2b00720c */ /* 0x000fe20003fc6270 */
[----:B------:R-:W-:Y:S01]  /*20d0*/  IMAD.HI.U32 R3, R2, R39, RZ ;  /* 0x0000002702037227 */ /* 0x000fe200078e00ff */
[----:B------:R-:W-:Y:S02]  /*20e0*/  IABS R41, R38 ;  /* 0x0000002600297213 */ /* 0x000fe40000000000 */
[----:B------:R-:W-:Y:S01]  /*20f0*/  ISETP.GE.AND P1, PT, R38, RZ, PT ;  /* 0x000000ff2600720c */ /* 0x000fe20003f26270 */
[--C-:B------:R-:W-:Y:S01]  /*2100*/  @!P3 IMAD.IADD R34, R34, 0x1, -R6.reuse ;  /* 0x000000012222b824 */ /* 0x100fe200078e0a06 */
[----:B------:R-:W-:Y:S01]  /*2110*/  ISETP.GE.AND P3, PT, R44, RZ, PT ;  /* 0x000000ff2c00720c */ /* 0x000fe20003f66270 */
[--C-:B------:R-:W-:Y:S01]  /*2120*/  @!P5 IMAD.IADD R37, R37, 0x1, -R6.reuse ;  /* 0x000000012525d824 */ /* 0x100fe200078e0a06 */
[----:B------:R-:W-:Y:S01]  /*2130*/  LOP3.LUT R44, R7, 0x42, RZ, 0xfc, !PT ;  /* 0x00000042072c7812 */ /* 0x000fe200078efcff */
[----:B------:R-:W-:Y:S02]  /*2140*/  IMAD.MOV R3, RZ, RZ, -R3 ;  /* 0x000000ffff037224 */ /* 0x000fe400078e0a03 */
[----:B------:R-:W-:Y:S01]  /*2150*/  @!P2 IMAD.IADD R36, R36, 0x1, -R6 ;  /* 0x000000012424a824 */ /* 0x000fe200078e0a06 */
[----:B------:R-:W-:Y:S01]  /*2160*/  ISETP.GE.AND P2, PT, R8, RZ, PT ;  /* 0x000000ff0800720c */ /* 0x000fe20003f46270 */
[----:B------:R-:W-:Y:S01]  /*2170*/  @!P0 IMAD.MOV R34, RZ, RZ, -R34 ;  /* 0x000000ffff228224 */ /* 0x000fe200078e0a22 */
[C---:B------:R-:W-:Y:S01]  /*2180*/  ISETP.GT.U32.AND P0, PT, R6.reuse, R37, PT ;  /* 0x000000250600720c */ /* 0x040fe20003f04070 */
[----:B------:R-:W-:Y:S01]  /*2190*/  @!P4 IMAD.IADD R35, R35, 0x1, -R6 ;  /* 0x000000012323c824 */ /* 0x000fe200078e0a06 */
[----:B------:R-:W-:Y:S01]  /*21a0*/  ISETP.GT.U32.AND P5, PT, R6, R36, PT ;  /* 0x000000240600720c */ /* 0x000fe20003fa4070 */
[----:B------:R-:W-:Y:S01]  /*21b0*/  IMAD.HI.U32 R8, R2, R41, RZ ;  /* 0x0000002902087227 */ /* 0x000fe200078e00ff */
[----:B------:R-:W-:-:S03]  /*21c0*/  ISETP.GE.AND P4, PT, R45, RZ, PT ;  /* 0x000000ff2d00720c */ /* 0x000fc60003f86270 */
[C---:B------:R-:W-:Y:S01]  /*21d0*/  IMAD R38, R6.reuse, R3, R39 ;  /* 0x0000000306267224 */ /* 0x040fe200078e0227 */
[----:B------:R-:W-:Y:S01]  /*21e0*/  LOP3.LUT R3, R7, 0x4a, RZ, 0xfc, !PT ;  /* 0x0000004a07037812 */ /* 0x000fe200078efcff */
[----:B------:R-:W-:Y:S02]  /*21f0*/  IMAD.MOV R8, RZ, RZ, -R8 ;  /* 0x000000ffff087224 */ /* 0x000fe400078e0a08 */
[----:B------:R-:W-:Y:S01]  /*2200*/  @!P6 IMAD.MOV R35, RZ, RZ, -R35 ;  /* 0x000000ffff23e224 */ /* 0x000fe200078e0a23 */
[C---:B------:R-:W-:Y:S01]  /*2210*/  ISETP.GT.U32.AND P6, PT, R6.reuse, R38, PT ;  /* 0x000000260600720c */ /* 0x040fe20003fc4070 */
[----:B------:R-:W-:Y:S01]  /*2220*/  IMAD R39, R6, R8, R41 ;  /* 0x0000000806277224 */ /* 0x000fe200078e0229 */
[----:B------:R-:W-:Y:S01]  /*2230*/  IABS R43, R3 ;  /* 0x00000003002b7213 */ /* 0x000fe20000000000 */
[--C-:B------:R-:W-:Y:S01]  /*2240*/  @!P0 IMAD.IADD R37, R37, 0x1, -R6.reuse ;  /* 0x0000000125258824 */ /* 0x100fe200078e0a06 */
[----:B------:R-:W-:Y:S01]  /*2250*/  LOP3.LUT R8, R7, 0x48, RZ, 0xfc, !PT ;  /* 0x0000004807087812 */ /* 0x000fe200078efcff */
[----:B------:R-:W-:Y:S01]  /*2260*/  @!P5 IMAD.IADD R36, R36, 0x1, -R6 ;  /* 0x000000012424d824 */ /* 0x000fe200078e0a06 */
[----:B------:R-:W-:Y:S01]  /*2270*/  ISETP.GT.U32.AND P0, PT, R6, R39, PT ;  /* 0x000000270600720c */ /* 0x000fe20003f04070 */
[----:B------:R-:W-:Y:S01]  /*2280*/  @!P4 IMAD.MOV R37, RZ, RZ, -R37 ;  /* 0x000000ffff25c224 */ /* 0x000fe200078e0a25 */
[----:B------:R-:W-:Y:S01]  /*2290*/  ISETP.GE.AND P5, PT, R3, RZ, PT ;  /* 0x000000ff0300720c */ /* 0x000fe20003fa6270 */
[----:B------:R-:W-:Y:S01]  /*22a0*/  IMAD.HI.U32 R3, R2, R43, RZ ;  /* 0x0000002b02037227 */ /* 0x000fe200078e00ff */
[----:B------:R-:W-:-:S02]  /*22b0*/  IABS R45, R8 ;  /* 0x00000008002d7213 */ /* 0x000fc40000000000 */
[----:B------:R-:W-:Y:S01]  /*22c0*/  ISETP.GE.AND P4, PT, R40, RZ, PT ;  /* 0x000000ff2800720c */ /* 0x000fe20003f86270 */
[----:B------:R-:W-:Y:S02]  /*22d0*/  @!P6 IMAD.IADD R38, R38, 0x1, -R6 ;  /* 0x000000012626e824 */ /* 0x000fe400078e0a06 */
[----:B------:R-:W-:Y:S02]  /*22e0*/  IMAD.MOV R3, RZ, RZ, -R3 ;  /* 0x000000ffff037224 */ /* 0x000fe400078e0a03 */
[----:B------:R-:W-:Y:S01]  /*22f0*/  @!P3 IMAD.MOV R36, RZ, RZ, -R36 ;  /* 0x000000ffff24b224 */ /* 0x000fe200078e0a24 */
[----:B------:R-:W-:Y:S01]  /*2300*/  ISETP.GT.U32.AND P6, PT, R6, R38, PT ;  /* 0x000000260600720c */ /* 0x000fe20003fc4070 */
[----:B------:R-:W-:Y:S01]  /*2310*/  @!P0 IMAD.IADD R39, R39, 0x1, -R6 ;  /* 0x0000000127278824 */ /* 0x000fe200078e0a06 */
[----:B------:R-:W-:Y:S01]  /*2320*/  ISETP.GE.AND P3, PT, R8, RZ, PT ;  /* 0x000000ff0800720c */ /* 0x000fe20003f66270 */
[----:B------:R-:W-:-:S03]  /*2330*/  IMAD.HI.U32 R8, R2, R45, RZ ;  /* 0x0000002d02087227 */ /* 0x000fc600078e00ff */
[C---:B------:R-:W-:Y:S01]  /*2340*/  ISETP.GT.U32.AND P0, PT, R6.reuse, R39, PT ;  /* 0x000000270600720c */ /* 0x040fe20003f04070 */
[----:B------:R-:W-:Y:S02]  /*2350*/  IMAD R40, R6, R3, R43 ;  /* 0x0000000306287224 */ /* 0x000fe400078e022b */
[----:B------:R-:W-:-:S04]  /*2360*/  IMAD.HI.U32 R41, R2, R47, RZ ;  /* 0x0000002f02297227 */ /* 0x000fc800078e00ff */
[----:B------:R-:W-:Y:S02]  /*2370*/  IMAD.MOV R8, RZ, RZ, -R8 ;  /* 0x000000ffff087224 */ /* 0x000fe400078e0a08 */
[--C-:B------:R-:W-:Y:S01]  /*2380*/  @!P6 IMAD.IADD R38, R38, 0x1, -R6.reuse ;  /* 0x000000012626e824 */ /* 0x100fe200078e0a06 */
[C---:B------:R-:W-:Y:S01]  /*2390*/  ISETP.GT.U32.AND P6, PT, R6.reuse, R40, PT ;  /* 0x000000280600720c */ /* 0x040fe20003fc4070 */
[----:B------:R-:W-:Y:S02]  /*23a0*/  IMAD.MOV R42, RZ, RZ, -R41 ;  /* 0x000000ffff2a7224 */ /* 0x000fe400078e0a29 */
[C---:B------:R-:W-:Y:S01]  /*23b0*/  IMAD R41, R6.reuse, R8, R45 ;  /* 0x0000000806297224 */ /* 0x040fe200078e022d */
[----:B------:R-:W-:Y:S01]  /*23c0*/  LOP3.LUT R8, R7, 0x44, RZ, 0xfc, !PT ;  /* 0x0000004407087812 */ /* 0x000fe200078efcff */
[----:B------:R-:W-:Y:S02]  /*23d0*/  @!P0 IMAD.IADD R39, R39, 0x1, -R6 ;  /* 0x0000000127278824 */ /* 0x000fe400078e0a06 */
[C---:B------:R-:W-:Y:S01]  /*23e0*/  IMAD R42, R6.reuse, R42, R47 ;  /* 0x0000002a062a7224 */ /* 0x040fe200078e022f */
[C---:B------:R-:W-:Y:S01]  /*23f0*/  ISETP.GT.U32.AND P0, PT, R6.reuse, R41, PT ;  /* 0x000000290600720c */ /* 0x040fe20003f04070 */
[----:B------:R-:W-:Y:S01]  /*2400*/  @!P2 IMAD.MOV R38, RZ, RZ, -R38 ;  /* 0x000000ffff26a224 */ /* 0x000fe200078e0a26 */
[----:B------:R-:W-:Y:S01]  /*2410*/  IABS R43, R8 ;  /* 0x00000008002b7213 */ /* 0x000fe20000000000 */
[----:B------:R-:W-:Y:S01]  /*2420*/  @!P1 IMAD.MOV R39, RZ, RZ, -R39 ;  /* 0x000000ffff279224 */ /* 0x000fe200078e0a27 */
[----:B------:R-:W-:Y:S01]  /*2430*/  ISETP.GT.U32.AND P2, PT, R6, R42, PT ;  /* 0x0000002a0600720c */ /* 0x000fe20003f44070 */
[----:B------:R-:W-:Y:S01]  /*2440*/  @!P6 IMAD.IADD R40, R40, 0x1, -R6 ;  /* 0x000000012828e824 */ /* 0x000fe200078e0a06 */
[----:B------:R-:W-:Y:S01]  /*2450*/  IABS R47, R44 ;  /* 0x0000002c002f7213 */ /* 0x000fe20000000000 */
[----:B------:R-:W-:Y:S01]  /*2460*/  IMAD.HI.U32 R3, R2, R43, RZ ;  /* 0x0000002b02037227 */ /* 0x000fe200078e00ff */
[----:B------:R-:W-:-:S02]  /*2470*/  ISETP.GE.AND P1, PT, R8, RZ, PT ;  /* 0x000000ff0800720c */ /* 0x000fc40003f26270 */
[C---:B------:R-:W-:Y:S01]  /*2480*/  ISETP.GT.U32.AND P6, PT, R6.reuse, R40, PT ;  /* 0x000000280600720c */ /* 0x040fe20003fc4070 */
[----:B------:R-:W-:Y:S02]  /*2490*/  IMAD.MOV R3, RZ, RZ, -R3 ;  /* 0x000000ffff037224 */ /* 0x000fe400078e0a03 */
[--C-:B------:R-:W-:Y:S02]  /*24a0*/  @!P0 IMAD.IADD R41, R41, 0x1, -R6.reuse ;  /* 0x0000000129298824 */ /* 0x100fe400078e0a06 */
[----:B------:R-:W-:Y:S02]  /*24b0*/  IMAD R43, R6, R3, R43 ;  /* 0x00000003062b7224 */ /* 0x000fe400078e022b */
[----:B------:R-:W-:Y:S01]  /*24c0*/  @!P2 IMAD.IADD R42, R42, 0x1, -R6 ;  /* 0x000000012a2aa824 */ /* 0x000fe200078e0a06 */
[----:B------:R-:W-:Y:S01]  /*24d0*/  ISETP.GT.U32.AND P0, PT, R6, R41, PT ;  /* 0x000000290600720c */ /* 0x000fe20003f04070 */
[----:B------:R-:W-:-:S03]  /*24e0*/  IMAD.HI.U32 R3, R2, R47, RZ ;  /* 0x0000002f02037227 */ /* 0x000fc600078e00ff */
[----:B------:R-:W-:Y:S01]  /*24f0*/  ISETP.GT.U32.AND P2, PT, R6, R42, PT ;  /* 0x0000002a0600720c */ /* 0x000fe20003f44070 */
[----:B------:R-:W-:Y:S01]  /*2500*/  @!P6 IMAD.IADD R40, R40, 0x1, -R6 ;  /* 0x000000012828e824 */ /* 0x000fe200078e0a06 */
[----:B------:R-:W-:Y:S01]  /*2510*/  ISETP.GT.U32.AND P6, PT, R6, R43, PT ;  /* 0x0000002b0600720c */ /* 0x000fe20003fc4070 */
[----:B------:R-:W-:-:S04]  /*2520*/  IMAD.HI.U32 R8, R2, R49, RZ ;  /* 0x0000003102087227 */ /* 0x000fc800078e00ff */
[----:B------:R-:W-:Y:S02]  /*2530*/  IMAD.MOV R3, RZ, RZ, -R3 ;  /* 0x000000ffff037224 */ /* 0x000fe400078e0a03 */
[----:B------:R-:W-:Y:S01]  /*2540*/  @!P0 IMAD.IADD R41, R41, 0x1, -R6 ;  /* 0x0000000129298824 */ /* 0x000fe200078e0a06 */
[----:B------:R-:W-:Y:S01]  /*2550*/  ISETP.GE.AND P0, PT, R44, RZ, PT ;  /* 0x000000ff2c00720c */ /* 0x000fe20003f06270 */
[----:B------:R-:W-:-:S04]  /*2560*/  IMAD.HI.U32 R45, R2, R51, RZ ;  /* 0x00000033022d7227 */ /* 0x000fc800078e00ff */
[----:B------:R-:W-:Y:S02]  /*2570*/  IMAD.MOV R8, RZ, RZ, -R8 ;  /* 0x000000ffff087224 */ /* 0x000fe400078e0a08 */
[C---:B------:R-:W-:Y:S02]  /*2580*/  IMAD R44, R6.reuse, R3, R47 ;  /* 0x00000003062c7224 */ /* 0x040fe400078e022f */
[----:B------:R-:W-:Y:S02]  /*2590*/  IMAD.MOV R46, RZ, RZ, -R45 ;  /* 0x000000ffff2e7224 */ /* 0x000fe400078e0a2d */
[C---:B------:R-:W-:Y:S01]  /*25a0*/  IMAD R45, R6.reuse, R8, R49 ;  /* 0x00000008062d7224 */ /* 0x040fe200078e0231 */
[----:B------:R-:W-:Y:S01]  /*25b0*/  LOP3.LUT R8, R7, 0x3c, RZ, 0xfc, !PT ;  /* 0x0000003c07087812 */ /* 0x000fe200078efcff */
[--C-:B------:R-:W-:Y:S01]  /*25c0*/  @!P6 IMAD.IADD R43, R43, 0x1, -R6.reuse ;  /* 0x000000012b2be824 */ /* 0x100fe200078e0a06 */
[----:B------:R-:W-:Y:S01]  /*25d0*/  ISETP.GT.U32.AND P6, PT, R6, R44, PT ;  /* 0x0000002c0600720c */ /* 0x000fe20003fc4070 */
[----:B------:R-:W-:Y:S01]  /*25e0*/  @!P2 IMAD.IADD R42, R42, 0x1, -R6 ;  /* 0x000000012a2aa824 */ /* 0x000fe200078e0a06 */
[C---:B------:R-:W-:Y:S01]  /*25f0*/  ISETP.GT.U32.AND P2, PT, R6.reuse, R45, PT ;  /* 0x0000002d0600720c */ /* 0x040fe20003f44070 */
[C---:B------:R-:W-:Y:S01]  /*2600*/  IMAD R46, R6.reuse, R46, R51 ;  /* 0x0000002e062e7224 */ /* 0x040fe200078e0233 */
[----:B------:R-:W-:Y:S01]  /*2610*/  IABS R47, R8 ;  /* 0x00000008002f7213 */ /* 0x000fe20000000000 */
[----:B------:R-:W-:Y:S01]  /*2620*/  @!P5 IMAD.MOV R40, RZ, RZ, -R40 ;  /* 0x000000ffff28d224 */ /* 0x000fe200078e0a28 */
[C---:B------:R-:W-:Y:S01]  /*2630*/  ISETP.GT.U32.AND P5, PT, R6.reuse, R43, PT ;  /* 0x0000002b0600720c */ /* 0x040fe20003fa4070 */
[----:B------:R-:W-:Y:S01]  /*2640*/  @!P4 IMAD.MOV R42, RZ, RZ, -R42 ;  /* 0x000000ffff2ac224 */ /* 0x000fe200078e0a2a */
[----:B------:R-:W-:Y:S01]  /*2650*/  ISETP.GT.U32.AND P4, PT, R6, R46, PT ;  /* 0x0000002e0600720c */ /* 0x000fe20003f84070 */
[----:B------:R-:W-:Y:S01]  /*2660*/  IMAD.HI.U32 R3, R2, R47, RZ ;  /* 0x0000002f02037227 */ /* 0x000fe200078e00ff */
[----:B------:R-:W-:-:S02]  /*2670*/  IABS R49, R52 ;  /* 0x0000003400317213 */ /* 0x000fc40000000000 */
[----:B------:R-:W-:Y:S01]  /*2680*/  IABS R51, R54 ;  /* 0x0000003600337213 */ /* 0x000fe20000000000 */
[--C-:B------:R-:W-:Y:S01]  /*2690*/  @!P6 IMAD.IADD R44, R44, 0x1, -R6.reuse ;  /* 0x000000012c2ce824 */ /* 0x100fe200078e0a06 */
[----:B------:R-:W-:Y:S01]  /*26a0*/  ISETP.GE.AND P6, PT, R8, RZ, PT ;  /* 0x000000ff0800720c */ /* 0x000fe20003fc6270 */
[--C-:B------:R-:W-:Y:S02]  /*26b0*/  @!P2 IMAD.IADD R45, R45, 0x1, -R6.reuse ;  /* 0x000000012d2da824 */ /* 0x100fe400078e0a06 */
[----:B------:R-:W-:Y:S01]  /*26c0*/  IMAD.MOV R3, RZ, RZ, -R3 ;  /* 0x000000ffff037224 */ /* 0x000fe200078e0a03 */
[----:B------:R-:W-:Y:S01]  /*26d0*/  ISETP.GT.U32.AND P2, PT, R6, R44, PT ;  /* 0x0000002c0600720c */ /* 0x000fe20003f44070 */
[--C-:B------:R-:W-:Y:S01]  /*26e0*/  @!P5 IMAD.IADD R43, R43, 0x1, -R6.reuse ;  /* 0x000000012b2bd824 */ /* 0x100fe200078e0a06 */
[----:B------:R-:W-:Y:S01]  /*26f0*/  ISETP.GE.AND P5, PT, R50, RZ, PT ;  /* 0x000000ff3200720c */ /* 0x000fe20003fa6270 */
[----:B------:R-:W-:Y:S01]  /*2700*/  IMAD R47, R6, R3, R47 ;  /* 0x00000003062f7224 */ /* 0x000fe200078e022f */
[----:B------:R-:W-:Y:S01]  /*2710*/  LOP3.LUT R50, R7, 0x38, RZ, 0xfc, !PT ;  /* 0x0000003807327812 */ /* 0x000fe200078efcff */
[----:B------:R-:W-:Y:S01]  /*2720*/  @!P4 IMAD.IADD R46, R46, 0x1, -R6 ;  /* 0x000000012e2ec824 */ /* 0x000fe200078e0a06 */
[----:B------:R-:W-:Y:S01]  /*2730*/  ISETP.GT.U32.AND P4, PT, R6, R45, PT ;  /* 0x0000002d0600720c */ /* 0x000fe20003f84070 */
[----:B------:R-:W-:Y:S01]  /*2740*/  IMAD.HI.U32 R3, R2, R49, RZ ;  /* 0x0000003102037227 */ /* 0x000fe200078e00ff */
[----:B------:R-:W-:-:S03]  /*2750*/  IABS R8, R50 ;  /* 0x0000003200087213 */ /* 0x000fc60000000000 */
[----:B------:R-:W-:Y:S02]  /*2760*/  IMAD.MOV R3, RZ, RZ, -R3 ;  /* 0x000000ffff037224 */ /* 0x000fe400078e0a03 */
[----:B------:R-:W-:Y:S01]  /*2770*/  @!P2 IMAD.IADD R44, R44, 0x1, -R6 ;  /* 0x000000012c2ca824 */ /* 0x000fe200078e0a06 */
[----:B------:R-:W-:Y:S01]  /*2780*/  ISETP.GT.U32.AND P2, PT, R6, R47, PT ;  /* 0x0000002f0600720c */ /* 0x000fe20003f44070 */
[----:B------:R-:W-:Y:S01]  /*2790*/  @!P3 IMAD.MOV R41, RZ, RZ, -R41 ;  /* 0x000000ffff29b224 */ /* 0x000fe200078e0a29 */
[----:B------:R-:W-:Y:S01]  /*27a0*/  ISETP.GE.AND P3, PT, R48, RZ, PT ;  /* 0x000000ff3000720c */ /* 0x000fe20003f66270 */
[C---:B------:R-:W-:Y:S02]  /*27b0*/  IMAD R48, R6.reuse, R3, R49 ;  /* 0x0000000306307224 */ /* 0x040fe400078e0231 */
[----:B------:R-:W-:Y:S01]  /*27c0*/  @!P1 IMAD.MOV R43, RZ, RZ, -R43 ;  /* 0x000000ffff2b9224 */ /* 0x000fe200078e0a2b */
[----:B------:R-:W-:Y:S01]  /*27d0*/  ISETP.GT.U32.AND P1, PT, R6, R46, PT ;  /* 0x0000002e0600720c */ /* 0x000fe20003f24070 */
[----:B------:R-:W-:-:S02]  /*27e0*/  IMAD.MOV.U32 R49, RZ, RZ, R8 ;  /* 0x000000ffff317224 */ /* 0x000fc400078e0008 */
[----:B------:R-:W-:Y:S01]  /*27f0*/  @!P4 IMAD.IADD R45, R45, 0x1, -R6 ;  /* 0x000000012d2dc824 */ /* 0x000fe200078e0a06 */
[----:B------:R-:W-:Y:S01]  /*2800*/  ISETP.GT.U32.AND P4, PT, R6, R48, PT ;  /* 0x000000300600720c */ /* 0x000fe20003f84070 */
[----:B------:R-:W-:-:S04]  /*2810*/  IMAD.HI.U32 R3, R2, R49, RZ ;  /* 0x0000003102037227 */ /* 0x000fc800078e00ff */
[----:B------:R-:W-:-:S04]  /*2820*/  IMAD.HI.U32 R8, R2, R51, RZ ;  /* 0x0000003302087227 */ /* 0x000fc800078e00ff */
[----:B------:R-:W-:Y:S01]  /*2830*/  @!P2 IMAD.IADD R47, R47, 0x1, -R6 ;  /* 0x000000012f2fa824 */ /* 0x000fe200078e0a06 */
[----:B------:R-:W-:Y:S01]  /*2840*/  ISETP.GE.AND P2, PT, R50, RZ, PT ;  /* 0x000000ff3200720c */ /* 0x000fe20003f46270 */
[----:B------:R-:W-:Y:S02]  /*2850*/  IMAD.MOV R3, RZ, RZ, -R3 ;  /* 0x000000ffff037224 */ /* 0x000fe400078e0a03 */
[----:B------:R-:W-:-:S04]  /*2860*/  IMAD.HI.U32 R50, R2, R53, RZ ;  /* 0x0000003502327227 */ /* 0x000fc800078e00ff */
[----:B------:R-:W-:Y:S02]  /*2870*/  IMAD.MOV R8, RZ, RZ, -R8 ;  /* 0x000000ffff087224 */ /* 0x000fe400078e0a08 */
[----:B------:R-:W-:Y:S02]  /*2880*/  IMAD R49, R6, R3, R49 ;  /* 0x0000000306317224 */ /* 0x000fe400078e0231 */
[----:B------:R-:W-:Y:S02]  /*2890*/  IMAD.MOV R3, RZ, RZ, -R50 ;  /* 0x000000ffff037224 */ /* 0x000fe400078e0a32 */
[--C-:B------:R-:W-:Y:S01]  /*28a0*/  @!P1 IMAD.IADD R46, R46, 0x1, -R6.reuse ;  /* 0x000000012e2e9824 */ /* 0x100fe200078e0a06 */
[----:B------:R-:W-:Y:S01]  /*28b0*/  ISETP.GE.AND P1, PT, R52, RZ, PT ;  /* 0x000000ff3400720c */ /* 0x000fe20003f26270 */
[----:B------:R-:W-:Y:S02]  /*28c0*/  IMAD R50, R6, R8, R51 ;  /* 0x0000000806327224 */ /* 0x000fe400078e0233 */
[----:B------:R-:W-:Y:S01]  /*28d0*/  @!P4 IMAD.IADD R48, R48, 0x1, -R6 ;  /* 0x000000013030c824 */ /* 0x000fe200078e0a06 */
[C---:B------:R-:W-:Y:S01]  /*28e0*/  ISETP.GT.U32.AND P4, PT, R6.reuse, R47, PT ;  /* 0x0000002f0600720c */ /* 0x040fe20003f84070 */
[----:B------:R-:W-:Y:S01]  /*28f0*/  @!P5 IMAD.MOV R46, RZ, RZ, -R46 ;  /* 0x000000ffff2ed224 */ /* 0x000fe200078e0a2e */
[C---:B------:R-:W-:Y:S01]  /*2900*/  ISETP.GT.U32.AND P5, PT, R6.reuse, R50, PT ;  /* 0x000000320600720c */ /* 0x040fe20003fa4070 */
[----:B------:R-:W-:Y:S01]  /*2910*/  @!P3 IMAD.MOV R45, RZ, RZ, -R45 ;  /* 0x000000ffff2db224 */ /* 0x000fe200078e0a2d */
[C---:B------:R-:W-:Y:S01]  /*2920*/  ISETP.GT.U32.AND P3, PT, R6.reuse, R49, PT ;  /* 0x000000310600720c */ /* 0x040fe20003f64070 */
[----:B------:R-:W-:Y:S01]  /*2930*/  @!P0 IMAD.MOV R44, RZ, RZ, -R44 ;  /* 0x000000ffff2c8224 */ /* 0x000fe200078e0a2c */
[C---:B------:R-:W-:Y:S01]  /*2940*/  ISETP.GT.U32.AND P0, PT, R6.reuse, R48, PT ;  /* 0x000000300600720c */ /* 0x040fe20003f04070 */
[----:B------:R-:W-:Y:S01]  /*2950*/  IMAD R51, R6, R3, R53 ;  /* 0x0000000306337224 */ /* 0x000fe200078e0235 */
[----:B------:R-:W-:-:S05]  /*2960*/  IABS R53, R57 ;  /* 0x0000003900357213 */ /* 0x000fca0000000000 */
[--C-:B------:R-:W-:Y:S01]  /*2970*/  @!P4 IMAD.IADD R47, R47, 0x1, -R6.reuse ;  /* 0x000000012f2fc824 */ /* 0x100fe200078e0a06 */
[----:B------:R-:W-:Y:S01]  /*2980*/  ISETP.GE.AND P4, PT, R54, RZ, PT ;  /* 0x000000ff3600720c */ /* 0x000fe20003f86270 */
[----:B------:R-:W-:Y:S02]  /*2990*/  @!P5 IMAD.IADD R50, R50, 0x1, -R6 ;  /* 0x000000013232d824 */ /* 0x000fe400078e0a06 */
[----:B------:R-:W-:-:S04]  /*29a0*/  IMAD.HI.U32 R3, R2, R53, RZ ;  /* 0x0000003502037227 */ /* 0x000fc800078e00ff */
[----:B------:R-:W-:Y:S01]  /*29b0*/  @!P6 IMAD.MOV R47, RZ, RZ, -R47 ;  /* 0x000000ffff2fe224 */ /* 0x000fe200078e0a2f */
[----:B------:R-:W-:Y:S01]  /*29c0*/  ISETP.GT.U32.AND P6, PT, R6, R50, PT ;  /* 0x000000320600720c */ /* 0x000fe20003fc4070 */
[----:B------:R-:W-:Y:S02]  /*29d0*/  IMAD.MOV R52, RZ, RZ, -R3 ;  /* 0x000000ffff347224 */ /* 0x000fe400078e0a03 */
[----:B------:R-:W-:-:S04]  /*29e0*/  IMAD.HI.U32 R3, R2, R55, RZ ;  /* 0x0000003702037227 */ /* 0x000fc800078e00ff */
[--C-:B------:R-:W-:Y:S01]  /*29f0*/  @!P3 IMAD.IADD R49, R49, 0x1, -R6.reuse ;  /* 0x000000013131b824 */ /* 0x100fe200078e0a06 */
[----:B------:R-:W-:Y:S01]  /*2a00*/  ISETP.GE.AND P3, PT, R56, RZ, PT ;  /* 0x000000ff3800720c */ /* 0x000fe20003f66270 */
[--C-:B------:R-:W-:Y:S01]  /*2a10*/  @!P0 IMAD.IADD R48, R48, 0x1, -R6.reuse ;  /* 0x0000000130308824 */ /* 0x100fe200078e0a06 */
[----:B------:R-:W-:Y:S01]  /*2a20*/  LOP3.LUT R56, R7, 0x2e, RZ, 0xfc, !PT ;  /* 0x0000002e07387812 */ /* 0x000fe200078efcff */
[----:B------:R-:W-:Y:S01]  /*2a30*/  IMAD.MOV R3, RZ, RZ, -R3 ;  /* 0x000000ffff037224 */ /* 0x000fe200078e0a03 */
[C---:B------:R-:W-:Y:S01]  /*2a40*/  ISETP.GT.U32.AND P0, PT, R6.reuse, R51, PT ;  /* 0x000000330600720c */ /* 0x040fe20003f04070 */
[C---:B------:R-:W-:Y:S01]  /*2a50*/  IMAD R52, R6.reuse, R52, R53 ;  /* 0x0000003406347224 */ /* 0x040fe200078e0235 */
[C---:B------:R-:W-:Y:S01]  /*2a60*/  ISETP.GT.U32.AND P5, PT, R6.reuse, R49, PT ;  /* 0x000000310600720c */ /* 0x040fe20003fa4070 */
[----:B------:R-:W-:Y:S01]  /*2a70*/  IMAD R3, R6, R3, R55 ;  /* 0x0000000306037224 */ /* 0x000fe200078e0237 */
[----:B------:R-:W-:Y:S01]  /*2a80*/  IABS R53, R56 ;  /* 0x0000003800357213 */ /* 0x000fe20000000000 */
[----:B------:R-:W-:Y:S01]  /*2a90*/  @!P6 IMAD.IADD R50, R50, 0x1, -R6 ;  /* 0x000000013232e824 */ /* 0x000fe200078e0a06 */
[----:B------:R-:W-:Y:S01]  /*2aa0*/  IABS R55, R59 ;  /* 0x0000003b00377213 */ /* 0x000fe20000000000 */
[----:B------:R-:W-:Y:S01]  /*2ab0*/  @!P1 IMAD.MOV R48, RZ, RZ, -R48 ;  /* 0x000000ffff309224 */ /* 0x000fe200078e0a30 */
[----:B------:R-:W-:Y:S01]  /*2ac0*/  ISETP.GT.U32.AND P6, PT, R6, R3, PT ;  /* 0x000000030600720c */ /* 0x000fe20003fc4070 */
[----:B------:R-:W-:-:S04]  /*2ad0*/  IMAD.HI.U32 R8, R2, R53, RZ ;  /* 0x0000003502087227 */ /* 0x000fc800078e00ff */
[----:B------:R-:W-:Y:S02]  /*2ae0*/  IMAD.MOV R54, RZ, RZ, -R8 ;  /* 0x000000ffff367224 */ /* 0x000fe400078e0a08 */
[--C-:B------:R-:W-:Y:S02]  /*2af0*/  @!P0 IMAD.IADD R51, R51, 0x1, -R6.reuse ;  /* 0x0000000133338824 */ /* 0x100fe400078e0a06 */
[--C-:B------:R-:W-:Y:S01]  /*2b00*/  @!P5 IMAD.IADD R49, R49, 0x1, -R6.reuse ;  /* 0x000000013131d824 */ /* 0x100fe200078e0a06 */
[C---:B------:R-:W-:Y:S01]  /*2b10*/  ISETP.GT.U32.AND P5, PT, R6.reuse, R52, PT ;  /* 0x000000340600720c */ /* 0x040fe20003fa4070 */
[C---:B------:R-:W-:Y:S01]  /*2b20*/  IMAD R53, R6.reuse, R54, R53 ;  /* 0x0000003606357224 */ /* 0x040fe200078e0235 */
[C---:B------:R-:W-:Y:S01]  /*2b30*/  ISETP.GT.U32.AND P0, PT, R6.reuse, R51, PT ;  /* 0x000000330600720c */ /* 0x040fe20003f04070 */
[----:B------:R-:W-:Y:S02]  /*2b40*/  @!P2 IMAD.MOV R49, RZ, RZ, -R49 ;  /* 0x000000ffff31a224 */ /* 0x000fe400078e0a31 */
[----:B------:R-:W-:Y:S01]  /*2b50*/  @!P6 IMAD.IADD R3, R3, 0x1, -R6 ;  /* 0x000000010303e824 */ /* 0x000fe200078e0a06 */
[----:B------:R-:W-:Y:S01]  /*2b60*/  ISETP.GT.U32.AND P2, PT, R6, R53, PT ;  /* 0x000000350600720c */ /* 0x000fe20003f44070 */
[----:B------:R-:W-:-:S03]  /*2b70*/  IMAD.HI.U32 R8, R2, R55, RZ ;  /* 0x0000003702087227 */ /* 0x000fc600078e00ff */
[----:B------:R-:W-:Y:S01]  /*2b80*/  ISETP.GT.U32.AND P6, PT, R6, R3, PT ;  /* 0x000000030600720c */ /* 0x000fe20003fc4070 */
[----:B------:R-:W-:Y:S02]  /*2b90*/  IMAD.MOV R54, RZ, RZ, -R8 ;  /* 0x000000ffff367224 */ /* 0x000fe400078e0a08 */
[--C-:B------:R-:W-:Y:S01]  /*2ba0*/  @!P5 IMAD.IADD R52, R52, 0x1, -R6.reuse ;  /* 0x000000013434d824 */ /* 0x100fe200078e0a06 */
[----:B------:R-:W-:Y:S01]  /*2bb0*/  ISETP.GE.AND P5, PT, R58, RZ, PT ;  /* 0x000000ff3a00720c */ /* 0x000fe20003fa6270 */
[--C-:B------:R-:W-:Y:S01]  /*2bc0*/  @!P0 IMAD.IADD R51, R51, 0x1, -R6.reuse ;  /* 0x0000000133338824 */ /* 0x100fe200078e0a06 */
[----:B------:R-:W-:Y:S01]  /*2bd0*/  ISETP.GE.AND P0, PT, R57, RZ, PT ;  /* 0x000000ff3900720c */ /* 0x000fe20003f06270 */
[----:B------:R-:W-:Y:S01]  /*2be0*/  IMAD R55, R6, R54, R55 ;  /* 0x0000003606377224 */ /* 0x000fe200078e0237 */
[----:B------:R-:W-:Y:S01]  /*2bf0*/  IABS R57, R60 ;  /* 0x0000003c00397213 */ /* 0x000fe20000000000 */
[----:B------:R-:W-:Y:S01]  /*2c00*/  @!P2 IMAD.IADD R53, R53, 0x1, -R6 ;  /* 0x000000013535a824 */ /* 0x000fe200078e0a06 */
[----:B------:R-:W-:Y:S01]  /*2c10*/  LOP3.LUT R54, R7, 0x28, RZ, 0xfc, !PT ;  /* 0x0000002807367812 */ /* 0x000fe200078efcff */
[----:B------:R-:W-:Y:S01]  /*2c20*/  @!P3 IMAD.MOV R51, RZ, RZ, -R51 ;  /* 0x000000ffff33b224 */ /* 0x000fe200078e0a33 */
[----:B------:R-:W-:Y:S01]  /*2c30*/  ISETP.GE.AND P3, PT, R59, RZ, PT ;  /* 0x000000ff3b00720c */ /* 0x000fe20003f66270 */
[----:B------:R-:W-:Y:S01]  /*2c40*/  IMAD.HI.U32 R8, R2, R57, RZ ;  /* 0x0000003902087227 */ /* 0x000fe200078e00ff */
[----:B------:R-:W-:-:S02]  /*2c50*/  ISETP.GT.U32.AND P2, PT, R6, R53, PT ;  /* 0x000000350600720c */ /* 0x000fc40003f44070 */
[----:B------:R-:W-:Y:S01]  /*2c60*/  IABS R59, R54 ;  /* 0x00000036003b7213 */ /* 0x000fe20000000000 */
[----:B------:R-:W-:Y:S01]  /*2c70*/  @!P6 IMAD.IADD R3, R3, 0x1, -R6 ;  /* 0x000000010303e824 */ /* 0x000fe200078e0a06 */
[C---:B------:R-:W-:Y:S01]  /*2c80*/  ISETP.GT.U32.AND P6, PT, R6.reuse, R55, PT ;  /* 0x000000370600720c */ /* 0x040fe20003fc4070 */
[----:B------:R-:W-:Y:S01]  /*2c90*/  IMAD.MOV R8, RZ, RZ, -R8 ;  /* 0x000000ffff087224 */ /* 0x000fe200078e0a08 */
[----:B------:R-:W-:Y:S01]  /*2ca0*/  ISETP.GT.U32.AND P1, PT, R6, R52, PT ;  /* 0x000000340600720c */ /* 0x000fe20003f24070 */
[----:B------:R-:W-:Y:S01]  /*2cb0*/  @!P4 IMAD.MOV R50, RZ, RZ, -R50 ;  /* 0x000000ffff32c224 */ /* 0x000fe200078e0a32 */
[----:B------:R-:W-:Y:S01]  /*2cc0*/  ISETP.GE.AND P4, PT, R56, RZ, PT ;  /* 0x000000ff3800720c */ /* 0x000fe20003f86270 */
[----:B------:R-:W-:Y:S01]  /*2cd0*/  IMAD R57, R6, R8, R57 ;  /* 0x0000000806397224 */ /* 0x000fe200078e0239 */
[C---:B------:R-:W-:Y:S01]  /*2ce0*/  LOP3.LUT R8, R7.reuse, 0x26, RZ, 0xfc, !PT ;  /* 0x0000002607087812 */ /* 0x040fe200078efcff */
[----:B------:R-:W-:Y:S01]  /*2cf0*/  IMAD.MOV.U32 R80, RZ, RZ, R3 ;  /* 0x000000ffff507224 */ /* 0x000fe200078e0003 */
[----:B------:R-:W-:Y:S01]  /*2d00*/  LOP3.LUT R56, R7, 0x22, RZ, 0xfc, !PT ;  /* 0x0000002207387812 */ /* 0x000fe200078efcff */
[----:B------:R-:W-:Y:S01]  /*2d10*/  IMAD.HI.U32 R3, R2, R59, RZ ;  /* 0x0000003b02037227 */ /* 0x000fe200078e00ff */
[----:B------:R-:W-:-:S02]  /*2d20*/  IABS R61, R8 ;  /* 0x00000008003d7213 */ /* 0x000fc40000000000 */
[----:B------:R-:W-:Y:S01]  /*2d30*/  LOP3.LUT R58, R7, 0x20, RZ, 0xfc, !PT ;  /* 0x00000020073a7812 */ /* 0x000fe200078efcff */
[----:B------:R-:W-:Y:S01]  /*2d40*/  @!P5 IMAD.MOV R80, RZ, RZ, -R80 ;  /* 0x000000ffff50d224 */ /* 0x000fe200078e0a50 */
[----:B------:R-:W-:Y:S01]  /*2d50*/  ISETP.GT.U32.AND P5, PT, R6, R57, PT ;  /* 0x000000390600720c */ /* 0x000fe20003fa4070 */
[----:B------:R-:W-:Y:S02]  /*2d60*/  IMAD.MOV R3, RZ, RZ, -R3 ;  /* 0x000000ffff037224 */ /* 0x000fe400078e0a03 */
[--C-:B------:R-:W-:Y:S01]  /*2d70*/  @!P2 IMAD.IADD R53, R53, 0x1, -R6.reuse ;  /* 0x000000013535a824 */ /* 0x100fe200078e0a06 */
[----:B------:R-:W-:Y:S01]  /*2d80*/  ISETP.GE.AND P2, PT, R8, RZ, PT ;  /* 0x000000ff0800720c */ /* 0x000fe20003f46270 */
[--C-:B------:R-:W-:Y:S02]  /*2d90*/  @!P6 IMAD.IADD R55, R55, 0x1, -R6.reuse ;  /* 0x000000013737e824 */ /* 0x100fe400078e0a06 */
[C---:B------:R-:W-:Y:S02]  /*2da0*/  IMAD R3, R6.reuse, R3, R59 ;  /* 0x0000000306037224 */ /* 0x040fe400078e023b */
[----:B------:R-:W-:Y:S01]  /*2db0*/  IMAD.MOV.U32 R82, RZ, RZ, R53 ;  /* 0x000000ffff527224 */ /* 0x000fe200078e0035 */
[----:B------:R-:W-:Y:S01]  /*2dc0*/  ISETP.GT.U32.AND P6, PT, R6, R55, PT ;  /* 0x000000370600720c */ /* 0x000fe20003fc4070 */
[----:B------:R-:W-:Y:S01]  /*2dd0*/  @!P1 IMAD.IADD R52, R52, 0x1, -R6 ;  /* 0x0000000134349824 */ /* 0x000fe200078e0a06 */
[----:B------:R-:W-:Y:S01]  /*2de0*/  ISETP.GE.AND P1, PT, R60, RZ, PT ;  /* 0x000000ff3c00720c */ /* 0x000fe20003f26270 */
[----:B------:R-:W-:Y:S01]  /*2df0*/  @!P4 IMAD.MOV R82, RZ, RZ, -R82 ;  /* 0x000000ffff52c224 */ /* 0x000fe200078e0a52 */
[----:B------:R-:W-:Y:S01]  /*2e00*/  ISETP.GT.U32.AND P4, PT, R6, R3, PT ;  /* 0x000000030600720c */ /* 0x000fe20003f84070 */
[----:B------:R-:W-:Y:S01]  /*2e10*/  @!P0 IMAD.MOV R52, RZ, RZ, -R52 ;  /* 0x000000ffff348224 */ /* 0x000fe200078e0a34 */
[----:B------:R-:W-:Y:S01]  /*2e20*/  ISETP.GE.AND P0, PT, R54, RZ, PT ;  /* 0x000000ff3600720c */ /* 0x000fe20003f06270 */
[----:B------:R-:W-:Y:S01]  /*2e30*/  @!P5 IMAD.IADD R57, R57, 0x1, -R6 ;  /* 0x000000013939d824 */ /* 0x000fe200078e0a06 */
[C---:B------:R-:W-:Y:S01]  /*2e40*/  LOP3.LUT R54, R7.reuse, 0x24, RZ, 0xfc, !PT ;  /* 0x0000002407367812 */ /* 0x040fe200078efcff */
[----:B------:R-:W-:Y:S01]  /*2e50*/  IMAD.HI.U32 R8, R2, R61, RZ ;  /* 0x0000003d02087227 */ /* 0x000fe200078e00ff */
[----:B------:R-:W-:-:S02]  /*2e60*/  LOP3.LUT R60, R7, 0x12, RZ, 0xfc, !PT ;  /* 0x00000012073c7812 */ /* 0x000fc400078efcff */
[----:B------:R-:W-:Y:S01]  /*2e70*/  IABS R59, R54 ;  /* 0x00000036003b7213 */ /* 0x000fe20000000000 */
[----:B------:R-:W-:Y:S01]  /*2e80*/  @!P6 IMAD.IADD R55, R55, 0x1, -R6 ;  /* 0x000000013737e824 */ /* 0x000fe200078e0a06 */
[----:B------:R-:W-:Y:S01]  /*2e90*/  ISETP.GT.U32.AND P5, PT, R6, R57, PT ;  /* 0x000000390600720c */ /* 0x000fe20003fa4070 */
[----:B------:R-:W-:Y:S01]  /*2ea0*/  IMAD.MOV R53, RZ, RZ, -R8 ;  /* 0x000000ffff357224 */ /* 0x000fe200078e0a08 */
[----:B------:R-:W-:Y:S01]  /*2eb0*/  ISETP.GE.AND P6, PT, R54, RZ, PT ;  /* 0x000000ff3600720c */ /* 0x000fe20003fc6270 */
[----:B------:R-:W-:Y:S01]  /*2ec0*/  IMAD.HI.U32 R8, R2, R59, RZ ;  /* 0x0000003b02087227 */ /* 0x000fe200078e00ff */
[----:B------:R-:W-:Y:S02]  /*2ed0*/  IABS R54, R56 ;  /* 0x0000003800367213 */ /* 0x000fe40000000000 */
[----:B------:R-:W-:Y:S01]  /*2ee0*/  IABS R65, R60 ;  /* 0x0000003c00417213 */ /* 0x000fe20000000000 */
[----:B------:R-:W-:Y:S02]  /*2ef0*/  @!P4 IMAD.IADD R3, R3, 0x1, -R6 ;  /* 0x000000010303c824 */ /* 0x000fe400078e0a06 */
[----:B------:R-:W-:-:S02]  /*2f00*/  IMAD R53, R6, R53, R61 ;  /* 0x0000003506357224 */ /* 0x000fc400078e023d */
[----:B------:R-:W-:Y:S01]  /*2f10*/  IMAD.MOV R8, RZ, RZ, -R8 ;  /* 0x000000ffff087224 */ /* 0x000fe200078e0a08 */
[----:B------:R-:W-:Y:S01]  /*2f20*/  ISETP.GT.U32.AND P4, PT, R6, R3, PT ;  /* 0x000000030600720c */ /* 0x000fe20003f84070 */
[----:B------:R-:W-:Y:S01]  /*2f30*/  IMAD.MOV.U32 R61, RZ, RZ, R54 ;  /* 0x000000ffff3d7224 */ /* 0x000fe200078e0036 */
[----:B------:R-:W-:Y:S01]  /*2f40*/  LOP3.LUT R54, R7, 0x1e, RZ, 0xfc, !PT ;  /* 0x0000001e07367812 */ /* 0x000fe200078efcff */
[----:B------:R-:W-:Y:S02]  /*2f50*/  IMAD.MOV.U32 R84, RZ, RZ, R55 ;  /* 0x000000ffff547224 */ /* 0x000fe400078e0037 */
[----:B------:R-:W-:Y:S01]  /*2f60*/  @!P5 IMAD.IADD R57, R57, 0x1, -R6 ;  /* 0x000000013939d824 */ /* 0x000fe200078e0a06 */
[----:B------:R-:W-:Y:S01]  /*2f70*/  ISETP.GE.AND P5, PT, R56, RZ, PT ;  /* 0x000000ff3800720c */ /* 0x000fe20003fa6270 */
[----:B------:R-:W-:Y:S01]  /*2f80*/  IMAD R55, R6, R8, R59 ;  /* 0x0000000806377224 */ /* 0x000fe200078e023b */
[----:B------:R-:W-:Y:S01]  /*2f90*/  IABS R59, R58 ;  /* 0x0000003a003b7213 */ /* 0x000fe20000000000 */
[----:B------:R-:W-:Y:S01]  /*2fa0*/  IMAD.HI.U32 R8, R2, R61, RZ ;  /* 0x0000003d02087227 */ /* 0x000fe200078e00ff */
[----:B------:R-:W-:-:S03]  /*2fb0*/  LOP3.LUT R56, R7, 0x1c, RZ, 0xfc, !PT ;  /* 0x0000001c07387812 */ /* 0x000fc600078efcff */
[----:B------:R-:W-:Y:S01]  /*2fc0*/  IMAD.MOV.U32 R86, RZ, RZ, R57 ;  /* 0x000000ffff567224 */ /* 0x000fe200078e0039 */
[----:B------:R-:W-:Y:S01]  /*2fd0*/  IABS R63, R56 ;  /* 0x00000038003f7213 */ /* 0x000fe20000000000 */
[----:B------:R-:W-:Y:S02]  /*2fe0*/  IMAD.MOV R57, RZ, RZ, -R8 ;  /* 0x000000ffff397224 */ /* 0x000fe400078e0a08 */
[----:B------:R-:W-:-:S04]  /*2ff0*/  IMAD.HI.U32 R8, R2, R59, RZ ;  /* 0x0000003b02087227 */ /* 0x000fc800078e00ff */
[----:B------:R-:W-:Y:S02]  /*3000*/  IMAD.MOV R8, RZ, RZ, -R8 ;  /* 0x000000ffff087224 */ /* 0x000fe400078e0a08 */
[----:B------:R-:W-:Y:S02]  /*3010*/  @!P4 IMAD.IADD R3, R3, 0x1, -R6 ;  /* 0x000000010303c824 */ /* 0x000fe400078e0a06 */
[----:B------:R-:W-:Y:S01]  /*3020*/  @!P3 IMAD.MOV R84, RZ, RZ, -R84 ;  /* 0x000000ffff54b224 */ /* 0x000fe200078e0a54 */
[C---:B------:R-:W-:Y:S01]  /*3030*/  ISETP.GT.U32.AND P3, PT, R6.reuse, R53, PT ;  /* 0x000000350600720c */ /* 0x040fe20003f64070 */
[C---:B------:R-:W-:Y:S02]  /*3040*/  IMAD R59, R6.reuse, R8, R59 ;  /* 0x00000008063b7224 */ /* 0x040fe400078e023b */
[----:B------:R-:W-:Y:S02]  /*3050*/  IMAD.MOV.U32 R88, RZ, RZ, R3 ;  /* 0x000000ffff587224 */ /* 0x000fe400078e0003 */
[----:B------:R-:W-:Y:S01]  /*3060*/  @!P1 IMAD.MOV R86, RZ, RZ, -R86 ;  /* 0x000000ffff569224 */ /* 0x000fe200078e0a56 */
[C---:B------:R-:W-:Y:S01]  /*3070*/  ISETP.GT.U32.AND P1, PT, R6.reuse, R55, PT ;  /* 0x000000370600720c */ /* 0x040fe20003f24070 */
[----:B------:R-:W-:Y:S01]  /*3080*/  @!P0 IMAD.MOV R88, RZ, RZ, -R88 ;  /* 0x000000ffff588224 */ /* 0x000fe200078e0a58 */
[C---:B------:R-:W-:Y:S01]  /*3090*/  ISETP.GT.U32.AND P0, PT, R6.reuse, R59, PT ;  /* 0x0000003b0600720c */ /* 0x040fe20003f04070 */
[----:B------:R-:W-:Y:S01]  /*30a0*/  IMAD R57, R6, R57, R61 ;  /* 0x0000003906397224 */ /* 0x000fe200078e023d */
[----:B------:R-:W-:Y:S01]  /*30b0*/  IABS R61, R54 ;  /* 0x00000036003d7213 */ /* 0x000fe20000000000 */
[----:B------:R-:W-:-:S03]  /*30c0*/  IMAD.HI.U32 R8, R2, R63, RZ ;  /* 0x0000003f02087227 */ /* 0x000fc600078e00ff */
[----:B------:R-:W-:Y:S01]  /*30d0*/  ISETP.GT.U32.AND P4, PT, R6, R57, PT ;  /* 0x000000390600720c */ /* 0x000fe20003f84070 */
[----:B------:R-:W-:Y:S02]  /*30e0*/  @!P3 IMAD.IADD R53, R53, 0x1, -R6 ;  /* 0x000000013535b824 */ /* 0x000fe400078e0a06 */
[----:B------:R-:W-:-:S03]  /*30f0*/  IMAD.HI.U32 R3, R2, R61, RZ ;  /* 0x0000003d02037227 */ /* 0x000fc600078e00ff */
[C---:B------:R-:W-:Y:S01]  /*3100*/  ISETP.GT.U32.AND P3, PT, R6.reuse, R53, PT ;  /* 0x000000350600720c */ /* 0x040fe20003f64070 */
[--C-:B------:R-:W-:Y:S02]  /*3110*/  @!P0 IMAD.IADD R59, R59, 0x1, -R6.reuse ;  /* 0x000000013b3b8824 */ /* 0x100fe400078e0a06 */
[----:B------:R-:W-:Y:S02]  /*3120*/  @!P1 IMAD.IADD R55, R55, 0x1, -R6 ;  /* 0x0000000137379824 */ /* 0x000fe400078e0a06 */
[----:B------:R-:W-:Y:S01]  /*3130*/  IMAD.MOV R8, RZ, RZ, -R8 ;  /* 0x000000ffff087224 */ /* 0x000fe200078e0a08 */
[C---:B------:R-:W-:Y:S01]  /*3140*/  ISETP.GT.U32.AND P0, PT, R6.reuse, R59, PT ;  /* 0x0000003b0600720c */ /* 0x040fe20003f04070 */
[----:B------:R-:W-:Y:S01]  /*3150*/  @!P4 IMAD.IADD R57, R57, 0x1, -R6 ;  /* 0x000000013939c824 */ /* 0x000fe200078e0a06 */
[----:B------:R-:W-:Y:S01]  /*3160*/  ISETP.GT.U32.AND P1, PT, R6, R55, PT ;  /* 0x000000370600720c */ /* 0x000fe20003f24070 */
[----:B------:R-:W-:-:S03]  /*3170*/  IMAD.MOV R3, RZ, RZ, -R3 ;  /* 0x000000ffff037224 */ /* 0x000fc600078e0a03 */
[----:B------:R-:W-:Y:S01]  /*3180*/  ISETP.GT.U32.AND P4, PT, R6, R57, PT ;  /* 0x000000390600720c */ /* 0x000fe20003f84070 */
[--C-:B------:R-:W-:Y:S01]  /*3190*/  @!P3 IMAD.IADD R53, R53, 0x1, -R6.reuse ;  /* 0x000000013535b824 */ /* 0x100fe200078e0a06 */
[----:B------:R-:W-:Y:S01]  /*31a0*/  ISETP.GE.AND P3, PT, R58, RZ, PT ;  /* 0x000000ff3a00720c */ /* 0x000fe20003f66270 */
[C---:B------:R-:W-:Y:S01]  /*31b0*/  IMAD R3, R6.reuse, R3, R61 ;  /* 0x0000000306037224 */ /* 0x040fe200078e023d */
[----:B------:R-:W-:Y:S01]  /*31c0*/  LOP3.LUT R58, R7, 0x14, RZ, 0xfc, !PT ;  /* 0x00000014073a7812 */ /* 0x000fe200078efcff */
[----:B------:R-:W-:Y:S02]  /*31d0*/  IMAD.MOV.U32 R90, RZ, RZ, R53 ;  /* 0x000000ffff5a7224 */ /* 0x000fe400078e0035 */
[--C-:B------:R-:W-:Y:S01]  /*31e0*/  @!P0 IMAD.IADD R59, R59, 0x1, -R6.reuse ;  /* 0x000000013b3b8824 */ /* 0x100fe200078e0a06 */
[C---:B------:R-:W-:Y:S01]  /*31f0*/  ISETP.GT.U32.AND P0, PT, R6.reuse, R3, PT ;  /* 0x000000030600720c */ /* 0x040fe20003f04070 */
[----:B------:R-:W-:Y:S01]  /*3200*/  IMAD R53, R6, R8, R63 ;  /* 0x0000000806357224 */ /* 0x000fe200078e023f */
[----:B------:R-:W-:Y:S01]  /*3210*/  LOP3.LUT R8, R7, 0x1a, RZ, 0xfc, !PT ;  /* 0x0000001a07087812 */ /* 0x000fe200078efcff */
[----:B------:R-:W-:Y:S01]  /*3220*/  IMAD.MOV.U32 R96, RZ, RZ, R59 ;  /* 0x000000ffff607224 */ /* 0x000fe200078e003b */
[----:B------:R-:W-:Y:S01]  /*3230*/  IABS R63, R58 ;  /* 0x0000003a003f7213 */ /* 0x000fe20000000000 */
[----:B------:R-:W-:Y:S01]  /*3240*/  @!P1 IMAD.IADD R55, R55, 0x1, -R6 ;  /* 0x0000000137379824 */ /* 0x000fe200078e0a06 */
[----:B------:R-:W-:Y:S01]  /*3250*/  ISETP.GE.AND P1, PT, R56, RZ, PT ;  /* 0x000000ff3800720c */ /* 0x000fe20003f26270 */
[----:B------:R-:W-:Y:S01]  /*3260*/  @!P3 IMAD.MOV R96, RZ, RZ, -R96 ;  /* 0x000000ffff60b224 */ /* 0x000fe200078e0a60 */
[----:B------:R-:W-:Y:S01]  /*3270*/  ISETP.GT.U32.AND P3, PT, R6, R53, PT ;  /* 0x000000350600720c */ /* 0x000fe20003f64070 */
[----:B------:R-:W-:Y:S01]  /*3280*/  @!P2 IMAD.MOV R90, RZ, RZ, -R90 ;  /* 0x000000ffff5aa224 */ /* 0x000fe200078e0a5a */
[----:B------:R-:W-:Y:S01]  /*3290*/  ISETP.GE.AND P2, PT, R54, RZ, PT ;  /* 0x000000ff3600720c */ /* 0x000fe20003f46270 */
[----:B------:R-:W-:Y:S01]  /*32a0*/  IMAD.MOV.U32 R92, RZ, RZ, R55 ;  /* 0x000000ffff5c7224 */ /* 0x000fe200078e0037 */
[----:B------:R-:W-:Y:S01]  /*32b0*/  LOP3.LUT R54, R7, 0x18, RZ, 0xfc, !PT ;  /* 0x0000001807367812 */ /* 0x000fe200078efcff */
[----:B------:R-:W-:Y:S01]  /*32c0*/  @!P4 IMAD.IADD R57, R57, 0x1, -R6 ;  /* 0x000000013939c824 */ /* 0x000fe200078e0a06 */
[----:B------:R-:W-:Y:S01]  /*32d0*/  ISETP.GE.AND P4, PT, R8, RZ, PT ;  /* 0x000000ff0800720c */ /* 0x000fe20003f86270 */
[----:B------:R-:W-:Y:S01]  /*32e0*/  @!P6 IMAD.MOV R92, RZ, RZ, -R92 ;  /* 0x000000ffff5ce224 */ /* 0x000fe200078e0a5c */
[----:B------:R-:W-:Y:S01]  /*32f0*/  IABS R8, R8 ;  /* 0x0000000800087213 */ /* 0x000fe20000000000 */
[----:B------:R-:W-:Y:S01]  /*3300*/  IMAD.MOV.U32 R94, RZ, RZ, R57 ;  /* 0x000000ffff5e7224 */ /* 0x000fe200078e0039 */
[----:B------:R-:W-:Y:S01]  /*3310*/  ISETP.GE.AND P6, PT, R54, RZ, PT ;  /* 0x000000ff3600720c */ /* 0x000fe20003fc6270 */
[--C-:B------:R-:W-:Y:S01]  /*3320*/  @!P0 IMAD.IADD R3, R3, 0x1, -R6.reuse ;  /* 0x0000000103038824 */ /* 0x100fe200078e0a06 */
[----:B------:R-:W-:Y:S01]  /*3330*/  IABS R54, R54 ;  /* 0x0000003600367213 */ /* 0x000fe20000000000 */
[----:B------:R-:W-:Y:S01]  /*3340*/  @!P3 IMAD.IADD R53, R53, 0x1, -R6 ;  /* 0x000000013535b824 */ /* 0x000fe200078e0a06 */
[----:B------:R-:W-:Y:S01]  /*3350*/  LOP3.LUT R56, R7, 0x16, RZ, 0xfc, !PT ;  /* 0x0000001607387812 */ /* 0x000fe200078efcff */
[----:B------:R-:W-:Y:S01]  /*3360*/  IMAD.MOV.U32 R57, RZ, RZ, R8 ;  /* 0x000000ffff397224 */ /* 0x000fe200078e0008 */
[----:B------:R-:W-:Y:S01]  /*3370*/  ISETP.GT.U32.AND P0, PT, R6, R3, PT ;  /* 0x000000030600720c */ /* 0x000fe20003f04070 */
[----:B------:R-:W-:Y:S01]  /*3380*/  IMAD.MOV.U32 R59, RZ, RZ, R54 ;  /* 0x000000ffff3b7224 */ /* 0x000fe200078e0036 */
[----:B------:R-:W-:Y:S01]  /*3390*/  IABS R61, R56 ;  /* 0x00000038003d7213 */ /* 0x000fe20000000000 */
[----:B------:R-:W-:Y:S01]  /*33a0*/  IMAD.HI.U32 R8, R2, R57, RZ ;  /* 0x0000003902087227 */ /* 0x000fe200078e00ff */
[----:B------:R-:W-:-:S03]  /*33b0*/  ISETP.GT.U32.AND P3, PT, R6, R53, PT ;  /* 0x000000350600720c */ /* 0x000fc60003f64070 */
[----:B------:R-:W-:-:S04]  /*33c0*/  IMAD.HI.U32 R54, R2, R59, RZ ;  /* 0x0000003b02367227 */ /* 0x000fc800078e00ff */
[----:B------:R-:W-:-:S04]  /*33d0*/  IMAD.HI.U32 R55, R2, R61, RZ ;  /* 0x0000003d02377227 */ /* 0x000fc800078e00ff */
[----:B------:R-:W-:Y:S02]  /*33e0*/  IMAD.MOV R8, RZ, RZ, -R8 ;  /* 0x000000ffff087224 */ /* 0x000fe400078e0a08 */
[----:B------:R-:W-:Y:S01]  /*33f0*/  @!P5 IMAD.MOV R94, RZ, RZ, -R94 ;  /* 0x000000ffff5ed224 */ /* 0x000fe200078e0a5e */
[----:B------:R-:W-:Y:S01]  /*3400*/  ISETP.GE.AND P5, PT, R56, RZ, PT ;  /* 0x000000ff3800720c */ /* 0x000fe20003fa6270 */
[----:B------:R-:W-:Y:S02]  /*3410*/  IMAD.MOV R54, RZ, RZ, -R54 ;  /* 0x000000ffff367224 */ /* 0x000fe400078e0a36 */
[----:B------:R-:W-:Y:S02]  /*3420*/  IMAD.MOV R56, RZ, RZ, -R55 ;  /* 0x000000ffff387224 */ /* 0x000fe400078e0a37 */
[C---:B------:R-:W-:Y:S02]  /*3430*/  IMAD R55, R6.reuse, R8, R57 ;  /* 0x0000000806377224 */ /* 0x040fe400078e0239 */
[----:B------:R-:W-:-:S02]  /*3440*/  IMAD R57, R6, R54, R59 ;  /* 0x0000003606397224 */ /* 0x000fc400078e023b */
[--C-:B------:R-:W-:Y:S02]  /*3450*/  @!P3 IMAD.IADD R53, R53, 0x1, -R6.reuse ;  /* 0x000000013535b824 */ /* 0x100fe400078e0a06 */
[----:B------:R-:W-:Y:S01]  /*3460*/  @!P0 IMAD.IADD R3, R3, 0x1, -R6 ;  /* 0x0000000103038824 */ /* 0x000fe200078e0a06 */
[----:B------:R-:W-:Y:S01]  /*3470*/  ISETP.GT.U32.AND P3, PT, R6, R57, PT ;  /* 0x000000390600720c */ /* 0x000fe20003f64070 */
[----:B------:R-:W-:Y:S01]  /*3480*/  IMAD.HI.U32 R8, R2, R63, RZ ;  /* 0x0000003f02087227 */ /* 0x000fe200078e00ff */
[----:B------:R-:W-:-:S03]  /*3490*/  ISETP.GT.U32.AND P0, PT, R6, R55, PT ;  /* 0x000000370600720c */ /* 0x000fc60003f04070 */
[----:B------:R-:W-:Y:S02]  /*34a0*/  IMAD.MOV R8, RZ, RZ, -R8 ;  /* 0x000000ffff087224 */ /* 0x000fe400078e0a08 */
[C---:B------:R-:W-:Y:S02]  /*34b0*/  IMAD R59, R6.reuse, R56, R61 ;  /* 0x00000038063b7224 */ /* 0x040fe400078e023d */
[----:B------:R-:W-:Y:S02]  /*34c0*/  IMAD R61, R6, R8, R63 ;  /* 0x00000008063d7224 */ /* 0x000fe400078e023f */
[----:B------:R-:W-:-:S04]  /*34d0*/  IMAD.HI.U32 R8, R2, R65, RZ ;  /* 0x0000004102087227 */ /* 0x000fc800078e00ff */
[--C-:B------:R-:W-:Y:S02]  /*34e0*/  @!P3 IMAD.IADD R57, R57, 0x1, -R6.reuse ;  /* 0x000000013939b824 */ /* 0x100fe400078e0a06 */
[----:B------:R-:W-:Y:S02]  /*34f0*/  @!P0 IMAD.IADD R55, R55, 0x1, -R6 ;  /* 0x0000000137378824 */ /* 0x000fe400078e0a06 */
[----:B------:R-:W-:Y:S01]  /*3500*/  IMAD.HI.U32 R54, R2, R67, RZ ;  /* 0x0000004302367227 */ /* 0x000fe200078e00ff */
[C---:B------:R-:W-:Y:S02]  /*3510*/  ISETP.GT.U32.AND P3, PT, R6.reuse, R57, PT ;  /* 0x000000390600720c */ /* 0x040fe40003f64070 */
[----:B------:R-:W-:Y:S01]  /*3520*/  ISETP.GT.U32.AND P0, PT, R6, R55, PT ;  /* 0x000000370600720c */ /* 0x000fe20003f04070 */
[----:B------:R-:W-:Y:S02]  /*3530*/  IMAD.MOV R63, RZ, RZ, -R8 ;  /* 0x000000ffff3f7224 */ /* 0x000fe400078e0a08 */
[----:B------:R-:W-:-:S02]  /*3540*/  IMAD.MOV R54, RZ, RZ, -R54 ;  /* 0x000000ffff367224 */ /* 0x000fc400078e0a36 */
[C---:B------:R-:W-:Y:S02]  /*3550*/  IMAD R63, R6.reuse, R63, R65 ;  /* 0x0000003f063f7224 */ /* 0x040fe400078e0241 */
[----:B------:R-:W-:Y:S02]  /*3560*/  IMAD R65, R6, R54, R67 ;  /* 0x0000003606417224 */ /* 0x000fe400078e0243 */
[----:B------:R-:W-:-:S04]  /*3570*/  IMAD.HI.U32 R8, R2, R69, RZ ;  /* 0x0000004502087227 */ /* 0x000fc800078e00ff */
[--C-:B------:R-:W-:Y:S01]  /*3580*/  @!P3 IMAD.IADD R57, R57, 0x1, -R6.reuse ;  /* 0x000000013939b824 */ /* 0x100fe200078e0a06 */
[C---:B------:R-:W-:Y:S01]  /*3590*/  ISETP.GT.U32.AND P3, PT, R6.reuse, R61, PT ;  /* 0x0000003d0600720c */ /* 0x040fe20003f64070 */
[----:B------:R-:W-:Y:S01]  /*35a0*/  @!P0 IMAD.IADD R55, R55, 0x1, -R6 ;  /* 0x0000000137378824 */ /* 0x000fe200078e0a06 */
[----:B------:R-:W-:Y:S01]  /*35b0*/  ISETP.GT.U32.AND P0, PT, R6, R59, PT ;  /* 0x0000003b0600720c */ /* 0x000fe20003f04070 */
[----:B------:R-:W-:Y:S02]  /*35c0*/  IMAD.MOV R56, RZ, RZ, -R8 ;  /* 0x000000ffff387224 */ /* 0x000fe400078e0a08 */
[----:B------:R-:W-:-:S04]  /*35d0*/  IMAD.HI.U32 R8, R2, R71, RZ ;  /* 0x0000004702087227 */ /* 0x000fc800078e00ff */
[----:B------:R-:W-:Y:S02]  /*35e0*/  IMAD.MOV R8, RZ, RZ, -R8 ;  /* 0x000000ffff087224 */ /* 0x000fe400078e0a08 */
[C---:B------:R-:W-:Y:S02]  /*35f0*/  IMAD R67, R6.reuse, R56, R69 ;  /* 0x0000003806437224 */ /* 0x040fe400078e0245 */
[--C-:B------:R-:W-:Y:S01]  /*3600*/  @!P3 IMAD.IADD R61, R61, 0x1, -R6.reuse ;  /* 0x000000013d3db824 */ /* 0x100fe200078e0a06 */
[C---:B------:R-:W-:Y:S01]  /*3610*/  ISETP.GT.U32.AND P3, PT, R6.reuse, R65, PT ;  /* 0x000000410600720c */ /* 0x040fe20003f64070 */
[----:B------:R-:W-:Y:S01]  /*3620*/  @!P0 IMAD.IADD R59, R59, 0x1, -R6 ;  /* 0x000000013b3b8824 */ /* 0x000fe200078e0a06 */
[C---:B------:R-:W-:Y:S01]  /*3630*/  ISETP.GT.U32.AND P0, PT, R6.reuse, R63, PT ;  /* 0x0000003f0600720c */ /* 0x040fe20003f04070 */
[----:B------:R-:W-:Y:S02]  /*3640*/  IMAD R69, R6, R8, R71 ;  /* 0x0000000806457224 */ /* 0x000fe400078e0247 */
[----:B------:R-:W-:-:S04]  /*3650*/  IMAD.HI.U32 R8, R2, R73, RZ ;  /* 0x0000004902087227 */ /* 0x000fc800078e00ff */
[----:B------:R-:W-:Y:S02]  /*3660*/  IMAD.MOV R8, RZ, RZ, -R8 ;  /* 0x000000ffff087224 */ /* 0x000fe400078e0a08 */
[----:B------:R-:W-:Y:S01]  /*3670*/  IMAD.MOV.U32 R100, RZ, RZ, R53 ;  /* 0x000000ffff647224 */ /* 0x000fe200078e0035 */
[----:B------:R-:W-:Y:S01]  /*3680*/  LOP3.LUT R53, RZ, R25, RZ, 0x33, !PT ;  /* 0x00000019ff357212 */ /* 0x000fe200078e33ff */
[--C-:B------:R-:W-:Y:S01]  /*3690*/  @!P3 IMAD.IADD R65, R65, 0x1, -R6.reuse ;  /* 0x000000014141b824 */ /* 0x100fe200078e0a06 */
[C---:B------:R-:W-:Y:S01]  /*36a0*/  ISETP.GT.U32.AND P3, PT, R6.reuse, R69, PT ;  /* 0x000000450600720c */ /* 0x040fe20003f64070 */
[----:B------:R-:W-:Y:S01]  /*36b0*/  @!P0 IMAD.IADD R63, R63, 0x1, -R6 ;  /* 0x000000013f3f8824 */ /* 0x000fe200078e0a06 */
[C---:B------:R-:W-:Y:S01]  /*36c0*/  ISETP.GT.U32.AND P0, PT, R6.reuse, R67, PT ;  /* 0x000000430600720c */ /* 0x040fe20003f04070 */
[----:B------:R-:W-:Y:S02]  /*36d0*/  IMAD R71, R6, R8, R73 ;  /* 0x0000000806477224 */ /* 0x000fe400078e0249 */
[----:B------:R-:W-:-:S04]  /*36e0*/  IMAD.HI.U32 R8, R2, R75, RZ ;  /* 0x0000004b02087227 */ /* 0x000fc800078e00ff */
[----:B------:R-:W-:Y:S01]  /*36f0*/  IMAD.MOV.U32 R98, RZ, RZ, R3 ;  /* 0x000000ffff627224 */ /* 0x000fe200078e0003 */
[----:B------:R-:W-:Y:S01]  /*3700*/  SHF.R.S32.HI R3, RZ, 0x6, R0 ;  /* 0x00000006ff037819 */ /* 0x000fe20000011400 */
[----:B------:R-:W-:Y:S01]  /*3710*/  @!P1 IMAD.MOV R100, RZ, RZ, -R100 ;  /* 0x000000ffff649224 */ /* 0x000fe200078e0a64 */
[----:B------:R-:W-:Y:S01]  /*3720*/  ISETP.GT.U32.AND P1, PT, R6, R61, PT ;  /* 0x0000003d0600720c */ /* 0x000fe20003f24070 */
[----:B------:R-:W-:Y:S01]  /*3730*/  IMAD.HI.U32 R54, R2, R77, RZ ;  /* 0x0000004d02367227 */ /* 0x000fe200078e00ff */
[----:B------:R-:W-:-:S03]  /*3740*/  SGXT R3, R3, 0x1 ;  /* 0x000000010303781a */ /* 0x000fc60000000200 */
[----:B------:R-:W-:Y:S02]  /*3750*/  IMAD.MOV R8, RZ, RZ, -R8 ;  /* 0x000000ffff087224 */ /* 0x000fe400078e0a08 */
[----:B------:R-:W-:-:S04]  /*3760*/  IMAD.HI.U32 R56, R2, R79, RZ ;  /* 0x0000004f02387227 */ /* 0x000fc800078e00ff */
[----:B------:R-:W-:Y:S01]  /*3770*/  @!P2 IMAD.MOV R98, RZ, RZ, -R98 ;  /* 0x000000ffff62a224 */ /* 0x000fe200078e0a62 */
[C---:B------:R-:W-:Y:S01]  /*3780*/  ISETP.GT.U32.AND P2, PT, R6.reuse, R63, PT ;  /* 0x0000003f0600720c */ /* 0x040fe20003f44070 */
[----:B------:R-:W-:Y:S01]  /*3790*/  @!P3 IMAD.IADD R69, R69, 0x1, -R6 ;  /* 0x000000014545b824 */ /* 0x000fe200078e0a06 */
[C---:B------:R-:W-:Y:S01]  /*37a0*/  ISETP.GT.U32.AND P3, PT, R6.reuse, R65, PT ;  /* 0x000000410600720c */ /* 0x040fe20003f64070 */
[----:B------:R-:W-:Y:S02]  /*37b0*/  IMAD.MOV R54, RZ, RZ, -R54 ;  /* 0x000000ffff367224 */ /* 0x000fe400078e0a36 */
[C---:B------:R-:W-:Y:S02]  /*37c0*/  IMAD R73, R6.reuse, R8, R75 ;  /* 0x0000000806497224 */ /* 0x040fe400078e024b */
[----:B------:R-:W-:Y:S01]  /*37d0*/  @!P0 IMAD.IADD R67, R67, 0x1, -R6 ;  /* 0x0000000143438824 */ /* 0x000fe200078e0a06 */
[----:B------:R-:W-:Y:S01]  /*37e0*/  ISETP.GT.U32.AND P0, PT, R6, R59, PT ;  /* 0x0000003b0600720c */ /* 0x000fe20003f04070 */
[----:B------:R-:W-:-:S02]  /*37f0*/  IMAD.MOV R56, RZ, RZ, -R56 ;  /* 0x000000ffff387224 */ /* 0x000fc400078e0a38 */
[----:B------:R-:W-:-:S04]  /*3800*/  IMAD.HI.U32 R8, R2, R81, RZ ;  /* 0x0000005102087227 */ /* 0x000fc800078e00ff */
[----:B------:R-:W-:Y:S02]  /*3810*/  IMAD.MOV.U32 R104, RZ, RZ, R57 ;  /* 0x000000ffff687224 */ /* 0x000fe400078e0039 */
[C---:B------:R-:W-:Y:S02]  /*3820*/  IMAD R75, R6.reuse, R54, R77 ;  /* 0x00000036064b7224 */ /* 0x040fe400078e024d */
[C---:B------:R-:W-:Y:S01]  /*3830*/  IMAD R77, R6.reuse, R56, R79 ;  /* 0x00000038064d7224 */ /* 0x040fe200078e024f */
[----:B------:R-:W-:Y:S01]  /*3840*/  IABS R79, R76 ;  /* 0x0000004c004f7213 */ /* 0x000fe20000000000 */
[----:B------:R-:W-:Y:S02]  /*3850*/  IMAD.MOV R8, RZ, RZ, -R8 ;  /* 0x000000ffff087224 */ /* 0x000fe400078e0a08 */
[----:B------:R-:W-:Y:S01]  /*3860*/  @!P6 IMAD.MOV R104, RZ, RZ, -R104 ;  /* 0x000000ffff68e224 */ /* 0x000fe200078e0a68 */
[C---:B------:R-:W-:Y:S01]  /*3870*/  ISETP.GT.U32.AND P6, PT, R6.reuse, R69, PT ;  /* 0x000000450600720c */ /* 0x040fe20003fc4070 */
[----:B------:R-:W-:-:S02]  /*3880*/  IMAD R57, R6, R8, R81 ;  /* 0x0000000806397224 */ /* 0x000fc400078e0251 */
[----:B------:R-:W-:Y:S01]  /*3890*/  @!P1 IMAD.IADD R61, R61, 0x1, -R6 ;  /* 0x000000013d3d9824 */ /* 0x000fe200078e0a06 */
[----:B------:R-:W-:Y:S01]  /*38a0*/  ISETP.GT.U32.AND P1, PT, R6, R73, PT ;  /* 0x000000490600720c */ /* 0x000fe20003f24070 */
[----:B------:R-:W-:-:S04]  /*38b0*/  IMAD.HI.U32 R2, R2, R79, RZ ;  /* 0x0000004f02027227 */ /* 0x000fc800078e00ff */
[--C-:B------:R-:W-:Y:S01]  /*38c0*/  @!P2 IMAD.IADD R63, R63, 0x1, -R6.reuse ;  /* 0x000000013f3fa824 */ /* 0x100fe200078e0a06 */
[C---:B------:R-:W-:Y:S01]  /*38d0*/  ISETP.GT.U32.AND P2, PT, R6.reuse, R75, PT ;  /* 0x0000004b0600720c */ /* 0x040fe20003f44070 */
[--C-:B------:R-:W-:Y:S01]  /*38e0*/  @!P3 IMAD.IADD R65, R65, 0x1, -R6.reuse ;  /* 0x000000014141b824 */ /* 0x100fe200078e0a06 */
[C---:B------:R-:W-:Y:S01]  /*38f0*/  ISETP.GT.U32.AND P3, PT, R6.reuse, R57, PT ;  /* 0x000000390600720c */ /* 0x040fe20003f64070 */
[----:B------:R-:W-:Y:S02]  /*3900*/  IMAD.MOV.U32 R102, RZ, RZ, R55 ;  /* 0x000000ffff667224 */ /* 0x000fe400078e0037 */
[----:B------:R-:W-:Y:S01]  /*3910*/  @!P0 IMAD.IADD R59, R59, 0x1, -R6 ;  /* 0x000000013b3b8824 */ /* 0x000fe200078e0a06 */
[C---:B------:R-:W-:Y:S01]  /*3920*/  ISETP.GT.U32.AND P0, PT, R6.reuse, R71, PT ;  /* 0x000000470600720c */ /* 0x040fe20003f04070 */
[----:B------:R-:W-:Y:S02]  /*3930*/  IMAD.MOV R2, RZ, RZ, -R2 ;  /* 0x000000ffff027224 */ /* 0x000fe400078e0a02 */
[----:B------:R-:W-:Y:S01]  /*3940*/  @!P4 IMAD.MOV R102, RZ, RZ, -R102 ;  /* 0x000000ffff66c224 */ /* 0x000fe200078e0a66 */
[C---:B------:R-:W-:Y:S01]  /*3950*/  ISETP.GT.U32.AND P4, PT, R6.reuse, R67, PT ;  /* 0x000000430600720c */ /* 0x040fe20003f84070 */
[----:B------:R-:W-:Y:S01]  /*3960*/  IMAD R55, R6, R2, R79 ;  /* 0x0000000206377224 */ /* 0x000fe200078e024f */
[----:B------:R-:W-:Y:S01]  /*3970*/  LOP3.LUT R2, R0, 0x40, RZ, 0xc0, !PT ;  /* 0x0000004000027812 */ /* 0x000fe200078ec0ff */
[--C-:B------:R-:W-:Y:S01]  /*3980*/  @!P6 IMAD.IADD R69, R69, 0x1, -R6.reuse ;  /* 0x000000014545e824 */ /* 0x100fe200078e0a06 */
[C---:B------:R-:W-:Y:S01]  /*3990*/  ISETP.GT.U32.AND P6, PT, R6.reuse, R77, PT ;  /* 0x0000004d0600720c */ /* 0x040fe20003fc4070 */
[--C-:B------:R-:W-:Y:S01]  /*39a0*/  @!P1 IMAD.IADD R73, R73, 0x1, -R6.reuse ;  /* 0x0000000149499824 */ /* 0x100fe200078e0a06 */
[----:B------:R-:W-:Y:S01]  /*39b0*/  ISETP.GT.U32.AND P1, PT, R6, R55, PT ;  /* 0x000000370600720c */ /* 0x000fe20003f24070 */
[--C-:B------:R-:W-:Y:S01]  /*39c0*/  @!P2 IMAD.IADD R75, R75, 0x1, -R6.reuse ;  /* 0x000000014b4ba824 */ /* 0x100fe200078e0a06 */
[----:B------:R-:W-:Y:S01]  /*39d0*/  ISETP.GE.AND P2, PT, R62, RZ, PT ;  /* 0x000000ff3e00720c */ /* 0x000fe20003f46270 */
[--C-:B------:R-:W-:Y:S01]  /*39e0*/  @!P3 IMAD.IADD R57, R57, 0x1, -R6.reuse ;  /* 0x000000013939b824 */ /* 0x100fe200078e0a06 */
[----:B------:R-:W-:Y:S01]  /*39f0*/  ISETP.GE.AND P3, PT, R64, RZ, PT ;  /* 0x000000ff4000720c */ /* 0x000fe20003f66270 */
[--C-:B------:R-:W-:Y:S01]  /*3a00*/  @!P0 IMAD.IADD R71, R71, 0x1, -R6.reuse ;  /* 0x0000000147478824 */ /* 0x100fe200078e0a06 */
[----:B------:R-:W-:Y:S01]  /*3a10*/  ISETP.GE.AND P0, PT, R60, RZ, PT ;  /* 0x000000ff3c00720c */ /* 0x000fe20003f06270 */
[----:B------:R-:W-:Y:S01]  /*3a20*/  @!P4 IMAD.IADD R67, R67, 0x1, -R6 ;  /* 0x000000014343c824 */ /* 0x000fe200078e0a06 */
[----:B------:R-:W-:Y:S01]  /*3a30*/  ISETP.GE.AND P4, PT, R58, RZ, PT ;  /* 0x000000ff3a00720c */ /* 0x000fe20003f86270 */
[----:B------:R-:W-:-:S02]  /*3a40*/  IMAD.MOV.U32 R106, RZ, RZ, R59 ;  /* 0x000000ffff6a7224 */ /* 0x000fc400078e003b */
[--C-:B------:R-:W-:Y:S01]  /*3a50*/  @!P6 IMAD.IADD R77, R77, 0x1, -R6.reuse ;  /* 0x000000014d4de824 */ /* 0x100fe200078e0a06 */
[----:B------:R-:W-:Y:S01]  /*3a60*/  ISETP.GE.AND P6, PT, R66, RZ, PT ;  /* 0x000000ff4200720c */ /* 0x000fe20003fc6270 */
[----:B------:R-:W-:Y:S01]  /*3a70*/  @!P1 IMAD.IADD R55, R55, 0x1, -R6 ;  /* 0x0000000137379824 */ /* 0x000fe200078e0a06 */
[C---:B------:R-:W-:Y:S01]  /*3a80*/  ISETP.GT.U32.AND P1, PT, R6.reuse, R71, PT ;  /* 0x000000470600720c */ /* 0x040fe20003f24070 */
[----:B------:R-:W-:Y:S01]  /*3a90*/  @!P5 IMAD.MOV R106, RZ, RZ, -R106 ;  /* 0x000000ffff6ad224 */ /* 0x000fe200078e0a6a */
[C---:B------:R-:W-:Y:S01]  /*3aa0*/  ISETP.GT.U32.AND P5, PT, R6.reuse, R77, PT ;  /* 0x0000004d0600720c */ /* 0x040fe20003fa4070 */
[----:B------:R-:W-:Y:S02]  /*3ab0*/  IMAD.MOV.U32 R112, RZ, RZ, R65 ;  /* 0x000000ffff707224 */ /* 0x000fe400078e0041 */
[----:B------:R-:W-:Y:S02]  /*3ac0*/  IMAD.MOV.U32 R110, RZ, RZ, R63 ;  /* 0x000000ffff6e7224 */ /* 0x000fe400078e003f */
[----:B------:R-:W-:Y:S01]  /*3ad0*/  @!P2 IMAD.MOV R112, RZ, RZ, -R112 ;  /* 0x000000ffff70a224 */ /* 0x000fe200078e0a70 */
[C---:B------:R-:W-:Y:S01]  /*3ae0*/  ISETP.GT.U32.AND P2, PT, R6.reuse, R57, PT ;  /* 0x000000390600720c */ /* 0x040fe20003f44070 */
[----:B------:R-:W-:Y:S01]  /*3af0*/  @!P3 IMAD.MOV R67, RZ, RZ, -R67 ;  /* 0x000000ffff43b224 */ /* 0x000fe200078e0a43 */
[----:B------:R-:W-:Y:S01]  /*3b00*/  ISETP.GT.U32.AND P3, PT, R6, R55, PT ;  /* 0x000000370600720c */ /* 0x000fe20003f64070 */
[----:B------:R-:W-:-:S02]  /*3b10*/  IMAD.MOV.U32 R108, RZ, RZ, R61 ;  /* 0x000000ffff6c7224 */ /* 0x000fc400078e003d */
[----:B------:R-:W-:Y:S01]  /*3b20*/  @!P0 IMAD.MOV R110, RZ, RZ, -R110 ;  /* 0x000000ffff6e8224 */ /* 0x000fe200078e0a6e */
[C---:B------:R-:W-:Y:S01]  /*3b30*/  ISETP.GT.U32.AND P0, PT, R6.reuse, R75, PT ;  /* 0x0000004b0600720c */ /* 0x040fe20003f04070 */
[----:B------:R-:W-:Y:S01]  /*3b40*/  @!P4 IMAD.MOV R108, RZ, RZ, -R108 ;  /* 0x000000ffff6cc224 */ /* 0x000fe200078e0a6c */
[----:B------:R-:W-:Y:S01]  /*3b50*/  ISETP.GT.U32.AND P4, PT, R6, R73, PT ;  /* 0x000000490600720c */ /* 0x000fe20003f84070 */
[----:B------:R-:W-:Y:S01]  /*3b60*/  @!P6 IMAD.MOV R69, RZ, RZ, -R69 ;  /* 0x000000ffff45e224 */ /* 0x000fe200078e0a45 */
[----:B------:R-:W-:Y:S01]  /*3b70*/  ISETP.GE.AND P6, PT, R68, RZ, PT ;  /* 0x000000ff4400720c */ /* 0x000fe20003fc6270 */
[--C-:B------:R-:W-:Y:S01]  /*3b80*/  @!P5 IMAD.IADD R77, R77, 0x1, -R6.reuse ;  /* 0x000000014d4dd824 */ /* 0x100fe200078e0a06 */
[----:B------:R-:W-:Y:S01]  /*3b90*/  ISETP.GE.AND P5, PT, R76, RZ, PT ;  /* 0x000000ff4c00720c */ /* 0x000fe20003fa6270 */
[--C-:B------:R-:W-:Y:S01]  /*3ba0*/  @!P1 IMAD.IADD R71, R71, 0x1, -R6.reuse ;  /* 0x0000000147479824 */ /* 0x100fe200078e0a06 */
[----:B------:R-:W-:Y:S01]  /*3bb0*/  ISETP.GE.AND P1, PT, R7, RZ, PT ;  /* 0x000000ff0700720c */ /* 0x000fe20003f26270 */
[--C-:B------:R-:W-:Y:S01]  /*3bc0*/  @!P2 IMAD.IADD R57, R57, 0x1, -R6.reuse ;  /* 0x000000013939a824 */ /* 0x100fe200078e0a06 */
[----:B------:R-:W-:Y:S01]  /*3bd0*/  ISETP.GE.AND P2, PT, R74, RZ, PT ;  /* 0x000000ff4a00720c */ /* 0x000fe20003f46270 */
[--C-:B------:R-:W-:Y:S01]  /*3be0*/  @!P3 IMAD.IADD R55, R55, 0x1, -R6.reuse ;  /* 0x000000013737b824 */ /* 0x100fe200078e0a06 */
[----:B------:R-:W-:Y:S01]  /*3bf0*/  ISETP.NE.AND P3, PT, R25, RZ, PT ;  /* 0x000000ff1900720c */ /* 0x000fe20003f65270 */
[--C-:B------:R-:W-:Y:S01]  /*3c00*/  @!P0 IMAD.IADD R75, R75, 0x1, -R6.reuse ;  /* 0x000000014b4b8824 */ /* 0x100fe200078e0a06 */
[----:B------:R-:W-:Y:S01]  /*3c10*/  ISETP.GE.AND P0, PT, R72, RZ, PT ;  /* 0x000000ff4800720c */ /* 0x000fe20003f06270 */
[----:B------:R-:W-:Y:S01]  /*3c20*/  IMAD R25, R78, UR60, RZ ;  /* 0x0000003c4e197c24 */ /* 0x000fe2000f8e02ff */
[----:B------:R-:W-:Y:S01]  /*3c30*/  SEL R9, R53, R9, !P3 ;  /* 0x0000000935097207 */ /* 0x000fe20005800000 */
[----:B------:R-:W-:Y:S01]  /*3c40*/  @!P4 IMAD.IADD R73, R73, 0x1, -R6 ;  /* 0x000000014949c824 */ /* 0x000fe200078e0a06 */
[C---:B------:R-:W-:Y:S01]  /*3c50*/  SEL R10, R53.reuse, R10, !P3 ;  /* 0x0000000a350a7207 */ /* 0x040fe20005800000 */
[----:B------:R-:W-:Y:S01]  /*3c60*/  IMAD.MOV.U32 R6, RZ, RZ, R55 ;  /* 0x000000ffff067224 */ /* 0x000fe200078e0037 */
[----:B------:R-:W-:Y:S01]  /*3c70*/  SEL R18, R53, R18, !P3 ;  /* 0x0000001235127207 */ /* 0x000fe20005800000 */
[----:B------:R-:W-:Y:S01]  /*3c80*/  IMAD R7, R4, UR5, RZ ;  /* 0x0000000504077c24 */ /* 0x000fe2000f8e02ff */
[----:B------:R-:W-:Y:S01]  /*3c90*/  ULDC UR5, c[0x0][0x240] ;  /* 0x0000900000057ab9 */ /* 0x000fe20000000800 */
[----:B------:R-:W-:Y:S01]  /*3ca0*/  @!P6 IMAD.MOV R71, RZ, RZ, -R71 ;  /* 0x000000ffff47e224 */ /* 0x000fe200078e0a47 */
[----:B------:R-:W-:Y:S01]  /*3cb0*/  LEA R8, P6, R25, UR10, 0x1 ;  /* 0x0000000a19087c11 */ /* 0x000fe2000f8c08ff */
[----:B------:R-:W-:Y:S01]  /*3cc0*/  IMAD.MOV.U32 R128, RZ, RZ, R57 ;  /* 0x000000ffff807224 */ /* 0x000fe200078e0039 */
[----:B------:R-:W-:Y:S01]  /*3cd0*/  SEL R54, R53, R11, !P3 ;  /* 0x0000000b35367207 */ /* 0x000fe20005800000 */
[----:B------:R-:W-:Y:S01]  /*3ce0*/  @!P5 IMAD.MOV R6, RZ, RZ, -R6 ;  /* 0x000000ffff06d224 */ /* 0x000fe200078e0a06 */
[----:B------:R-:W-:Y:S01]  /*3cf0*/  ISETP.GE.AND P4, PT, R70, RZ, PT ;  /* 0x000000ff4600720c */ /* 0x000fe20003f86270 */
[----:B------:R-:W-:Y:S01]  /*3d00*/  IMAD R9, R9, UR5, RZ ;  /* 0x0000000509097c24 */ /* 0x000fe2000f8e02ff */
[C---:B------:R-:W-:Y:S01]  /*3d10*/  SEL R55, R53.reuse, R16, !P3 ;  /* 0x0000001035377207 */ /* 0x040fe20005800000 */
[----:B------:R-:W-:Y:S01]  /*3d20*/  @!P1 IMAD.MOV R128, RZ, RZ, -R128 ;  /* 0x000000ffff809224 */ /* 0x000fe200078e0a80 */
[----:B------:R-:W-:Y:S01]  /*3d30*/  SEL R57, R53, R19, !P3 ;  /* 0x0000001335397207 */ /* 0x000fe20005800000 */
[----:B------:R-:W-:Y:S01]  /*3d40*/  IMAD R19, R10, UR5, RZ ;  /* 0x000000050a137c24 */ /* 0x000fe2000f8e02ff */
[----:B------:R-:W-:Y:S01]  /*3d50*/  LEA.HI.X.SX32 R16, R25, UR11, 0x1, P6 ;  /* 0x0000000b19107c11 */ /* 0x000fe2000b0f0eff */
[----:B------:R-:W-:Y:S01]  /*3d60*/  @!P2 IMAD.MOV R77, RZ, RZ, -R77 ;  /* 0x000000ffff4da224 */ /* 0x000fe200078e0a4d */
[C---:B------:R-:W-:Y:S01]  /*3d70*/  SEL R56, R53.reuse, R17, !P3 ;  /* 0x0000001135387207 */ /* 0x040fe20005800000 */
[----:B------:R-:W-:Y:S01]  /*3d80*/  IMAD R25, R18, UR5, RZ ;  /* 0x0000000512197c24 */ /* 0x000fe2000f8e02ff */
[C---:B------:R-:W-:Y:S01]  /*3d90*/  SEL R20, R53.reuse, R20, !P3 ;  /* 0x0000001435147207 */ /* 0x040fe20005800000 */
[----:B------:R-:W-:Y:S01]  /*3da0*/  @!P0 IMAD.MOV R75, RZ, RZ, -R75 ;  /* 0x000000ffff4b8224 */ /* 0x000fe200078e0a4b */
[C---:B------:R-:W-:Y:S01]  /*3db0*/  SEL R58, R53.reuse, R21, !P3 ;  /* 0x00000015353a7207 */ /* 0x040fe20005800000 */
[----:B------:R-:W-:Y:S01]  /*3dc0*/  IMAD R21, R54, UR5, RZ ;  /* 0x0000000536157c24 */ /* 0x000fe2000f8e02ff */
[----:B------:R-:W-:Y:S01]  /*3dd0*/  SEL R126, R53, R6, !P3 ;  /* 0x00000006357e7207 */ /* 0x000fe20005800000 */
[----:B------:R-:W-:Y:S01]  /*3de0*/  IMAD R55, R55, UR5, RZ ;  /* 0x0000000537377c24 */ /* 0x000fe2000f8e02ff */
[----:B------:R-:W-:Y:S01]  /*3df0*/  LEA R4, P1, R5, UR8, 0x1 ;  /* 0x0000000805047c11 */ /* 0x000fe2000f8208ff */
[----:B------:R-:W-:Y:S01]  /*3e00*/  @!P4 IMAD.MOV R73, RZ, RZ, -R73 ;  /* 0x000000ffff49c224 */ /* 0x000fe200078e0a49 */
[-C--:B------:R-:W-:Y:S01]  /*3e10*/  LEA R18, P2, R9, R8.reuse, 0x1 ;  /* 0x0000000809127211 */ /* 0x080fe200078408ff */
[----:B------:R-:W-:Y:S01]  /*3e20*/  IMAD R57, R57, UR5, RZ ;  /* 0x0000000539397c24 */ /* 0x000fe2000f8e02ff */
[----:B------:R-:W-:Y:S01]  /*3e30*/  LEA R6, P0, R7, UR8, 0x1 ;  /* 0x0000000807067c11 */ /* 0x000fe2000f8008ff */
[----:B------:R-:W-:Y:S01]  /*3e40*/  IMAD.SHL.U32 R0, R78, 0x2, RZ ;  /* 0x000000024e007824 */ /* 0x000fe200078e00ff */
[C---:B------:R-:W-:Y:S01]  /*3e50*/  SEL R59, R53.reuse, R23, !P3 ;  /* 0x00000017353b7207 */ /* 0x040fe20005800000 */
[----:B------:R-:W-:Y:S01]  /*3e60*/  IMAD R23, R56, UR5, RZ ;  /* 0x0000000538177c24 */ /* 0x000fe2000f8e02ff */
[----:B------:R-:W-:Y:S01]  /*3e70*/  SEL R60, R53, R27, !P3 ;  /* 0x0000001b353c7207 */ /* 0x000fe20005800000 */
[----:B------:R-:W-:Y:S01]  /*3e80*/  IMAD R27, R20, UR5, RZ ;  /* 0x00000005141b7c24 */ /* 0x000fe2000f8e02ff */
[-C--:B------:R-:W-:Y:S01]  /*3e90*/  LEA R10, P6, R19, R8.reuse, 0x1 ;  /* 0x00000008130a7211 */ /* 0x080fe200078c08ff */
[----:B------:R0:W-:Y:S01]  /*3ea0*/  STL [R1+0x108], R18 ;  /* 0x0001081201007387 */ /* 0x0001e20000100800 */
[----:B------:R-:W-:Y:S01]  /*3eb0*/  LEA.HI.X.SX32 R5, R5, UR9, 0x1, P1 ;  /* 0x0000000905057c11 */ /* 0x000fe200088f0eff */
[----:B------:R-:W-:Y:S01]  /*3ec0*/  IMAD R59, R59, UR5, RZ ;  /* 0x000000053b3b7c24 */ /* 0x000fe2000f8e02ff */
[----:B------:R-:W-:Y:S01]  /*3ed0*/  LEA.HI.X.SX32 R7, R7, UR9, 0x1, P0 ;  /* 0x0000000907077c11 */ /* 0x000fe200080f0eff */
[----:B------:R1:W-:Y:S01]  /*3ee0*/  STL [R1+0x110], R10 ;  /* 0x0001100a01007387 */ /* 0x0003e20000100800 */
[----:B------:R-:W-:Y:S01]  /*3ef0*/  LEA R20, P1, R21, R8, 0x1 ;  /* 0x0000000815147211 */ /* 0x000fe200078208ff */
[----:B------:R-:W-:Y:S01]  /*3f00*/  IMAD R2, R2, 0x80, R0 ;  /* 0x0000008002027824 */ /* 0x000fe200078e0200 */
[C---:B------:R-:W-:Y:S01]  /*3f10*/  SEL R22, R53.reuse, R22, !P3 ;  /* 0x0000001635167207 */ /* 0x040fe20005800000 */
[----:B------:R-:W-:Y:S01]  /*3f20*/  IMAD R141, R126, UR5, RZ ;  /* 0x000000057e8d7c24 */ /* 0x000fe2000f8e02ff */
[----:B------:R-:W-:Y:S01]  /*3f30*/  SEL R24, R53, R24, !P3 ;  /* 0x0000001835187207 */ /* 0x000fe20005800000 */
[----:B------:R2:W-:Y:S01]  /*3f40*/  STL [R1+0x118], R20 ;  /* 0x0001181401007387 */ /* 0x0005e20000100800 */
[----:B0-----:R-:W-:Y:S01]  /*3f50*/  LEA R18, P0, R55, R8, 0x1 ;  /* 0x0000000837127211 */ /* 0x001fe200078008ff */
[----:B------:R-:W-:Y:S01]  /*3f60*/  UIADD3 UR11, UP0, UR20, 0x80, URZ ;  /* 0x00000080140b7890 */ /* 0x000fe2000ff1e03f */
[----:B------:R-:W-:Y:S01]  /*3f70*/  SEL R26, R53, R26, !P3 ;  /* 0x0000001a351a7207 */ /* 0x000fe20005800000 */
[----:B------:R-:W-:Y:S01]  /*3f80*/  UMOV UR8, URZ ;  /* 0x0000003f00087c82 */ /* 0x000fe20008000000 */
[----:B-1----:R-:W-:Y:S01]  /*3f90*/  LEA R10, P5, R23, R8, 0x1 ;  /* 0x00000008170a7211 */ /* 0x002fe200078a08ff */
[----:B------:R0:W-:Y:S01]  /*3fa0*/  STL [R1+0x120], R18 ;  /* 0x0001201201007387 */ /* 0x0001e20000100800 */
[C---:B------:R-:W-:Y:S01]  /*3fb0*/  SEL R28, R53.reuse, R28, !P3 ;  /* 0x0000001c351c7207 */ /* 0x040fe20005800000 */
[----:B------:R-:W-:Y:S01]  /*3fc0*/  USHF.L.U32 UR60, UR60, 0x6, URZ ;  /* 0x000000063c3c7899 */ /* 0x000fe2000800063f */
[----:B------:R-:W-:Y:S01]  /*3fd0*/  SEL R61, R53, R29, !P3 ;  /* 0x0000001d353d7207 */ /* 0x000fe20005800000 */
[----:B------:R1:W-:Y:S01]  /*3fe0*/  STL [R1+0x128], R10 ;  /* 0x0001280a01007387 */ /* 0x0003e20000100800 */
[----:B--2---:R-:W-:Y:S01]  /*3ff0*/  LEA R20, P4, R25, R8, 0x1 ;  /* 0x0000000819147211 */ /* 0x004fe200078808ff */
[----:B------:R-:W-:Y:S01]  /*4000*/  IMAD R29, R58, UR5, RZ ;  /* 0x000000053a1d7c24 */ /* 0x000fe2000f8e02ff */
[----:B------:R-:W-:Y:S01]  /*4010*/  SEL R30, R53, R30, !P3 ;  /* 0x0000001e351e7207 */ /* 0x000fe20005800000 */
[----:B------:R-:W-:Y:S01]  /*4020*/  IMAD R61, R61, UR5, RZ ;  /* 0x000000053d3d7c24 */ /* 0x000fe2000f8e02ff */
[----:B------:R-:W-:Y:S01]  /*4030*/  SEL R62, R53, R31, !P3 ;  /* 0x0000001f353e7207 */ /* 0x000fe20005800000 */
[----:B------:R-:W-:Y:S01]  /*4040*/  STL [R1+0x130], R20 ;  /* 0x0001301401007387 */ /* 0x000fe20000100800 */
[----:B0-----:R-:W-:Y:S01]  /*4050*/  LEA.HI.X.SX32 R18, R9, R16, 0x1, P2 ;  /* 0x0000001009127211 */ /* 0x001fe200010f0eff */
[----:B------:R-:W-:Y:S01]  /*4060*/  IMAD R31, R22, UR5, RZ ;  /* 0x00000005161f7c24 */ /* 0x000fe2000f8e02ff */
[C---:B------:R-:W-:Y:S01]  /*4070*/  SEL R32, R53.reuse, R32, !P3 ;  /* 0x0000002035207207 */ /* 0x040fe20005800000 */
[----:B------:R-:W-:Y:S01]  /*4080*/  UIADD3.X UR12, UR8, 0x40000040, URZ, UP0, !UPT ;  /* 0x40000040080c7890 */ /* 0x000fe200087fe43f */
[C---:B------:R-:W-:Y:S01]  /*4090*/  SEL R63, R53.reuse, R33, !P3 ;  /* 0x00000021353f7207 */ /* 0x040fe20005800000 */
[----:B------:R0:W-:Y:S01]  /*40a0*/  STL [R1+0x104], R18 ;  /* 0x0001041201007387 */ /* 0x0001e20000100800 */
[C---:B------:R-:W-:Y:S01]  /*40b0*/  SEL R34, R53.reuse, R34, !P3 ;  /* 0x0000002235227207 */ /* 0x040fe20005800000 */
[----:B------:R-:W-:Y:S01]  /*40c0*/  IMAD R33, R24, UR5, RZ ;  /* 0x0000000518217c24 */ /* 0x000fe2000f8e02ff */
[C---:B------:R-:W-:Y:S01]  /*40d0*/  SEL R64, R53.reuse, R35, !P3 ;  /* 0x0000002335407207 */ /* 0x040fe20005800000 */
[----:B------:R-:W-:Y:S01]  /*40e0*/  IMAD R35, R26, UR5, RZ ;  /* 0x000000051a237c24 */ /* 0x000fe2000f8e02ff */
[----:B------:R-:W-:Y:S01]  /*40f0*/  SEL R36, R53, R36, !P3 ;  /* 0x0000002435247207 */ /* 0x000fe20005800000 */
[----:B------:R-:W-:Y:S01]  /*4100*/  IMAD R63, R63, UR5, RZ ;  /* 0x000000053f3f7c24 */ /* 0x000fe2000f8e02ff */
[C---:B------:R-:W-:Y:S01]  /*4110*/  SEL R65, R53.reuse, R37, !P3 ;  /* 0x0000002535417207 */ /* 0x040fe20005800000 */
[----:B------:R-:W-:Y:S01]  /*4120*/  IMAD R37, R60, UR5, RZ ;  /* 0x000000053c257c24 */ /* 0x000fe2000f8e02ff */
[C---:B------:R-:W-:Y:S01]  /*4130*/  SEL R38, R53.reuse, R38, !P3 ;  /* 0x0000002635267207 */ /* 0x040fe20005800000 */
[----:B------:R-:W-:Y:S01]  /*4140*/  UMOV UR9, URZ ;  /* 0x0000003f00097c82 */ /* 0x000fe20008000000 */
[C---:B------:R-:W-:Y:S01]  /*4150*/  SEL R66, R53.reuse, R39, !P3 ;  /* 0x0000002735427207 */ /* 0x040fe20005800000 */
[----:B------:R-:W-:Y:S01]  /*4160*/  IMAD R39, R28, UR5, RZ ;  /* 0x000000051c277c24 */ /* 0x000fe2000f8e02ff */
[----:B------:R-:W-:Y:S01]  /*4170*/  SEL R40, R53, R40, !P3 ;  /* 0x0000002835287207 */ /* 0x000fe20005800000 */
[----:B------:R-:W-:Y:S01]  /*4180*/  IMAD R65, R65, UR5, RZ ;  /* 0x0000000541417c24 */ /* 0x000fe2000f8e02ff */
[C---:B------:R-:W-:Y:S01]  /*4190*/  SEL R68, R53.reuse, R41, !P3 ;  /* 0x0000002935447207 */ /* 0x040fe20005800000 */
[----:B------:R-:W-:Y:S01]  /*41a0*/  IMAD R41, R30, UR5, RZ ;  /* 0x000000051e297c24 */ /* 0x000fe2000f8e02ff */
[C---:B------:R-:W-:Y:S01]  /*41b0*/  SEL R42, R53.reuse, R42, !P3 ;  /* 0x0000002a352a7207 */ /* 0x040fe20005800000 */
[----:B------:R-:W-:Y:S01]  /*41c0*/  USHF.R.S32.HI UR10, URZ, 0x1f, UR60 ;  /* 0x0000001f3f0a7899 */ /* 0x000fe2000801143c */
[C---:B------:R-:W-:Y:S01]  /*41d0*/  SEL R70, R53.reuse, R43, !P3 ;  /* 0x0000002b35467207 */ /* 0x040fe20005800000 */
[----:B------:R-:W-:Y:S01]  /*41e0*/  IMAD R43, R62, UR5, RZ ;  /* 0x000000053e2b7c24 */ /* 0x000fe2000f8e02ff */
[C---:B------:R-:W-:Y:S01]  /*41f0*/  SEL R44, R53.reuse, R44, !P3 ;  /* 0x0000002c352c7207 */ /* 0x040fe20005800000 */
[----:B------:R-:W-:Y:S01]  /*4200*/  UMOV UR8, UR11 ;  /* 0x0000000b00087c82 */ /* 0x000fe20008000000 */
[C---:B------:R-:W-:Y:S01]  /*4210*/  SEL R72, R53.reuse, R45, !P3 ;  /* 0x0000002d35487207 */ /* 0x040fe20005800000 */
[----:B------:R-:W-:Y:S01]  /*4220*/  IMAD R45, R32, UR5, RZ ;  /* 0x00000005202d7c24 */ /* 0x000fe2000f8e02ff */
[----:B------:R-:W-:-:S02]  /*4230*/  SEL R46, R53, R46, !P3 ;  /* 0x0000002e352e7207 */ /* 0x000fc40005800000 */
[C---:B------:R-:W-:Y:S01]  /*4240*/  SEL R74, R53.reuse, R47, !P3 ;  /* 0x0000002f354a7207 */ /* 0x040fe20005800000 */
[----:B------:R-:W-:Y:S01]  /*4250*/  IMAD R47, R34, UR5, RZ ;  /* 0x00000005222f7c24 */ /* 0x000fe2000f8e02ff */
        /* <DEDUP_REMOVED lines=56> */
[----:B------:R-:W-:Y:S01]  /*45e0*/  SEL R128, R53, R128, !P3 ;  /* 0x0000008035807207 */ /* 0x000fe20005800000 */
[----:B------:R-:W-:Y:S01]  /*45f0*/  IMAD R53, R38, UR5, RZ ;  /* 0x0000000526357c24 */ /* 0x000fe2000f8e02ff */
[----:B-1----:R-:W-:Y:S01]  /*4600*/  LEA R10, P3, R57, R8, 0x1 ;  /* 0x00000008390a7211 */ /* 0x002fe200078608ff */
[----:B------:R-:W-:Y:S01]  /*4610*/  IMAD R119, R104, UR5, RZ ;  /* 0x0000000568777c24 */ /* 0x000fe2000f8e02ff */
[----:B------:R-:W-:Y:S01]  /*4620*/  LEA.HI.X.SX32 R9, R19, R16, 0x1, P6 ;  /* 0x0000001013097211 */ /* 0x000fe200030f0eff */
[----:B------:R-:W-:Y:S01]  /*4630*/  IMAD R121, R106, UR5, RZ ;  /* 0x000000056a797c24 */ /* 0x000fe2000f8e02ff */
[----:B0-----:R-:W-:Y:S01]  /*4640*/  LEA R18, P2, R27, R8, 0x1 ;  /* 0x000000081b127211 */ /* 0x001fe200078408ff */
[----:B------:R0:W-:Y:S01]  /*4650*/  STL [R1+0x138], R10 ;  /* 0x0001380a01007387 */ /* 0x0001e20000100800 */
[----:B------:R-:W-:Y:S01]  /*4660*/  IMAD R123, R108, UR5, RZ ;  /* 0x000000056c7b7c24 */ /* 0x000fe2000f8e02ff */
[----:B------:R-:W-:Y:S01]  /*4670*/  LOP3.LUT R3, R0, 0x90, R3, 0x78, !PT ;  /* 0x0000009000037812 */ /* 0x000fe200078e7803 */
[----:B------:R-:W-:Y:S01]  /*4680*/  IMAD R125, R110, UR5, RZ ;  /* 0x000000056e7d7c24 */ /* 0x000fe2000f8e02ff */
[----:B------:R1:W-:Y:S01]  /*4690*/  STL [R1+0x10c], R9 ;  /* 0x00010c0901007387 */ /* 0x0003e20000100800 */
[----:B------:R-:W-:Y:S01]  /*46a0*/  IMAD R127, R112, UR5, RZ ;  /* 0x00000005707f7c24 */ /* 0x000fe2000f8e02ff */
[----:B------:R-:W2:Y:S01]  /*46b0*/  LDC R0, c[0x0][0x238] ;  /* 0x00008e00ff007b82 */ /* 0x000ea20000000800 */
[----:B------:R-:W-:Y:S01]  /*46c0*/  IMAD R129, R114, UR5, RZ ;  /* 0x0000000572817c24 */ /* 0x000fe2000f8e02ff */
[----:B------:R3:W-:Y:S01]  /*46d0*/  STL [R1+0x140], R18 ;  /* 0x0001401201007387 */ /* 0x0007e20000100800 */
[----:B------:R-:W-:Y:S01]  /*46e0*/  IMAD R131, R116, UR5, RZ ;  /* 0x0000000574837c24 */ /* 0x000fe2000f8e02ff */
[----:B0-----:R-:W-:Y:S01]  /*46f0*/  LEA.HI.X.SX32 R10, R21, R16, 0x1, P1 ;  /* 0x00000010150a7211 */ /* 0x001fe200008f0eff */
[----:B------:R-:W-:-:S02]  /*4700*/  IMAD R133, R118, UR5, RZ ;  /* 0x0000000576857c24 */ /* 0x000fc4000f8e02ff */
[----:B------:R-:W-:Y:S01]  /*4710*/  IMAD R135, R120, UR5, RZ ;  /* 0x0000000578877c24 */ /* 0x000fe2000f8e02ff */
[----:B-1----:R-:W-:Y:S01]  /*4720*/  LEA R9, P1, R29, R8, 0x1 ;  /* 0x000000081d097211 */ /* 0x002fe200078208ff */
[----:B------:R0:W-:Y:S01]  /*4730*/  STL [R1+0x114], R10 ;  /* 0x0001140a01007387 */ /* 0x0001e20000100800 */
[----:B------:R-:W-:Y:S01]  /*4740*/  IMAD R137, R122, UR5, RZ ;  /* 0x000000057a897c24 */ /* 0x000fe2000f8e02ff */
[----:B---3--:R-:W-:Y:S02]  /*4750*/  LEA.HI.X.SX32 R18, R55, R16, 0x1, P0 ;  /* 0x0000001037127211 */ /* 0x008fe400000f0eff */
[----:B------:R1:W-:Y:S01]  /*4760*/  STL [R1+0x148], R9 ;  /* 0x0001480901007387 */ /* 0x0003e20000100800 */
[----:B------:R-:W-:Y:S01]  /*4770*/  IMAD R139, R124, UR5, RZ ;  /* 0x000000057c8b7c24 */ /* 0x000fe2000f8e02ff */
[----:B------:R-:W-:Y:S01]  /*4780*/  CS2R R54, SRZ ;  /* 0x0000000000367805 */ /* 0x000fe2000001ff00 */
[----:B------:R-:W-:Y:S01]  /*4790*/  IMAD R143, R128, UR5, RZ ;  /* 0x00000005808f7c24 */ /* 0x000fe2000f8e02ff */
[----:B------:R3:W-:Y:S01]  /*47a0*/  STL [R1+0x11c], R18 ;  /* 0x00011c1201007387 */ /* 0x0007e20000100800 */
[----:B------:R-:W-:Y:S01]  /*47b0*/  UIADD3 UR5, UR4, 0x8000, URZ ;  /* 0x0000800004057890 */ /* 0x000fe2000fffe03f */
[----:B0-----:R-:W-:-:S03]  /*47c0*/  LEA R10, P0, R31, R8, 0x1 ;  /* 0x000000081f0a7211 */ /* 0x001fc600078008ff */
[----:B------:R-:W-:Y:S01]  /*47d0*/  USHF.R.U32.HI UR5, URZ, 0x4, UR5 ;  /* 0x000000043f057899 */ /* 0x000fe20008011605 */
[----:B-1----:R-:W-:Y:S01]  /*47e0*/  LEA.HI.X.SX32 R9, R23, R16, 0x1, P5 ;  /* 0x0000001017097211 */ /* 0x002fe200028f0eff */
[----:B------:R0:W-:Y:S01]  /*47f0*/  STL [R1+0x150], R10 ;  /* 0x0001500a01007387 */ /* 0x0001e20000100800 */
[C---:B--2---:R-:W-:Y:S01]  /*4800*/  IMAD R11, R0.reuse, 0x3f, RZ ;  /* 0x0000003f000b7824 */ /* 0x044fe200078e02ff */
[----:B------:R-:W-:Y:S01]  /*4810*/  USGXT.U32 UR22, UR5, 0xe ;  /* 0x0000000e0516789a */ /* 0x000fe20008000000 */
[----:B---3--:R-:W-:Y:S01]  /*4820*/  LEA R18, P5, R59, R8, 0x1 ;  /* 0x000000083b127211 */ /* 0x008fe200078a08ff */
[----:B------:R1:W-:Y:S01]  /*4830*/  STL [R1+0x124], R9 ;  /* 0x0001240901007387 */ /* 0x0003e20000100800 */
[C---:B------:R-:W-:Y:S01]  /*4840*/  IMAD R17, R0.reuse, 0x3e, RZ ;  /* 0x0000003e00117824 */ /* 0x040fe200078e02ff */
[----:B------:R-:W-:Y:S01]  /*4850*/  UIADD3 UR14, UP0, UR22, 0x2, URZ ;  /* 0x00000002160e7890 */ /* 0x000fe2000ff1e03f */
[C---:B------:R-:W-:Y:S01]  /*4860*/  IMAD R19, R0.reuse, 0x3d, RZ ;  /* 0x0000003d00137824 */ /* 0x040fe200078e02ff */
[----:B------:R2:W-:Y:S01]  /*4870*/  STL [R1+0x158], R18 ;  /* 0x0001581201007387 */ /* 0x0005e20000100800 */
[----:B------:R-:W-:Y:S01]  /*4880*/  IMAD R21, R0, 0x3c, RZ ;  /* 0x0000003c00157824 */ /* 0x000fe200078e02ff */
[----:B0-----:R-:W-:Y:S01]  /*4890*/  LEA.HI.X.SX32 R10, R25, R16, 0x1, P4 ;  /* 0x00000010190a7211 */ /* 0x001fe200020f0eff */
[----:B------:R-:W-:Y:S01]  /*48a0*/  UIADD3.X UR15, UR9, 0x40000040, URZ, UP0, !UPT ;  /* 0x40000040090f7890 */ /* 0x000fe200087fe43f */
[----:B------:R-:W-:Y:S01]  /*48b0*/  CS2R R24, SRZ ;  /* 0x0000000000187805 */ /* 0x000fe2000001ff00 */
[----:B------:R-:W-:Y:S01]  /*48c0*/  USHF.L.U32 UR5, UR60, 0x1, URZ ;  /* 0x000000013c057899 */ /* 0x000fe2000800063f */
[----:B-1----:R-:W-:Y:S01]  /*48d0*/  LEA R9, P4, R33, R8, 0x1 ;  /* 0x0000000821097211 */ /* 0x002fe200078808ff */
[----:B------:R0:W-:Y:S01]  /*48e0*/  STL [R1+0x12c], R10 ;  /* 0x00012c0a01007387 */ /* 0x0001e20000100800 */
[----:B------:R-:W-:Y:S01]  /*48f0*/  UMOV UR9, UR12 ;  /* 0x0000000c00097c82 */ /* 0x000fe20008000000 */
[----:B------:R-:W-:Y:S01]  /*4900*/  USHF.L.U64.HI UR60, UR60, 0x1, UR10 ;  /* 0x000000013c3c7899 */ /* 0x000fe2000801020a */
[----:B--2---:R-:W-:Y:S01]  /*4910*/  LEA.HI.X.SX32 R18, R57, R16, 0x1, P3 ;  /* 0x0000001039127211 */ /* 0x004fe200018f0eff */
[----:B------:R1:W-:Y:S01]  /*4920*/  STL [R1+0x160], R9 ;  /* 0x0001600901007387 */ /* 0x0003e20000100800 */
[----:B------:R-:W-:Y:S01]  /*4930*/  UIADD3.64 UR10, UR8, 0x180, URZ ;  /* 0x00000180080a7897 */ /* 0x000fe2000fffe03f */
[----:B------:R-:W-:Y:S01]  /*4940*/  CS2R R56, SRZ ;  /* 0x0000000000387805 */ /* 0x000fe2000001ff00 */
[----:B------:R-:W-:Y:S01]  /*4950*/  UIADD3.64 UR10, UR8, 0x280, URZ ;  /* 0x00000280080a7897 */ /* 0x000fe2000fffe03f */
[----:B------:R2:W-:Y:S01]  /*4960*/  STL [R1+0x134], R18 ;  /* 0x0001341201007387 */ /* 0x0005e20000100800 */
[----:B------:R-:W-:Y:S01]  /*4970*/  UIADD3.64 UR18, UR8, 0x200, URZ ;  /* 0x0000020008127897 */ /* 0x000fe2000fffe03f */
[----:B0-----:R-:W-:Y:S01]  /*4980*/  LEA R10, P3, R35, R8, 0x1 ;  /* 0x00000008230a7211 */ /* 0x001fe200078608ff */
[----:B------:R-:W-:-:S02]  /*4990*/  UIADD3.64 UR12, UR8, 0x80, URZ ;  /* 0x00000080080c7897 */ /* 0x000fc4000fffe03f */
[----:B------:R-:W-:Y:S01]  /*49a0*/  UIADD3.64 UR16, UR8, 0x100, URZ ;  /* 0x0000010008107897 */ /* 0x000fe2000fffe03f */
[----:B-1----:R-:W-:Y:S01]  /*49b0*/  LEA.HI.X.SX32 R9, R27, R16, 0x1, P2 ;  /* 0x000000101b097211 */ /* 0x002fe200010f0eff */
[----:B------:R0:W-:Y:S01]  /*49c0*/  STL [R1+0x168], R10 ;  /* 0x0001680a01007387 */ /* 0x0001e20000100800 */
[----:B------:R-:W-:Y:S01]  /*49d0*/  CS2R R26, SRZ ;  /* 0x00000000001a7805 */ /* 0x000fe2000001ff00 */
[----:B------:R-:W-:Y:S01]  /*49e0*/  UMOV UR10, UR14 ;  /* 0x0000000e000a7c82 */ /* 0x000fe20008000000 */
[----:B--2---:R-:W-:Y:S01]  /*49f0*/  LEA R18, P2, R37, R8, 0x1 ;  /* 0x0000000825127211 */ /* 0x004fe200078408ff */
[----:B------:R1:W-:Y:S01]  /*4a00*/  STL [R1+0x13c], R9 ;  /* 0x00013c0901007387 */ /* 0x0003e20000100800 */
[----:B------:R-:W-:Y:S01]  /*4a10*/  UMOV UR11, UR15 ;  /* 0x0000000f000b7c82 */ /* 0x000fe20008000000 */
[----:B------:R-:W-:Y:S02]  /*4a20*/  UIADD3.64 UR24, UR8, 0x300, URZ ;  /* 0x0000030008187897 */ /* 0x000fe4000fffe03f */
[----:B------:R2:W-:Y:S01]  /*4a30*/  STL [R1+0x170], R18 ;  /* 0x0001701201007387 */ /* 0x0005e20000100800 */
[----:B------:R-:W-:Y:S01]  /*4a40*/  UIADD3.64 UR28, UR8, 0x380, URZ ;  /* 0x00000380081c7897 */ /* 0x000fe2000fffe03f */
[----:B0-----:R-:W-:-:S02]  /*4a50*/  LEA.HI.X.SX32 R10, R29, R16, 0x1, P1 ;  /* 0x000000101d0a7211 */ /* 0x001fc400008f0eff */
[----:B------:R-:W-:Y:S01]  /*4a60*/  CS2R R28, SRZ ;  /* 0x00000000001c7805 */ /* 0x000fe2000001ff00 */
[----:B------:R-:W-:Y:S01]  /*4a70*/  UIADD3.64 UR32, UR8, 0x400, URZ ;  /* 0x0000040008207897 */ /* 0x000fe2000fffe03f */
[----:B-1----:R-:W-:Y:S01]  /*4a80*/  LEA R9, P1, R39, R8, 0x1 ;  /* 0x0000000827097211 */ /* 0x002fe200078208ff */
[----:B------:R0:W-:Y:S01]  /*4a90*/  STL [R1+0x144], R10 ;  /* 0x0001440a01007387 */ /* 0x0001e20000100800 */
[----:B------:R-:W-:Y:S01]  /*4aa0*/  UIADD3.64 UR36, UR8, 0x480, URZ ;  /* 0x0000048008247897 */ /* 0x000fe2000fffe03f */
[----:B--2---:R-:W-:Y:S02]  /*4ab0*/  LEA.HI.X.SX32 R18, R31, R16, 0x1, P0 ;  /* 0x000000101f127211 */ /* 0x004fe400000f0eff */
[----:B------:R1:W-:Y:S01]  /*4ac0*/  STL [R1+0x178], R9 ;  /* 0x0001780901007387 */ /* 0x0003e20000100800 */
[----:B------:R-:W-:Y:S01]  /*4ad0*/  CS2R R30, SRZ ;  /* 0x00000000001e7805 */ /* 0x000fe2000001ff00 */
[----:B------:R-:W-:Y:S02]  /*4ae0*/  UIADD3.64 UR40, UR8, 0x500, URZ ;  /* 0x0000050008287897 */ /* 0x000fe4000fffe03f */
        /* <DEDUP_REMOVED lines=8> */
[----:B------:R-:W-:Y:S01]  /*4b70*/  UIADD3.64 UR56, UR8, 0x700, URZ ;  /* 0x0000070008387897 */ /* 0x000fe2000fffe03f */
[----:B--2---:R-:W-:Y:S01]  /*4b80*/  LEA R18, P5, R41, R8, 0x1 ;  /* 0x0000000829127211 */ /* 0x004fe200078a08ff */
[----:B------:R1:W-:Y:S01]  /*4b90*/  STL [R1+0x154], R9 ;  /* 0x0001540901007387 */ /* 0x0003e20000100800 */
[----:B------:R-:W-:Y:S02]  /*4ba0*/  UIADD3.64 UR14, UR10, 0x2, URZ ;  /* 0x000000020a0e7897 */ /* 0x000fe4000fffe03f */
[----:B------:R-:W-:Y:S01]  /*4bb0*/  UIADD3.64 UR18, UR10, 0x4, URZ ;  /* 0x000000040a127897 */ /* 0x000fe2000fffe03f */
[----:B------:R2:W-:Y:S01]  /*4bc0*/  STL [R1+0x188], R18 ;  /* 0x0001881201007387 */ /* 0x0005e20000100800 */
[----:B0-----:R-:W-:-:S02]  /*4bd0*/  LEA.HI.X.SX32 R10, R33, R16, 0x1, P4 ;  /* 0x00000010210a7211 */ /* 0x001fc400020f0eff */
[----:B------:R-:W-:Y:S02]  /*4be0*/  CS2R R32, SRZ ;  /* 0x0000000000207805 */ /* 0x000fe4000001ff00 */
[----:B-1----:R-:W-:Y:S01]  /*4bf0*/  LEA R9, P4, R43, R8, 0x1 ;  /* 0x000000082b097211 */ /* 0x002fe200078808ff */
[----:B------:R0:W-:Y:S01]  /*4c00*/  STL [R1+0x15c], R10 ;  /* 0x00015c0a01007387 */ /* 0x0001e20000100800 */
[----:B--2---:R-:W-:-:S03]  /*4c10*/  LEA.HI.X.SX32 R18, R35, R16, 0x1, P3 ;  /* 0x0000001023127211 */ /* 0x004fc600018f0eff */
[----:B------:R1:W-:Y:S01]  /*4c20*/  STL [R1+0x190], R9 ;  /* 0x0001900901007387 */ /* 0x0003e20000100800 */
[----:B------:R-:W-:-:S03]  /*4c30*/  CS2R R34, SRZ ;  /* 0x0000000000227805 */ /* 0x000fc6000001ff00 */
[----:B------:R2:W-:Y:S01]  /*4c40*/  STL [R1+0x164], R18 ;  /* 0x0001641201007387 */ /* 0x0005e20000100800 */
[----:B0-----:R-:W-:Y:S02]  /*4c50*/  LEA R10, P3, R45, R8, 0x1 ;  /* 0x000000082d0a7211 */ /* 0x001fe400078608ff */
[----:B-1----:R-:W-:-:S03]  /*4c60*/  LEA.HI.X.SX32 R9, R37, R16, 0x1, P2 ;  /* 0x0000001025097211 */ /* 0x002fc600010f0eff */
[----:B------:R0:W-:Y:S01]  /*4c70*/  STL [R1+0x198], R10 ;  /* 0x0001980a01007387 */ /* 0x0001e20000100800 */
[----:B------:R-:W-:Y:S02]  /*4c80*/  CS2R R36, SRZ ;  /* 0x0000000000247805 */ /* 0x000fe4000001ff00 */
[----:B--2---:R-:W-:Y:S01]  /*4c90*/  LEA R18, P2, R63, R8, 0x1 ;  /* 0x000000083f127211 */ /* 0x004fe200078408ff */
[----:B------:R1:W-:Y:S04]  /*4ca0*/  STL [R1+0x16c], R9 ;  /* 0x00016c0901007387 */ /* 0x0003e80000100800 */
[----:B------:R2:W-:Y:S01]  /*4cb0*/  STL [R1+0x1a0], R18 ;  /* 0x0001a01201007387 */ /* 0x0005e20000100800 */
[----:B0-----:R-:W-:Y:S02]  /*4cc0*/  LEA.HI.X.SX32 R10, R39, R16, 0x1, P1 ;  /* 0x00000010270a7211 */ /* 0x001fe400008f0eff */
[----:B------:R-:W-:-:S02]  /*4cd0*/  CS2R R38, SRZ ;  /* 0x0000000000267805 */ /* 0x000fc4000001ff00 */
        /* <DEDUP_REMOVED lines=217> */
[-C--:B------:R-:W-:Y:S02]  /*5a70*/  LEA.HI.X.SX32 R8, R135, R16.reuse, 0x1, P4 ;  /* 0x0000001087087211 */ /* 0x080fe400020f0eff */
[----:B------:R-:W-:Y:S02]  /*5a80*/  CS2R R134, SRZ ;  /* 0x0000000000867805 */ /* 0x000fe4000001ff00 */
[-C--:B-1----:R-:W-:Y:S01]  /*5a90*/  LEA.HI.X.SX32 R9, R133, R16.reuse, 0x1, P5 ;  /* 0x0000001085097211 */ /* 0x082fe200028f0eff */
[----:B------:R0:W-:Y:S01]  /*5aa0*/  STL [R1+0x304], R10 ;  /* 0x0003040a01007387 */ /* 0x0001e20000100800 */
[----:B------:R-:W-:Y:S02]  /*5ab0*/  CS2R R132, SRZ ;  /* 0x0000000000847805 */ /* 0x000fe4000001ff00 */
[----:B--2---:R-:W-:Y:S01]  /*5ac0*/  LEA.HI.X.SX32 R18, R137, R16, 0x1, P3 ;  /* 0x0000001089127211 */ /* 0x004fe200018f0eff */
[----:B------:R-:W-:Y:S01]  /*5ad0*/  STL [R1+0x2d8], R9 ;  /* 0x0002d80901007387 */ /* 0x000fe20000100800 */
[----:B------:R-:W-:-:S03]  /*5ae0*/  CS2R R136, SRZ ;  /* 0x0000000000887805 */ /* 0x000fc6000001ff00 */
[----:B------:R1:W-:Y:S01]  /*5af0*/  STL [R1+0x2e0], R8 ;  /* 0x0002e00801007387 */ /* 0x0003e20000100800 */
[-C--:B0-----:R-:W-:Y:S02]  /*5b00*/  LEA.HI.X.SX32 R10, R139, R16.reuse, 0x1, P2 ;  /* 0x000000108b0a7211 */ /* 0x081fe400010f0eff */
[----:B------:R-:W-:Y:S01]  /*5b10*/  CS2R R138, SRZ ;  /* 0x00000000008a7805 */ /* 0x000fe2000001ff00 */
[----:B------:R0:W-:Y:S04]  /*5b20*/  STL [R1+0x2e8], R18 ;  /* 0x0002e81201007387 */ /* 0x0001e80000100800 */
[----:B------:R2:W-:Y:S01]  /*5b30*/  STL [R1+0x2f0], R10 ;  /* 0x0002f00a01007387 */ /* 0x0005e20000100800 */
[----:B-1----:R-:W-:Y:S01]  /*5b40*/  IMAD.WIDE R8, R11, 0x2, R4 ;  /* 0x000000020b087825 */ /* 0x002fe200078e0204 */
[----:B0-----:R-:W-:-:S02]  /*5b50*/  LEA.HI.X.SX32 R18, R141, R16, 0x1, P1 ;  /* 0x000000108d127211 */ /* 0x001fc400008f0eff */
[----:B------:R-:W-:Y:S02]  /*5b60*/  CS2R R140, SRZ ;  /* 0x00000000008c7805 */ /* 0x000fe4000001ff00 */
[----:B------:R-:W-:Y:S02]  /*5b70*/  LEA.HI.X.SX32 R16, R143, R16, 0x1, P0 ;  /* 0x000000108f107211 */ /* 0x000fe400000f0eff */
[----:B------:R-:W-:Y:S01]  /*5b80*/  CS2R R142, SRZ ;  /* 0x00000000008e7805 */ /* 0x000fe2000001ff00 */
[----:B--2---:R-:W-:Y:S01]  /*5b90*/  IMAD.WIDE R10, R11, 0x2, R6 ;  /* 0x000000020b0a7825 */ /* 0x004fe200078e0206 */
[----:B------:R0:W-:Y:S04]  /*5ba0*/  STL [R1+0x2f8], R18 ;  /* 0x0002f81201007387 */ /* 0x0001e80000100800 */
[----:B------:R-:W-:Y:S04]  /*5bb0*/  STL [R1+0x30c], R8 ;  /* 0x00030c0801007387 */ /* 0x000fe80000100800 */
[----:B------:R-:W-:Y:S01]  /*5bc0*/  STL [R1+0x300], R16 ;  /* 0x0003001001007387 */ /* 0x000fe20000100800 */
[----:B0-----:R-:W-:-:S03]  /*5bd0*/  IMAD R18, R0, 0x24, RZ ;  /* 0x0000002400127824 */ /* 0x001fc600078e02ff */
[----:B------:R0:W-:Y:S04]  /*5be0*/  STL [R1+0x308], R9 ;  /* 0x0003080901007387 */ /* 0x0001e80000100800 */
[----:B------:R-:W-:Y:S04]  /*5bf0*/  STL [R1+0x314], R10 ;  /* 0x0003140a01007387 */ /* 0x000fe80000100800 */
[----:B------:R1:W-:Y:S01]  /*5c00*/  STL [R1+0x310], R11 ;  /* 0x0003100b01007387 */ /* 0x0003e20000100800 */
[----:B0-----:R-:W-:-:S05]  /*5c10*/  IMAD.WIDE R8, R17, 0x2, R4 ;  /* 0x0000000211087825 */ /* 0x001fca00078e0204 */
[----:B------:R-:W-:Y:S01]  /*5c20*/  STL [R1+0x31c], R8 ;  /* 0x00031c0801007387 */ /* 0x000fe20000100800 */
[----:B-1----:R-:W-:-:S03]  /*5c30*/  IMAD.WIDE R10, R17, 0x2, R6 ;  /* 0x00000002110a7825 */ /* 0x002fc600078e0206 */
[----:B------:R0:W-:Y:S01]  /*5c40*/  STL [R1+0x318], R9 ;  /* 0x0003180901007387 */ /* 0x0001e20000100800 */
[----:B------:R-:W-:-:S03]  /*5c50*/  IMAD.WIDE R16, R19, 0x2, R6 ;  /* 0x0000000213107825 */ /* 0x000fc600078e0206 */
[----:B------:R-:W-:Y:S04]  /*5c60*/  STL [R1+0x324], R10 ;  /* 0x0003240a01007387 */ /* 0x000fe80000100800 */
[----:B------:R1:W-:Y:S01]  /*5c70*/  STL [R1+0x320], R11 ;  /* 0x0003200b01007387 */ /* 0x0003e20000100800 */
[----:B0-----:R-:W-:-:S04]  /*5c80*/  IMAD.WIDE R8, R19, 0x2, R4 ;  /* 0x0000000213087825 */ /* 0x001fc800078e0204 */
[----:B------:R-:W-:Y:S01]  /*5c90*/  IMAD R19, R0, 0x3a, RZ ;  /* 0x0000003a00137824 */ /* 0x000fe200078e02ff */
[----:B------:R-:W-:Y:S01]  /*5ca0*/  STL [R1+0x32c], R8 ;  /* 0x00032c0801007387 */ /* 0x000fe20000100800 */
[----:B-1----:R-:W-:-:S03]  /*5cb0*/  IMAD.WIDE R10, R21, 0x2, R6 ;  /* 0x00000002150a7825 */ /* 0x002fc600078e0206 */
[----:B------:R0:W-:Y:S04]  /*5cc0*/  STL [R1+0x328], R9 ;  /* 0x0003280901007387 */ /* 0x0001e80000100800 */
[----:B------:R-:W-:Y:S04]  /*5cd0*/  STL [R1+0x334], R16 ;  /* 0x0003341001007387 */ /* 0x000fe80000100800 */
[----:B------:R1:W-:Y:S01]  /*5ce0*/  STL [R1+0x330], R17 ;  /* 0x0003301101007387 */ /* 0x0003e20000100800 */
[----:B0-----:R-:W-:-:S05]  /*5cf0*/  IMAD.WIDE R8, R21, 0x2, R4 ;  /* 0x0000000215087825 */ /* 0x001fca00078e0204 */
[----:B------:R-:W-:Y:S01]  /*5d00*/  STL [R1+0x33c], R8 ;  /* 0x00033c0801007387 */ /* 0x000fe20000100800 */
[----:B-1----:R-:W-:-:S03]  /*5d10*/  IMAD R17, R0, 0x3b, RZ ;  /* 0x0000003b00117824 */ /* 0x002fc600078e02ff */
[----:B------:R0:W-:Y:S04]  /*5d20*/  STL [R1+0x338], R9 ;  /* 0x0003380901007387 */ /* 0x0001e80000100800 */
[----:B------:R-:W-:Y:S04]  /*5d30*/  STL [R1+0x344], R10 ;  /* 0x0003440a01007387 */ /* 0x000fe80000100800 */
[----:B------:R1:W-:Y:S01]  /*5d40*/  STL [R1+0x340], R11 ;  /* 0x0003400b01007387 */ /* 0x0003e20000100800 */
[----:B0-----:R-:W-:-:S04]  /*5d50*/  IMAD.WIDE R8, R17, 0x2, R4 ;  /* 0x0000000211087825 */ /* 0x001fc800078e0204 */
[--C-:B------:R-:W-:Y:S01]  /*5d60*/  IMAD.WIDE R16, R17, 0x2, R6.reuse ;  /* 0x0000000211107825 */ /* 0x100fe200078e0206 */
[----:B------:R-:W-:Y:S03]  /*5d70*/  STL [R1+0x34c], R8 ;  /* 0x00034c0801007387 */ /* 0x000fe60000100800 */
[C---:B-1----:R-:W-:Y:S01]  /*5d80*/  IMAD.WIDE R10, R19.reuse, 0x2, R6 ;  /* 0x00000002130a7825 */ /* 0x042fe200078e0206 */
[----:B------:R0:W-:Y:S04]  /*5d90*/  STL [R1+0x348], R9 ;  /* 0x0003480901007387 */ /* 0x0001e80000100800 */
[----:B------:R-:W-:Y:S04]  /*5da0*/  STL [R1+0x354], R16 ;  /* 0x0003541001007387 */ /* 0x000fe80000100800 */
[----:B------:R1:W-:Y:S01]  /*5db0*/  STL [R1+0x350], R17 ;  /* 0x0003501101007387 */ /* 0x0003e20000100800 */
[----:B0-----:R-:W-:-:S04]  /*5dc0*/  IMAD.WIDE R8, R19, 0x2, R4 ;  /* 0x0000000213087825 */ /* 0x001fc800078e0204 */
[C---:B------:R-:W-:Y:S01]  /*5dd0*/  IMAD R19, R0.reuse, 0x38, RZ ;  /* 0x0000003800137824 */ /* 0x040fe200078e02ff */
        /* <DEDUP_REMOVED lines=149> */
[----:B------:R1:W-:Y:S04]  /*6730*/  STL [R1+0x4b4], R16 ;  /* 0x0004b41001007387 */ /* 0x0003e80000100800 */
[----:B------:R-:W-:Y:S01]  /*6740*/  STL [R1+0x4b0], R17 ;  /* 0x0004b01101007387 */ /* 0x000fe20000100800 */
        /* <DEDUP_REMOVED lines=15> */
[C---:B------:R-:W-:Y:S01]  /*6840*/  IMAD.SHL.U32 R18, R0.reuse, 0x20, RZ ;  /* 0x0000002000127824 */ /* 0x040fe200078e00ff */
        /* <DEDUP_REMOVED lines=224> */
[----:B-1----:R-:W-:-:S03]  /*7650*/  IMAD.WIDE R16, R0, 0x2, R4 ;  /* 0x0000000200107825 */ /* 0x002fc600078e0204 */
[----:B------:R0:W-:Y:S04]  /*7660*/  STL [R1+0x6d8], R9 ;  /* 0x0006d80901007387 */ /* 0x0001e80000100800 */
[----:B------:R1:W-:Y:S04]  /*7670*/  STL [R1+0x6e4], R10 ;  /* 0x0006e40a01007387 */ /* 0x0003e80000100800 */
[----:B------:R2:W-:Y:S01]  /*7680*/  STL [R1+0x6e0], R11 ;  /* 0x0006e00b01007387 */ /* 0x0005e20000100800 */
[----:B0-----:R-:W-:-:S03]  /*7690*/  IMAD.WIDE R8, R0, 0x2, R6 ;  /* 0x0000000200087825 */ /* 0x001fc600078e0206 */
[----:B------:R-:W-:Y:S04]  /*76a0*/  STL [R1+0x6ec], R16 ;  /* 0x0006ec1001007387 */ /* 0x000fe80000100800 */
[----:B------:R-:W-:Y:S01]  /*76b0*/  STL [R1+0x6e8], R17 ;  /* 0x0006e81101007387 */ /* 0x000fe20000100800 */
[C---:B-1----:R-:W-:Y:S02]  /*76c0*/  LOP3.LUT R10, R2.reuse, 0x30, RZ, 0x3c, !PT ;  /* 0x00000030020a7812 */ /* 0x042fe400078e3cff */
[----:B--2---:R-:W-:Y:S01]  /*76d0*/  LOP3.LUT R11, R2, 0x20, RZ, 0x3c, !PT ;  /* 0x00000020020b7812 */ /* 0x004fe200078e3cff */
[----:B------:R0:W-:Y:S04]  /*76e0*/  STL [R1+0x6f4], R8 ;  /* 0x0006f40801007387 */ /* 0x0001e80000100800 */
[----:B------:R1:W-:Y:S04]  /*76f0*/  STL [R1+0x6f0], R9 ;  /* 0x0006f00901007387 */ /* 0x0003e80000100800 */
[----:B------:R-:W-:Y:S04]  /*7700*/  STL [R1+0x100], RZ ;  /* 0x000100ff01007387 */ /* 0x000fe80000100800 */
[----:B------:R-:W-:Y:S01]  /*7710*/  STL [R1], RZ ;  /* 0x000000ff01007387 */ /* 0x000fe20000100800 */
[----:B0-----:R-:W-:Y:S01]  /*7720*/  SHF.R.S32.HI R8, RZ, 0x6, R15 ;  /* 0x00000006ff087819 */ /* 0x001fe2000001140f */
[----:B-1----:R-:W-:-:S02]  /*7730*/  IMAD.SHL.U32 R9, R0, 0x40, RZ ;  /* 0x0000004000097824 */ /* 0x002fc400078e00ff */
[----:B------:R-:W-:Y:S03]  /*7740*/  STL [R1+0x4], RZ ;  /* 0x000004ff01007387 */ /* 0x000fe60000100800 */
[----:B------:R-:W-:Y:S01]  /*7750*/  SHF.R.S32.HI R0, RZ, 0x1f, R9 ;  /* 0x0000001fff007819 */ /* 0x000fe20000011409 */
[----:B------:R-:W-:Y:S03]  /*7760*/  STL [R1+0x8], RZ ;  /* 0x000008ff01007387 */ /* 0x000fe60000100800 */
[C---:B------:R-:W-:Y:S01]  /*7770*/  SHF.L.U64.HI R0, R9.reuse, 0x1, R0 ;  /* 0x0000000109007819 */ /* 0x040fe20000010200 */
[----:B------:R-:W-:Y:S01]  /*7780*/  STL [R1+0xc], RZ ;  /* 0x00000cff01007387 */ /* 0x000fe20000100800 */
[----:B------:R-:W-:-:S03]  /*7790*/  IMAD.SHL.U32 R9, R9, 0x2, RZ ;  /* 0x0000000209097824 */ /* 0x000fc600078e00ff */
[----:B------:R-:W-:Y:S04]  /*77a0*/  STL [R1+0x10], RZ ;  /* 0x000010ff01007387 */ /* 0x000fe80000100800 */
        /* <DEDUP_REMOVED lines=59> */
[----:B------:R0:W-:Y:S04]  /*7b60*/  STL [R1+0x720], R8 ;  /* 0x0007200801007387 */ /* 0x0001e80000100800 */
[----:B------:R-:W-:Y:S04]  /*7b70*/  STL [R1+0x744], R11 ;  /* 0x0007440b01007387 */ /* 0x000fe80000100800 */
[----:B------:R1:W-:Y:S01]  /*7b80*/  STL [R1+0x740], R10 ;  /* 0x0007400a01007387 */ /* 0x0003e20000100800 */
[----:B0-----:R-:W-:-:S02]  /*7b90*/  LOP3.LUT R8, R2, 0x10, RZ, 0x3c, !PT ;  /* 0x0000001002087812 */ /* 0x001fc400078e3cff */
[C---:B------:R-:W-:Y:S02]  /*7ba0*/  LOP3.LUT R8, R2.reuse, 0x40, RZ, 0x3c, !PT ;  /* 0x0000004002087812 */ /* 0x040fe400078e3cff */
[C---:B------:R-:W-:Y:S02]  /*7bb0*/  LOP3.LUT R8, R2.reuse, 0x70, RZ, 0x3c, !PT ;  /* 0x0000007002087812 */ /* 0x040fe400078e3cff */
[C---:B------:R-:W-:Y:S02]  /*7bc0*/  LOP3.LUT R8, R3.reuse, 0x60, RZ, 0x3c, !PT ;  /* 0x0000006003087812 */ /* 0x040fe400078e3cff */
[C---:B-1----:R-:W-:Y:S02]  /*7bd0*/  LOP3.LUT R10, R2.reuse, 0x60, RZ, 0x3c, !PT ;  /* 0x00000060020a7812 */ /* 0x042fe400078e3cff */
[----:B------:R-:W-:Y:S02]  /*7be0*/  LOP3.LUT R10, R3, 0x40, RZ, 0x3c, !PT ;  /* 0x00000040030a7812 */ /* 0x000fe400078e3cff */
[----:B------:R-:W-:-:S02]  /*7bf0*/  LOP3.LUT R11, R2, 0x50, RZ, 0x3c, !PT ;  /* 0x00000050020b7812 */ /* 0x000fc400078e3cff */
[----:B------:R-:W-:Y:S01]  /*7c00*/  LOP3.LUT R11, R3, 0x20, RZ, 0x3c, !PT ;  /* 0x00000020030b7812 */ /* 0x000fe200078e3cff */
[----:B------:R0:W-:Y:S04]  /*7c10*/  STL [R1+0x728], R10 ;  /* 0x0007280a01007387 */ /* 0x0001e80000100800 */
[----:B------:R0:W-:Y:S02]  /*7c20*/  STL [R1+0x724], R8 ;  /* 0x0007240801007387 */ /* 0x0001e40000100800 */
.L_x_1:
[----:B-----5:R-:W2:Y:S01]  /*7c30*/  LDL R11, [R1+0x6f0] ;  /* 0x0006f000010b7983 */ /* 0x020ea20000100800 */
[----:B0-----:R-:W0:Y:S03]  /*7c40*/  LDC R8, c[0x0][0x230] ;  /* 0x00008c00ff087b82 */ /* 0x001e260000000800 */
[----:B------:R-:W2:Y:S04]  /*7c50*/  LDL R10, [R1+0x6f4] ;  /* 0x0006f400010a7983 */ /* 0x000ea80000100800 */
[----:B------:R-:W-:Y:S04]  /*7c60*/  STL [R1+0x9e8], R212 ;  /* 0x0009e8d401007387 */ /* 0x000fe80000100800 */
        /* <DEDUP_REMOVED lines=50> */
[----:B------:R-:W-:Y:S04]  /*7f90*/  STL.64 [R1+0x918], R150 ;  /* 0x0009189601007387 */ /* 0x000fe80000100a00 */
        /* <DEDUP_REMOVED lines=8> */
[----:B------:R1:W-:Y:S04]  /*8020*/  STL.64 [R1+0x8d0], R132 ;  /* 0x0008d08401007387 */ /* 0x0003e80000100a00 */
[----:B-1----:R-:W3:Y:S04]  /*8030*/  LDL R132, [R1+0x6ec] ;  /* 0x0006ec0001847983 */ /* 0x002ee80000100800 */
        /* <DEDUP_REMOVED lines=18> */
[----:B-1----:R-:W4:Y:S04]  /*8160*/  LDL R96, [R1+0x6e8] ;  /* 0x0006e80001607983 */ /* 0x002f280000100800 */
[----:B------:R1:W-:Y:S04]  /*8170*/  STL.64 [R1+0x838], R94 ;  /* 0x0008385e01007387 */ /* 0x0003e80000100a00 */
[----:B-1----:R-:W0:Y:S04]  /*8180*/  LDL R95, [R1+0x100] ;  /* 0x00010000015f7983 */ /* 0x002e280000100800 */
[----:B------:R-:W-:Y:S04]  /*8190*/  STL.64 [R1+0x830], R92 ;  /* 0x0008305c01007387 */ /* 0x000fe80000100a00 */
[----:B------:R-:W-:Y:S04]  /*81a0*/  STL.64 [R1+0x828], R90 ;  /* 0x0008285a01007387 */ /* 0x000fe80000100a00 */
[----:B------:R-:W-:Y:S04]  /*81b0*/  STL.64 [R1+0x820], R88 ;  /* 0x0008205801007387 */ /* 0x000fe80000100a00 */
        /* <DEDUP_REMOVED lines=17> */
[----:B------:R1:W-:Y:S04]  /*82d0*/  STL [R1+0x7d4], R0 ;  /* 0x0007d40001007387 */ /* 0x0003e80000100800 */
[----:B------:R-:W-:Y:S04]  /*82e0*/  STL [R1+0x754], R14 ;  /* 0x0007540e01007387 */ /* 0x000fe80000100800 */
[----:B------:R-:W-:Y:S01]  /*82f0*/  STL [R1+0x750], R13 ;  /* 0x0007500d01007387 */ /* 0x000fe20000100800 */
[----:B-1----:R-:W-:-:S03]  /*8300*/  MOV R0, UR49 ;  /* 0x0000003100007c02 */ /* 0x002fc60008000f00 */
[----:B------:R1:W-:Y:S04]  /*8310*/  STL [R1+0x74c], R12 ;  /* 0x00074c0c01007387 */ /* 0x0003e80000100800 */
[----:B-1----:R-:W4:Y:S04]  /*8320*/  LDL.LU R12, [R1+0x104] ;  /* 0x00010400010c7983 */ /* 0x002f280000300800 */
[----:B------:R-:W4:Y:S04]  /*8330*/  LDL R81, [R1+0x6e0] ;  /* 0x0006e00001517983 */ /* 0x000f280000100800 */
[----:B------:R-:W4:Y:S01]  /*8340*/  LDL R78, [R1+0x6e4] ;  /* 0x0006e400014e7983 */ /* 0x000f220000100800 */
[----:B------:R-:W-:-:S02]  /*8350*/  PRMT R237, RZ, 0x7610, R237 ;  /* 0x00007610ffed7816 */ /* 0x000fc400000000ed */
[----:B------:R-:W-:Y:S01]  /*8360*/  PRMT R233, RZ, 0x7610, R233 ;  /* 0x00007610ffe97816 */ /* 0x000fe200000000e9 */
[----:B------:R1:W-:Y:S01]  /*8370*/  STL [R1+0x71c], R0 ;  /* 0x00071c0001007387 */ /* 0x0003e20000100800 */
[----:B------:R-:W-:Y:S02]  /*8380*/  PRMT R234, RZ, 0x7610, R234 ;  /* 0x00007610ffea7816 */ /* 0x000fe400000000ea */
[----:B------:R-:W-:Y:S01]  /*8390*/  PRMT R238, RZ, 0x7610, R238 ;  /* 0x00007610ffee7816 */ /* 0x000fe200000000ee */
[----:B------:R-:W4:Y:S01]  /*83a0*/  LDL R77, [R1+0x6d8] ;  /* 0x0006d800014d7983 */ /* 0x000f220000100800 */
[----:B------:R-:W-:Y:S02]  /*83b0*/  PRMT R212, RZ, 0x7610, R212 ;  /* 0x00007610ffd47816 */ /* 0x000fe400000000d4 */
[----:B------:R-:W-:Y:S01]  /*83c0*/  PRMT R213, RZ, 0x7610, R213 ;  /* 0x00007610ffd57816 */ /* 0x000fe200000000d5 */
[----:B------:R-:W4:Y:S01]  /*83d0*/  LDL R75, [R1+0x6dc] ;  /* 0x0006dc00014b7983 */ /* 0x000f220000100800 */
[----:B------:R-:W-:-:S02]  /*83e0*/  PRMT R31, RZ, 0x7610, R31 ;  /* 0x00007610ff1f7816 */ /* 0x000fc4000000001f */
[----:B------:R-:W-:Y:S01]  /*83f0*/  MOV R9, UR56 ;  /* 0x0000003800097c02 */ /* 0x000fe20008000f00 */
[----:B------:R-:W4:Y:S01]  /*8400*/  LDL R74, [R1+0x6d0] ;  /* 0x0006d000014a7983 */ /* 0x000f220000100800 */
[----:B0-----:R-:W-:-:S03]  /*8410*/  IMAD R8, R95, -0x40, R8 ;  /* 0xffffffc05f087824 */ /* 0x001fc600078e0208 */
[----:B------:R-:W4:Y:S01]  /*8420*/  LDL R73, [R1+0x6d4] ;  /* 0x0006d40001497983 */ /* 0x000f220000100800 */
[----:B------:R-:W-:Y:S02]  /*8430*/  PRMT R80, RZ, 0x7610, R80 ;  /* 0x00007610ff507816 */ /* 0x000fe40000000050 */
[----:B------:R-:W-:Y:S01]  /*8440*/  PRMT R44, RZ, 0x7610, R44 ;  /* 0x00007610ff2c7816 */ /* 0x000fe2000000002c */
[----:B------:R-:W4:Y:S01]  /*8450*/  LDL R71, [R1+0x6c8] ;  /* 0x0006c80001477983 */ /* 0x000f220000100800 */
[C---:B------:R-:W-:Y:S02]  /*8460*/  ISETP.GT.AND P1, PT, R8.reuse, 0x1, PT ;  /* 0x000000010800780c */ /* 0x040fe40003f24270 */
[C---:B------:R-:W-:Y:S01]  /*8470*/  ISETP.GT.AND P0, PT, R8.reuse, RZ, PT ;  /* 0x000000ff0800720c */ /* 0x040fe20003f04270 */
[----:B------:R-:W4:Y:S01]  /*8480*/  LDL R14, [R1+0x6cc] ;  /* 0x0006cc00010e7983 */ /* 0x000f220000100800 */
[----:B------:R-:W-:Y:S02]  /*8490*/  ISETP.GT.AND P2, PT, R8, 0x2, PT ;  /* 0x000000020800780c */ /* 0x000fe40003f44270 */
[----:B------:R-:W-:Y:S01]  /*84a0*/  PRMT R45, RZ, 0x7610, R45 ;  /* 0x00007610ff2d7816 */ /* 0x000fe2000000002d */
[----:B------:R-:W4:Y:S01]  /*84b0*/  LDL R84, [R1+0x460] ;  /* 0x0004600001547983 */ /* 0x000f220000100800 */
[----:B------:R-:W-:-:S02]  /*84c0*/  PRMT R60, RZ, 0x7610, R60 ;  /* 0x00007610ff3c7816 */ /* 0x000fc4000000003c */
[----:B------:R-:W-:Y:S01]  /*84d0*/  PRMT R61, RZ, 0x7610, R61 ;  /* 0x00007610ff3d7816 */ /* 0x000fe2000000003d */
[----:B------:R-:W4:Y:S01]  /*84e0*/  LDL R82, [R1+0x464] ;  /* 0x0004640001527983 */ /* 0x000f220000100800 */
[----:B------:R-:W-:Y:S02]  /*84f0*/  PRMT R145, RZ, 0x7610, R145 ;  /* 0x00007610ff917816 */ /* 0x000fe40000000091 */
[----:B------:R-:W-:Y:S01]  /*8500*/  PRMT R144, RZ, 0x7610, R144 ;  /* 0x00007610ff907816 */ /* 0x000fe20000000090 */
[----:B--2---:R3:W2:Y:S01]  /*8510*/  @P1 LDG.E.U16 R237, desc[UR6][R10.64] ;  /* 0x000000060aed1981 */ /* 0x0046a2000c1e1500 */
[----:B------:R-:W-:Y:S02]  /*8520*/  PRMT R128, RZ, 0x7610, R128 ;  /* 0x00007610ff807816 */ /* 0x000fe40000000080 */
[----:B------:R-:W-:Y:S01]  /*8530*/  PRMT R127, RZ, 0x7610, R127 ;  /* 0x00007610ff7f7816 */ /* 0x000fe2000000007f */
[----:B------:R-:W2:Y:S01]  /*8540*/  @P0 LDG.E.U16 R233, desc[UR6][R6.64] ;  /* 0x0000000606e90981 */ /* 0x000ea2000c1e1500 */
[----:B------:R-:W-:-:S02]  /*8550*/  PRMT R229, RZ, 0x7610, R229 ;  /* 0x00007610ffe57816 */ /* 0x000fc400000000e5 */
[----:B------:R-:W-:Y:S01]  /*8560*/  PRMT R230, RZ, 0x7610, R230 ;  /* 0x00007610ffe67816 */ /* 0x000fe200000000e6 */
[----:B------:R-:W2:Y:S01]  /*8570*/  @P0 LDG.E.U16 R234, desc[UR6][R4.64] ;  /* 0x0000000604ea0981 */ /* 0x000ea2000c1e1500 */
[----:B------:R-:W-:Y:S01]  /*8580*/  PRMT R235, RZ, 0x7610, R235 ;  /* 0x00007610ffeb7816 */ /* 0x000fe200000000eb */
[----:B---3--:R-:W-:Y:S01]  /*8590*/  @P1 IMAD.MOV.U32 R10, RZ, RZ, R132 ;  /* 0x000000ffff0a1224 */ /* 0x008fe200078e0084 */
[----:B------:R-:W-:Y:S01]  /*85a0*/  PRMT R236, RZ, 0x7610, R236 ;  /* 0x00007610ffec7816 */ /* 0x000fe200000000ec */
[----:B----4-:R-:W-:Y:S01]  /*85b0*/  @P1 IMAD.MOV.U32 R11, RZ, RZ, R96 ;  /* 0x000000ffff0b1224 */ /* 0x010fe200078e0060 */
[----:B------:R-:W-:Y:S02]  /*85c0*/  ISETP.GT.AND P0, PT, R8, 0x3, PT ;  /* 0x000000030800780c */ /* 0x000fe40003f04270 */
[----:B------:R-:W-:Y:S02]  /*85d0*/  PRMT R92, RZ, 0x7610, R92 ;  /* 0x00007610ff5c7816 */ /* 0x000fe4000000005c */
[----:B------:R0:W3:Y:S01]  /*85e0*/  @P1 LDG.E.U16 R238, desc[UR6][R10.64] ;  /* 0x000000060aee1981 */ /* 0x0000e2000c1e1500 */
[----:B------:R-:W-:-:S02]  /*85f0*/  PRMT R83, RZ, 0x7610, R83 ;  /* 0x00007610ff537816 */ /* 0x000fc40000000053 */
[----:B------:R-:W-:Y:S02]  /*8600*/  PRMT R72, RZ, 0x7610, R72 ;  /* 0x00007610ff487816 */ /* 0x000fe40000000048 */
[----:B------:R-:W-:Y:S02]  /*8610*/  PRMT R79, RZ, 0x7610, R79 ;  /* 0x00007610ff4f7816 */ /* 0x000fe4000000004f */
[----:B------:R-:W-:Y:S02]  /*8620*/  PRMT R46, RZ, 0x7610, R46 ;  /* 0x00007610ff2e7816 */ /* 0x000fe4000000002e */
[----:B------:R-:W-:Y:S02]  /*8630*/  PRMT R47, RZ, 0x7610, R47 ;  /* 0x00007610ff2f7816 */ /* 0x000fe4000000002f */
[----:B------:R-:W-:Y:S02]  /*8640*/  PRMT R62, RZ, 0x7610, R62 ;  /* 0x00007610ff3e7816 */ /* 0x000fe4000000003e */
        /* <DEDUP_REMOVED lines=29> */
[----:B------:R-:W-:Y:S01]  /*8820*/  PRMT R50, RZ, 0x7610, R50 ;  /* 0x00007610ff327816 */ /* 0x000fe20000000032 */
[----:B0-----:R-:W-:Y:S01]  /*8830*/  @P2 IMAD.MOV.U32 R11, RZ, RZ, R81 ;  /* 0x000000ffff0b2224 */ /* 0x001fe200078e0051 */
[----:B------:R-:W-:Y:S01]  /*8840*/  PRMT R51, RZ, 0x7610, R51 ;  /* 0x00007610ff337816 */ /* 0x000fe20000000033 */
[----:B------:R-:W4:Y:S01]  /*8850*/  LDL R81, [R1+0x6c0] ;  /* 0x0006c00001517983 */ /* 0x000f220000100800 */
[----:B------:R-:W-:Y:S01]  /*8860*/  PRMT R66, RZ, 0x7610, R66 ;  /* 0x00007610ff427816 */ /* 0x000fe20000000042 */
[----:B------:R-:W-:Y:S01]  /*8870*/  @P2 IMAD.MOV.U32 R10, RZ, RZ, R78 ;  /* 0x000000ffff0a2224 */ /* 0x000fe200078e004e */
[----:B------:R-:W-:Y:S01]  /*8880*/  PRMT R67, RZ, 0x7610, R67 ;  /* 0x00007610ff437816 */ /* 0x000fe20000000043 */
[----:B------:R-:W2:Y:S01]  /*8890*/  LDL R78, [R1+0x6c4] ;  /* 0x0006c400014e7983 */ /* 0x000ea20000100800 */
[----:B------:R-:W-:-:S02]  /*88a0*/  PRMT R139, RZ, 0x7610, R139 ;  /* 0x00007610ff8b7816 */ /* 0x000fc4000000008b */
[----:B------:R-:W-:Y:S01]  /*88b0*/  PRMT R138, RZ, 0x7610, R138 ;  /* 0x00007610ff8a7816 */ /* 0x000fe2000000008a */
[----:B------:R0:W3:Y:S01]  /*88c0*/  @P2 LDG.E.U16 R212, desc[UR6][R10.64] ;  /* 0x000000060ad42981 */ /* 0x0000e2000c1e1500 */
[----:B------:R-:W-:Y:S02]  /*88d0*/  PRMT R122, RZ, 0x7610, R122 ;  /* 0x00007610ff7a7816 */ /* 0x000fe4000000007a */
[----:B------:R-:W-:Y:S02]  /*88e0*/  PRMT R121, RZ, 0x7610, R121 ;  /* 0x00007610ff797816 */ /* 0x000fe40000000079 */
[----:B------:R-:W-:Y:S02]  /*88f0*/  PRMT R217, RZ, 0x7610, R217 ;  /* 0x00007610ffd97816 */ /* 0x000fe400000000d9 */
[----:B------:R-:W-:Y:S02]  /*8900*/  PRMT R218, RZ, 0x7610, R218 ;  /* 0x00007610ffda7816 */ /* 0x000fe400000000da */
[----:B------:R-:W-:Y:S01]  /*8910*/  PRMT R223, RZ, 0x7610, R223 ;  /* 0x00007610ffdf7816 */ /* 0x000fe200000000df */
[----:B0-----:R-:W-:Y:S01]  /*8920*/  @P2 IMAD.MOV.U32 R10, RZ, RZ, R75 ;  /* 0x000000ffff0a2224 */ /* 0x001fe200078e004b */
[----:B------:R-:W-:Y:S01]  /*8930*/  PRMT R224, RZ, 0x7610, R224 ;  /* 0x00007610ffe07816 */ /* 0x000fe200000000e0 */
[----:B------:R-:W-:Y:S01]  /*8940*/  @P2 IMAD.MOV.U32 R11, RZ, RZ, R77 ;  /* 0x000000ffff0b2224 */ /* 0x000fe200078e004d */
[----:B------:R-:W3:Y:S01]  /*8950*/  LDL R75, [R1+0x6bc] ;  /* 0x0006bc00014b7983 */ /* 0x000ee20000100800 */
[----:B------:R-:W-:-:S02]  /*8960*/  PRMT R25, RZ, 0x7610, R25 ;  /* 0x00007610ff197816 */ /* 0x000fc40000000019 */
[----:B------:R-:W-:Y:S01]  /*8970*/  PRMT R26, RZ, 0x7610, R26 ;  /* 0x00007610ff1a7816 */ /* 0x000fe2000000001a */
[----:B------:R-:W3:Y:S01]  /*8980*/  LDL R77, [R1+0x6b8] ;  /* 0x0006b800014d7983 */ /* 0x000ee20000100800 */
[----:B------:R-:W-:Y:S02]  /*8990*/  PRMT R36, RZ, 0x7610, R36 ;  /* 0x00007610ff247816 */ /* 0x000fe40000000024 */
[----:B------:R-:W-:Y:S01]  /*89a0*/  PRMT R37, RZ, 0x7610, R37 ;  /* 0x00007610ff257816 */ /* 0x000fe20000000025 */
[----:B------:R0:W3:Y:S01]  /*89b0*/  @P2 LDG.E.U16 R213, desc[UR6][R10.64] ;  /* 0x000000060ad52981 */ /* 0x0000e2000c1e1500 */
[----:B------:R-:W-:Y:S02]  /*89c0*/  PRMT R52, RZ, 0x7610, R52 ;  /* 0x00007610ff347816 */ /* 0x000fe40000000034 */
[----:B------:R-:W-:Y:S02]  /*89d0*/  PRMT R53, RZ, 0x7610, R53 ;  /* 0x00007610ff357816 */ /* 0x000fe40000000035 */
[----:B------:R-:W-:-:S02]  /*89e0*/  PRMT R68, RZ, 0x7610, R68 ;  /* 0x00007610ff447816 */ /* 0x000fc40000000044 */
[----:B------:R-:W-:Y:S02]  /*89f0*/  PRMT R69, RZ, 0x7610, R69 ;  /* 0x00007610ff457816 */ /* 0x000fe40000000045 */
[----:B------:R-:W-:Y:S01]  /*8a00*/  PRMT R137, RZ, 0x7610, R137 ;  /* 0x00007610ff897816 */ /* 0x000fe20000000089 */
[----:B0-----:R-:W-:Y:S01]  /*8a10*/  @P0 IMAD.MOV.U32 R11, RZ, RZ, R74 ;  /* 0x000000ffff0b0224 */ /* 0x001fe200078e004a */
[----:B------:R-:W-:Y:S01]  /*8a20*/  PRMT R136, RZ, 0x7610, R136 ;  /* 0x00007610ff887816 */ /* 0x000fe20000000088 */
[----:B------:R-:W3:Y:S01]  /*8a30*/  LDL R74, [R1+0x6b0] ;  /* 0x0006b000014a7983 */ /* 0x000ee20000100800 */
        /* <DEDUP_REMOVED lines=74> */
[----:B------:R-:W-:Y:S01]  /*8ee0*/  @P0 IMAD.MOV.U32 R10, RZ, RZ, R73 ;  /* 0x000000ffff0a0224 */ /* 0x000fe200078e0049 */
[----:B------:R-:W-:Y:S01]  /*8ef0*/  PRMT R245, RZ, 0x7610, R245 ;  /* 0x00007610fff57816 */ /* 0x000fe200000000f5 */
[----:B------:R-:W3:Y:S01]  /*8f00*/  LDL R73, [R1+0x6b4] ;  /* 0x0006b40001497983 */ /* 0x000ee20000100800 */
[----:B------:R-:W-:-:S02]  /*8f10*/  PRMT R244, RZ, 0x7610, R244 ;  /* 0x00007610fff47816 */ /* 0x000fc400000000f4 */
[----:B------:R-:W-:Y:S01]  /*8f20*/  PRMT R243, RZ, 0x7610, R243 ;  /* 0x00007610fff37816 */ /* 0x000fe200000000f3 */
[----:B------:R0:W3:Y:S01]  /*8f30*/  @P0 LDG.E.U16 R31, desc[UR6][R10.64] ;  /* 0x000000060a1f0981 */ /* 0x0000e2000c1e1500 */
[----:B------:R-:W-:Y:S02]  /*8f40*/  PRMT R242, RZ, 0x7610, R242 ;  /* 0x00007610fff27816 */ /* 0x000fe400000000f2 */
[----:B------:R-:W-:Y:S02]  /*8f50*/  PRMT R241, RZ, 0x7610, R241 ;  /* 0x00007610fff17816 */ /* 0x000fe400000000f1 */
[----:B------:R-:W-:Y:S02]  /*8f60*/  PRMT R240, RZ, 0x7610, R240 ;  /* 0x00007610fff07816 */ /* 0x000fe400000000f0 */
[----:B------:R-:W-:Y:S01]  /*8f70*/  PRMT R239, RZ, 0x7610, R239 ;  /* 0x00007610ffef7816 */ /* 0x000fe200000000ef */
[----:B------:R-:W-:Y:S01]  /*8f80*/  UMOV UR21, 0x40000040 ;  /* 0x4000004000157882 */ /* 0x000fe20000000000 */
[----:B------:R-:W-:Y:S01]  /*8f90*/  MOV R85, UR48 ;  /* 0x0000003000557c02 */ /* 0x000fe20008000f00 */
[----:B0-----:R-:W-:Y:S01]  /*8fa0*/  @P0 IMAD.MOV.U32 R11, RZ, RZ, R71 ;  /* 0x000000ffff0b0224 */ /* 0x001fe200078e0047 */
[----:B------:R-:W-:Y:S01]  /*8fb0*/  UMOV UR50, UR22 ;  /* 0x0000001600327c82 */ /* 0x000fe20008000000 */
[----:B------:R-:W3:Y:S01]  /*8fc0*/  LDL R71, [R1+0x6a8] ;  /* 0x0006a80001477983 */ /* 0x000ee20000100800 */
[----:B------:R-:W-:Y:S01]  /*8fd0*/  @P0 IMAD.MOV.U32 R10, RZ, RZ, R14 ;  /* 0x000000ffff0a0224 */ /* 0x000fe200078e000e */
[----:B------:R-:W-:Y:S01]  /*8fe0*/  UMOV UR51, UR23 ;  /* 0x0000001700337c82 */ /* 0x000fe20008000000 */
[----:B------:R-:W-:Y:S01]  /*8ff0*/  MOV R86, UR53 ;  /* 0x0000003500567c02 */ /* 0x000fe20008000f00 */
[----:B------:R-:W3:Y:S01]  /*9000*/  LDL R14, [R1+0x6ac] ;  /* 0x0006ac00010e7983 */ /* 0x000ee20000100800 */
[----:B------:R-:W-:-:S02]  /*9010*/  ISETP.GT.AND P1, PT, R8, 0x4, PT ;  /* 0x000000040800780c */ /* 0x000fc40003f24270 */
[----:B------:R-:W-:Y:S01]  /*9020*/  ISETP.GT.AND P2, PT, R8, 0x5, PT ;  /* 0x000000050800780c */ /* 0x000fe20003f44270 */
[----:B------:R4:W3:Y:S01]  /*9030*/  @P0 LDG.E.U16 R80, desc[UR6][R10.64] ;  /* 0x000000060a500981 */ /* 0x0008e2000c1e1500 */
[----:B------:R-:W-:Y:S01]  /*9040*/  MOV R87, UR52 ;  /* 0x0000003400577c02 */ /* 0x000fe20008000f00 */
[----:B------:R-:W-:Y:S01]  /*9050*/  UMOV UR54, UR10 ;  /* 0x0000000a00367c82 */ /* 0x000fe20008000000 */
[----:B------:R-:W-:Y:S01]  /*9060*/  UMOV UR55, UR11 ;  /* 0x0000000b00377c82 */ /* 0x000fe20008000000 */
[----:B-1----:R-:W-:-:S06]  /*9070*/  MOV R0, UR57 ;  /* 0x0000003900007c02 */ /* 0x002fcc0008000f00 */
[----:B----4-:R-:W-:Y:S02]  /*9080*/  @P1 IMAD.MOV.U32 R11, RZ, RZ, R81 ;  /* 0x000000ffff0b1224 */ /* 0x010fe400078e0051 */
[----:B------:R-:W4:Y:S01]  /*9090*/  LDL R81, [R1+0x6a0] ;  /* 0x0006a00001517983 */ /* 0x000f220000100800 */
[----:B--2---:R-:W-:-:S03]  /*90a0*/  @P1 IMAD.MOV.U32 R10, RZ, RZ, R78 ;  /* 0x000000ffff0a1224 */ /* 0x004fc600078e004e */
[----:B------:R-:W2:Y:S04]  /*90b0*/  LDL R78, [R1+0x6a4] ;  /* 0x0006a400014e7983 */ /* 0x000ea80000100800 */
[----:B------:R3:W2:Y:S02]  /*90c0*/  @P1 LDG.E.U16 R44, desc[UR6][R10.64] ;  /* 0x000000060a2c1981 */ /* 0x0006a4000c1e1500 */
[----:B---3--:R-:W-:Y:S02]  /*90d0*/  @P1 IMAD.MOV.U32 R10, RZ, RZ, R75 ;  /* 0x000000ffff0a1224 */ /* 0x008fe400078e004b */
[----:B------:R-:W3:Y:S01]  /*90e0*/  LDL R75, [R1+0x69c] ;  /* 0x00069c00014b7983 */ /* 0x000ee20000100800 */
[----:B------:R-:W-:-:S03]  /*90f0*/  @P1 IMAD.MOV.U32 R11, RZ, RZ, R77 ;  /* 0x000000ffff0b1224 */ /* 0x000fc600078e004d */
[----:B------:R-:W3:Y:S04]  /*9100*/  LDL R77, [R1+0x698] ;  /* 0x00069800014d7983 */ /* 0x000ee80000100800 */
[----:B------:R0:W3:Y:S02]  /*9110*/  @P1 LDG.E.U16 R45, desc[UR6][R10.64] ;  /* 0x000000060a2d1981 */ /* 0x0000e4000c1e1500 */
[----:B0-----:R-:W-:Y:S02]  /*9120*/  @P2 IMAD.MOV.U32 R11, RZ, RZ, R74 ;  /* 0x000000ffff0b2224 */ /* 0x001fe400078e004a */
[----:B------:R-:W3:Y:S01]  /*9130*/  LDL R74, [R1+0x690] ;  /* 0x00069000014a7983 */ /* 0x000ee20000100800 */
[----:B------:R-:W-:-:S03]  /*9140*/  @P2 IMAD.MOV.U32 R10, RZ, RZ, R73 ;  /* 0x000000ffff0a2224 */ /* 0x000fc600078e0049 */
[----:B------:R-:W3:Y:S04]  /*9150*/  LDL R73, [R1+0x694] ;  /* 0x0006940001497983 */ /* 0x000ee80000100800 */
[----:B------:R0:W3:Y:S02]  /*9160*/  @P2 LDG.E.U16 R60, desc[UR6][R10.64] ;  /* 0x000000060a3c2981 */ /* 0x0000e4000c1e1500 */
[----:B0-----:R-:W-:Y:S02]  /*9170*/  @P2 IMAD.MOV.U32 R11, RZ, RZ, R71 ;  /* 0x000000ffff0b2224 */ /* 0x001fe400078e0047 */
[----:B------:R-:W3:Y:S01]  /*9180*/  LDL R71, [R1+0x688] ;  /* 0x0006880001477983 */ /* 0x000ee20000100800 */
[----:B------:R-:W-:-:S03]  /*9190*/  @P2 IMAD.MOV.U32 R10, RZ, RZ, R14 ;  /* 0x000000ffff0a2224 */ /* 0x000fc600078e000e */
[----:B------:R-:W3:Y:S01]  /*91a0*/  LDL R14, [R1+0x68c] ;  /* 0x00068c00010e7983 */ /* 0x000ee20000100800 */
[C---:B------:R-:W-:Y:S02]  /*91b0*/  ISETP.GT.AND P0, PT, R8.reuse, 0x6, PT ;  /* 0x000000060800780c */ /* 0x040fe40003f04270 */
[----:B------:R-:W-:Y:S01]  /*91c0*/  ISETP.GT.AND P1, PT, R8, 0x7, PT ;  /* 0x000000070800780c */ /* 0x000fe20003f24270 */
[----:B------:R4:W3:Y:S10]  /*91d0*/  @P2 LDG.E.U16 R61, desc[UR6][R10.64] ;  /* 0x000000060a3d2981 */ /* 0x0008f4000c1e1500 */
[----:B----4-:R-:W-:-:S02]  /*91e0*/  @P0 IMAD.MOV.U32 R11, RZ, RZ, R81 ;  /* 0x000000ffff0b0224 */ /* 0x010fc400078e0051 */
        /* <DEDUP_REMOVED lines=279> */
[----:B------:R-:W-:Y:S01]  /*a360*/  @P1 IMAD.MOV.U32 R11, RZ, RZ, R73 ;  /* 0x000000ffff0b1224 */ /* 0x000fe200078e0049 */
[----:B------:R-:W3:Y:S04]  /*a370*/  LDL R14, [R1+0x4ec] ;  /* 0x0004ec00010e7983 */ /* 0x000ee80000100800 */
[----:B------:R-:W3:Y:S01]  /*a380*/  LDL R73, [R1+0x4e8] ;  /* 0x0004e80001497983 */ /* 0x000ee20000100800 */
[----:B------:R-:W-:-:S02]  /*a390*/  ISETP.GT.AND P2, PT, R8, 0x20, PT ;  /* 0x000000200800780c */ /* 0x000fc40003f44270 */
        /* <DEDUP_REMOVED lines=9> */
[----:B------:R-:W-:Y:S01]  /*a430*/  @P2 IMAD.MOV.U32 R11, RZ, RZ, R77 ;  /* 0x000000ffff0b2224 */ /* 0x000fe200078e004d */
[----:B------:R-:W-:-:S02]  /*a440*/  ISETP.GT.AND P1, PT, R8, 0x22, PT ;  /* 0x000000220800780c */ /* 0x000fc40003f24270 */
        /* <DEDUP_REMOVED lines=11> */
[----:B------:R4:W3:Y:S01]  /*a500*/  @P0 LDG.E.U16 R224, desc[UR6][R10.64] ;  /* 0x000000060ae00981 */ /* 0x0008e2000c1e1500 */
[----:B------:R-:W-:Y:S01]  /*a510*/  ISETP.GT.AND P2, PT, R8, 0x23, PT ;  /* 0x000000230800780c */ /* 0x000fe20003f44270 */
        /* <DEDUP_REMOVED lines=17> */
[----:B------:R-:W-:Y:S01]  /*a630*/  ISETP.GT.AND P0, PT, R8, 0x24, PT ;  /* 0x000000240800780c */ /* 0x000fe20003f04270 */
[----:B------:R-:W-:-:S02]  /*a640*/  @P2 IMAD.MOV.U32 R11, RZ, RZ, R77 ;  /* 0x000000ffff0b2224 */ /* 0x000fc400078e004d */
[----:B------:R-:W3:Y:S04]  /*a650*/  LDL R77, [R1+0x4a8] ;  /* 0x0004a800014d7983 */ /* 0x000ee80000100800 */
[----:B------:R4:W3:Y:S01]  /*a660*/  @P2 LDG.E.U16 R37, desc[UR6][R10.64] ;  /* 0x000000060a252981 */ /* 0x0008e2000c1e1500 */
[----:B------:R-:W-:-:S05]  /*a670*/  ISETP.GT.AND P1, PT, R8, 0x25, PT ;  /* 0x000000250800780c */ /* 0x000fca0003f24270 */
[----:B----4-:R-:W-:Y:S02]  /*a680*/  @P0 IMAD.MOV.U32 R11, RZ, RZ, R81 ;  /* 0x000000ffff0b0224 */ /* 0x010fe400078e0051 */
[----:B------:R-:W4:Y:S01]  /*a690*/  LDL R81, [R1+0x490] ;  /* 0x0004900001517983 */ /* 0x000f220000100800 */
[----:B--2---:R-:W-:-:S03]  /*a6a0*/  @P0 IMAD.MOV.U32 R10, RZ, RZ, R78 ;  /* 0x000000ffff0a0224 */ /* 0x004fc600078e004e */
[----:B------:R-:W2:Y:S04]  /*a6b0*/  LDL R78, [R1+0x494] ;  /* 0x00049400014e7983 */ /* 0x000ea80000100800 */
[----:B------:R3:W4:Y:S02]  /*a6c0*/  @P0 LDG.E.U16 R52, desc[UR6][R10.64] ;  /* 0x000000060a340981 */ /* 0x000724000c1e1500 */
[----:B---3--:R-:W-:Y:S02]  /*a6d0*/  @P0 IMAD.MOV.U32 R11, RZ, RZ, R74 ;  /* 0x000000ffff0b0224 */ /* 0x008fe400078e004a */
[----:B------:R-:W3:Y:S01]  /*a6e0*/  LDL R74, [R1+0x4a0] ;  /* 0x0004a000014a7983 */ /* 0x000ee20000100800 */
[----:B------:R-:W-:-:S03]  /*a6f0*/  @P0 IMAD.MOV.U32 R10, RZ, RZ, R71 ;  /* 0x000000ffff0a0224 */ /* 0x000fc600078e0047 */
[----:B------:R-:W2:Y:S04]  /*a700*/  LDL R71, [R1+0x4a4] ;  /* 0x0004a40001477983 */ /* 0x000ea80000100800 */
[----:B------:R0:W4:Y:S02]  /*a710*/  @P0 LDG.E.U16 R53, desc[UR6][R10.64] ;  /* 0x000000060a350981 */ /* 0x000124000c1e1500 */
[----:B0-----:R-:W-:Y:S02]  /*a720*/  @P1 IMAD.MOV.U32 R10, RZ, RZ, R14 ;  /* 0x000000ffff0a1224 */ /* 0x001fe400078e000e */
[----:B------:R-:W4:Y:S01]  /*a730*/  LDL R14, [R1+0x49c] ;  /* 0x00049c00010e7983 */ /* 0x000f220000100800 */
[----:B------:R-:W-:-:S03]  /*a740*/  @P1 IMAD.MOV.U32 R11, RZ, RZ, R73 ;  /* 0x000000ffff0b1224 */ /* 0x000fc600078e0049 */
[----:B------:R-:W4:Y:S04]  /*a750*/  LDL R73, [R1+0x498] ;  /* 0x0004980001497983 */ /* 0x000f280000100800 */
[----:B------:R0:W4:Y:S02]  /*a760*/  @P1 LDG.E.U16 R68, desc[UR6][R10.64] ;  /* 0x000000060a441981 */ /* 0x000124000c1e1500 */
[----:B0-----:R-:W-:Y:S02]  /*a770*/  @P1 IMAD.MOV.U32 R10, RZ, RZ, R75 ;  /* 0x000000ffff0a1224 */ /* 0x001fe400078e004b */
[----:B------:R-:W4:Y:S01]  /*a780*/  LDL R75, [R1+0x48c] ;  /* 0x00048c00014b7983 */ /* 0x000f220000100800 */
[----:B------:R-:W-:Y:S01]  /*a790*/  ISETP.GT.AND P2, PT, R8, 0x26, PT ;  /* 0x000000260800780c */ /* 0x000fe20003f44270 */
[----:B------:R-:W-:-:S02]  /*a7a0*/  @P1 IMAD.MOV.U32 R11, RZ, RZ, R77 ;  /* 0x000000ffff0b1224 */ /* 0x000fc400078e004d */
[----:B------:R-:W4:Y:S04]  /*a7b0*/  LDL R77, [R1+0x488] ;  /* 0x00048800014d7983 */ /* 0x000f280000100800 */
[----:B------:R3:W4:Y:S01]  /*a7c0*/  @P1 LDG.E.U16 R69, desc[UR6][R10.64] ;  /* 0x000000060a451981 */ /* 0x000722000c1e1500 */
[----:B------:R-:W-:-:S05]  /*a7d0*/  ISETP.GT.AND P0, PT, R8, 0x27, PT ;  /* 0x000000270800780c */ /* 0x000fca0003f04270 */
[----:B---3--:R-:W-:Y:S02]  /*a7e0*/  @P2 IMAD.MOV.U32 R11, RZ, RZ, R74 ;  /* 0x000000ffff0b2224 */ /* 0x008fe400078e004a */
[----:B------:R-:W3:Y:S01]  /*a7f0*/  LDL R74, [R1+0x480] ;  /* 0x00048000014a7983 */ /* 0x000ee20000100800 */
[----:B--2---:R-:W-:-:S03]  /*a800*/  @P2 IMAD.MOV.U32 R10, RZ, RZ, R71 ;  /* 0x000000ffff0a2224 */ /* 0x004fc600078e0047 */
[----:B------:R-:W2:Y:S04]  /*a810*/  LDL R71, [R1+0x484] ;  /* 0x0004840001477983 */ /* 0x000ea80000100800 */
[----:B------:R4:W2:Y:S02]  /*a820*/  @P2 LDG.E.U16 R137, desc[UR6][R10.64] ;  /* 0x000000060a892981 */ /* 0x0008a4000c1e1500 */
[----:B----4-:R-:W-:Y:S02]  /*a830*/  @P2 IMAD.MOV.U32 R10, RZ, RZ, R14 ;  /* 0x000000ffff0a2224 */ /* 0x010fe400078e000e */
[----:B------:R-:W4:Y:S01]  /*a840*/  LDL R14, [R1+0x47c] ;  /* 0x00047c00010e7983 */ /* 0x000f220000100800 */
[----:B------:R-:W-:-:S03]  /*a850*/  @P2 IMAD.MOV.U32 R11, RZ, RZ, R73 ;  /* 0x000000ffff0b2224 */ /* 0x000fc600078e0049 */
[----:B------:R-:W4:Y:S04]  /*a860*/  LDL R73, [R1+0x478] ;  /* 0x0004780001497983 */ /* 0x000f280000100800 */
[----:B------:R0:W4:Y:S02]  /*a870*/  @P2 LDG.E.U16 R136, desc[UR6][R10.64] ;  /* 0x000000060a882981 */ /* 0x000124000c1e1500 */
[----:B0-----:R-:W-:Y:S02]  /*a880*/  @P0 IMAD.MOV.U32 R10, RZ, RZ, R78 ;  /* 0x000000ffff0a0224 */ /* 0x001fe400078e004e */
[----:B------:R-:W-:Y:S01]  /*a890*/  @P0 IMAD.MOV.U32 R11, RZ, RZ, R81 ;  /* 0x000000ffff0b0224 */ /* 0x000fe200078e0051 */
[----:B------:R-:W-:Y:S01]  /*a8a0*/  ISETP.GT.AND P1, PT, R8, 0x28, PT ;  /* 0x000000280800780c */ /* 0x000fe20003f24270 */
[----:B------:R-:W4:Y:S04]  /*a8b0*/  LDL R78, [R1+0x470] ;  /* 0x00047000014e7983 */ /* 0x000f280000100800 */
[----:B------:R0:W4:Y:S04]  /*a8c0*/  @P0 LDG.E.U16 R120, desc[UR6][R10.64] ;  /* 0x000000060a780981 */ /* 0x000128000c1e1500 */
[----:B------:R-:W4:Y:S01]  /*a8d0*/  LDL R81, [R1+0x458] ;  /* 0x0004580001517983 */ /* 0x000f220000100800 */
[----:B0-----:R-:W-:-:S03]  /*a8e0*/  @P0 IMAD.MOV.U32 R10, RZ, RZ, R75 ;  /* 0x000000ffff0a0224 */ /* 0x001fc600078e004b */
[----:B------:R-:W4:Y:S01]  /*a8f0*/  LDL R75, [R1+0x474] ;  /* 0x00047400014b7983 */ /* 0x000f220000100800 */
[----:B------:R-:W-:-:S03]  /*a900*/  @P0 IMAD.MOV.U32 R11, RZ, RZ, R77 ;  /* 0x000000ffff0b0224 */ /* 0x000fc600078e004d */
[----:B------:R-:W4:Y:S04]  /*a910*/  LDL R77, [R1+0x45c] ;  /* 0x00045c00014d7983 */ /* 0x000f280000100800 */
[----:B------:R3:W4:Y:S01]  /*a920*/  @P0 LDG.E.U16 R119, desc[UR6][R10.64] ;  /* 0x000000060a770981 */ /* 0x000722000c1e1500 */
[----:B------:R-:W-:Y:S01]  /*a930*/  ISETP.GT.AND P2, PT, R8, 0x29, PT ;  /* 0x000000290800780c */ /* 0x000fe20003f44270 */
        /* <DEDUP_REMOVED lines=11> */
[----:B------:R-:W4:Y:S01]  /*a9f0*/  LDL R75, [R1+0x44c] ;  /* 0x00044c00014b7983 */ /* 0x000f220000100800 */
[----:B------:R-:W-:-:S03]  /*aa00*/  @P2 IMAD.MOV.U32 R11, RZ, RZ, R78 ;  /* 0x000000ffff0b2224 */ /* 0x000fc600078e004e */
[----:B------:R-:W4:Y:S04]  /*aa10*/  LDL R78, [R1+0x448] ;  /* 0x00044800014e7983 */ /* 0x000f280000100800 */
[----:B------:R3:W4:Y:S01]  /*aa20*/  @P2 LDG.E.U16 R219, desc[UR6][R10.64] ;  /* 0x000000060adb2981 */ /* 0x000722000c1e1500 */
[C---:B------:R-:W-:Y:S02]  /*aa30*/  ISETP.GT.AND P0, PT, R8.reuse, 0x2a, PT ;  /* 0x0000002a0800780c */ /* 0x040fe40003f04270 */
[----:B------:R-:W-:Y:S01]  /*aa40*/  ISETP.GT.AND P1, PT, R8, 0x2b, PT ;  /* 0x0000002b0800780c */ /* 0x000fe20003f24270 */
[----:B---3--:R-:W-:Y:S02]  /*aa50*/  @P2 IMAD.MOV.U32 R11, RZ, RZ, R74 ;  /* 0x000000ffff0b2224 */ /* 0x008fe400078e004a */
[----:B------:R-:W3:Y:S01]  /*aa60*/  LDL R74, [R1+0x440] ;  /* 0x00044000014a7983 */ /* 0x000ee20000100800 */
[----:B--2---:R-:W-:-:S03]  /*aa70*/  @P2 IMAD.MOV.U32 R10, RZ, RZ, R71 ;  /* 0x000000ffff0a2224 */ /* 0x004fc600078e0047 */
[----:B------:R-:W2:Y:S04]  /*aa80*/  LDL R71, [R1+0x444] ;  /* 0x0004440001477983 */ /* 0x000ea80000100800 */
[----:B------:R0:W2:Y:S02]  /*aa90*/  @P2 LDG.E.U16 R220, desc[UR6][R10.64] ;  /* 0x000000060adc2981 */ /* 0x0000a4000c1e1500 */
[----:B0-----:R-:W-:Y:S02]  /*aaa0*/  @P0 IMAD.MOV.U32 R10, RZ, RZ, R82 ;  /* 0x000000ffff0a0224 */ /* 0x001fe400078e0052 */
[----:B------:R-:W-:-:S05]  /*aab0*/  @P0 IMAD.MOV.U32 R11, RZ, RZ, R84 ;  /* 0x000000ffff0b0224 */ /* 0x000fca00078e0054 */
[----:B------:R0:W2:Y:S02]  /*aac0*/  @P0 LDG.E.U16 R27, desc[UR6][R10.64] ;  /* 0x000000060a1b0981 */ /* 0x0000a4000c1e1500 */
[----:B0-----:R-:W-:Y:S02]  /*aad0*/  @P0 IMAD.MOV.U32 R10, RZ, RZ, R77 ;  /* 0x000000ffff0a0224 */ /* 0x001fe400078e004d */
[----:B------:R-:W-:Y:S01]  /*aae0*/  @P0 IMAD.MOV.U32 R11, RZ, RZ, R81 ;  /* 0x000000ffff0b0224 */ /* 0x000fe200078e0051 */
[----:B------:R-:W2:Y:S04]  /*aaf0*/  LDL R77, [R1+0x43c] ;  /* 0x00043c00014d7983 */ /* 0x000ea80000100800 */
[----:B------:R-:W2:Y:S04]  /*ab00*/  LDL R81, [R1+0x438] ;  /* 0x0004380001517983 */ /* 0x000ea80000100800 */
[----:B------:R4:W2:Y:S02]  /*ab10*/  @P0 LDG.E.U16 R28, desc[UR6][R10.64] ;  /* 0x000000060a1c0981 */ /* 0x0008a4000c1e1500 */
[----:B----4-:R-:W-:-:S02]  /*ab20*/  @P1 IMAD.MOV.U32 R10, RZ, RZ, R14 ;  /* 0x000000ffff0a1224 */ /* 0x010fc400078e000e */
        /* <DEDUP_REMOVED lines=16> */
[----:B0-----:R-:W-:Y:S02]  /*ac30*/  @P0 IMAD.MOV.U32 R10, RZ, RZ, R77 ;  /* 0x000000ffff0a0224 */ /* 0x001fe400078e004d */
[----:B------:R-:W2:Y:S01]  /*ac40*/  LDL R77, [R1+0x41c] ;  /* 0x00041c00014d7983 */ /* 0x000ea20000100800 */
[----:B------:R-:W-:-:S03]  /*ac50*/  @P0 IMAD.MOV.U32 R11, RZ, RZ, R81 ;  /* 0x000000ffff0b0224 */ /* 0x000fc600078e0051 */
        /* <DEDUP_REMOVED lines=150> */
[----:B------:R0:W3:Y:S02]  /*b5c0*/  @P0 LDG.E.U16 R76, desc[UR6][R10.64] ;  /* 0x000000060a4c0981 */ /* 0x0000e4000c1e1500 */
[----:B0-----:R-:W-:Y:S02]  /*b5d0*/  @P0 IMAD.MOV.U32 R10, RZ, RZ, R77 ;  /* 0x000000ffff0a0224 */ /* 0x001fe400078e004d */
[----:B------:R-:W3:Y:S01]  /*b5e0*/  LDL R77, [R1+0x330] ;  /* 0x00033000014d7983 */ /* 0x000ee20000100800 */
[----:B------:R-:W-:-:S03]  /*b5f0*/  @P0 IMAD.MOV.U32 R11, RZ, RZ, R81 ;  /* 0x000000ffff0b0224 */ /* 0x000fc600078e0051 */
[----:B------:R-:W3:Y:S04]  /*b600*/  LDL R81, [R1+0x338] ;  /* 0x0003380001517983 */ /* 0x000ee80000100800 */
[----:B------:R4:W3:Y:S02]  /*b610*/  @P0 LDG.E.U16 R30, desc[UR6][R10.64] ;  /* 0x000000060a1e0981 */ /* 0x0008e4000c1e1500 */
        /* <DEDUP_REMOVED lines=8> */
[----:B--2---:R-:W-:-:S02]  /*b6a0*/  @P1 IMAD.MOV.U32 R10, RZ, RZ, R71 ;  /* 0x000000ffff0a1224 */ /* 0x004fc400078e0047 */
[----:B------:R-:W2:Y:S04]  /*b6b0*/  LDL R71, [R1+0x32c] ;  /* 0x00032c0001477983 */ /* 0x000ea80000100800 */
[----:B------:R3:W2:Y:S06]  /*b6c0*/  @P1 LDG.E.U16 R43, desc[UR6][R10.64] ;  /* 0x000000060a2b1981 */ /* 0x0006ac000c1e1500 */
[----:B---3--:R-:W-:-:S02]  /*b6d0*/  @P0 IMAD.MOV.U32 R10, RZ, RZ, R74 ;  /* 0x000000ffff0a0224 */ /* 0x008fc400078e004a */
[----:B------:R-:W3:Y:S01]  /*b6e0*/  LDL R74, [R1+0x324] ;  /* 0x00032400014a7983 */ /* 0x000ee20000100800 */
[----:B------:R-:W-:Y:S01]  /*b6f0*/  ISETP.GT.AND P1, PT, R8, 0x3d, PT ;  /* 0x0000003d0800780c */ /* 0x000fe20003f24270 */
[----:B------:R-:W-:Y:S02]  /*b700*/  @P0 IMAD.MOV.U32 R11, RZ, RZ, R78 ;  /* 0x000000ffff0b0224 */ /* 0x000fe400078e004e */
[----:B------:R-:W3:Y:S04]  /*b710*/  LDL R78, [R1+0x320] ;  /* 0x00032000014e7983 */ /* 0x000ee80000100800 */
[----:B------:R0:W3:Y:S02]  /*b720*/  @P0 LDG.E.U16 R58, desc[UR6][R10.64] ;  /* 0x000000060a3a0981 */ /* 0x0000e4000c1e1500 */
[----:B0-----:R-:W-:-:S02]  /*b730*/  @P0 IMAD.MOV.U32 R11, RZ, RZ, R81 ;  /* 0x000000ffff0b0224 */ /* 0x001fc400078e0051 */
[----:B------:R-:W3:Y:S01]  /*b740*/  LDL R81, [R1+0x108] ;  /* 0x0001080001517983 */ /* 0x000ee20000100800 */
[----:B----4-:R-:W-:-:S03]  /*b750*/  @P0 IMAD.MOV.U32 R10, RZ, RZ, R14 ;  /* 0x000000ffff0a0224 */ /* 0x010fc600078e000e */
[----:B------:R-:W4:Y:S04]  /*b760*/  LDL R14, [R1+0x31c] ;  /* 0x00031c00010e7983 */ /* 0x000f280000100800 */
[----:B------:R0:W4:Y:S02]  /*b770*/  @P0 LDG.E.U16 R59, desc[UR6][R10.64] ;  /* 0x000000060a3b0981 */ /* 0x000124000c1e1500 */
[----:B0-----:R-:W-:Y:S02]  /*b780*/  @P1 IMAD.MOV.U32 R10, RZ, RZ, R73 ;  /* 0x000000ffff0a1224 */ /* 0x001fe400078e0049 */
[----:B------:R-:W-:Y:S01]  /*b790*/  @P1 IMAD.MOV.U32 R11, RZ, RZ, R77 ;  /* 0x000000ffff0b1224 */ /* 0x000fe200078e004d */
[----:B------:R-:W4:Y:S04]  /*b7a0*/  LDL R73, [R1+0x314] ;  /* 0x0003140001497983 */ /* 0x000f280000100800 */
[----:B------:R-:W4:Y:S04]  /*b7b0*/  LDL R77, [R1+0x318] ;  /* 0x00031800014d7983 */ /* 0x000f280000100800 */
[----:B------:R0:W4:Y:S02]  /*b7c0*/  @P1 LDG.E.U16 R147, desc[UR6][R10.64] ;  /* 0x000000060a931981 */ /* 0x000124000c1e1500 */
[----:B0-----:R-:W-:-:S02]  /*b7d0*/  @P1 IMAD.MOV.U32 R11, RZ, RZ, R75 ;  /* 0x000000ffff0b1224 */ /* 0x001fc400078e004b */
[----:B------:R-:W4:Y:S01]  /*b7e0*/  LDL R75, [R1+0x310] ;  /* 0x00031000014b7983 */ /* 0x000f220000100800 */
[----:B------:R-:W-:Y:S01]  /*b7f0*/  ISETP.GT.AND P0, PT, R8, 0x3e, PT ;  /* 0x0000003e0800780c */ /* 0x000fe20003f04270 */
[----:B--2---:R-:W-:Y:S02]  /*b800*/  @P1 IMAD.MOV.U32 R10, RZ, RZ, R71 ;  /* 0x000000ffff0a1224 */ /* 0x004fe400078e0047 */
[----:B------:R-:W2:Y:S04]  /*b810*/  LDL R71, [R1+0x30c] ;  /* 0x00030c0001477983 */ /* 0x000ea80000100800 */
[----:B------:R3:W2:Y:S06]  /*b820*/  @P1 LDG.E.U16 R146, desc[UR6][R10.64] ;  /* 0x000000060a921981 */ /* 0x0006ac000c1e1500 */
[----:B---3--:R-:W-:-:S02]  /*b830*/  @P0 IMAD.MOV.U32 R10, RZ, RZ, R74 ;  /* 0x000000ffff0a0224 */ /* 0x008fc400078e004a */
[----:B------:R-:W3:Y:S01]  /*b840*/  LDL R74, [R1+0x308] ;  /* 0x00030800014a7983 */ /* 0x000ee20000100800 */
[----:B------:R-:W-:Y:S01]  /*b850*/  ISETP.GT.AND P1, PT, R8, 0x3f, PT ;  /* 0x0000003f0800780c */ /* 0x000fe20003f24270 */
[----:B------:R-:W-:-:S05]  /*b860*/  @P0 IMAD.MOV.U32 R11, RZ, RZ, R78 ;  /* 0x000000ffff0b0224 */ /* 0x000fca00078e004e */
[----:B------:R4:W3:Y:S02]  /*b870*/  @P0 LDG.E.U16 R130, desc[UR6][R10.64] ;  /* 0x000000060a820981 */ /* 0x0008e4000c1e1500 */
[----:B----4-:R-:W-:Y:S02]  /*b880*/  @P0 IMAD.MOV.U32 R10, RZ, RZ, R14 ;  /* 0x000000ffff0a0224 */ /* 0x010fe400078e000e */
[----:B------:R-:W4:Y:S01]  /*b890*/  LDL.LU R14, [R1+0x114] ;  /* 0x00011400010e7983 */ /* 0x000f220000300800 */
[----:B------:R-:W0:Y:S03]  /*b8a0*/  S2R R132, SR_TID.X ;  /* 0x0000000000847919 */ /* 0x000e260000002100 */
[----:B------:R-:W4:Y:S04]  /*b8b0*/  LDL R84, [R1+0x2c0] ;  /* 0x0002c00001547983 */ /* 0x000f280000100800 */
[----:B------:R-:W4:Y:S04]  /*b8c0*/  LDL R82, [R1+0x2c4] ;  /* 0x0002c40001527983 */ /* 0x000f280000100800 */
[----:B------:R-:W4:Y:S01]  /*b8d0*/  LDL R78, [R1+0x2a0] ;  /* 0x0002a000014e7983 */ /* 0x000f220000100800 */
[----:B------:R-:W-:-:S03]  /*b8e0*/  @P0 IMAD.MOV.U32 R11, RZ, RZ, R77 ;  /* 0x000000ffff0b0224 */ /* 0x000fc600078e004d */
[----:B------:R-:W4:Y:S04]  /*b8f0*/  LDL R77, [R1+0x2a4] ;  /* 0x0002a400014d7983 */ /* 0x000f280000100800 */
[----:B------:R1:W4:Y:S02]  /*b900*/  @P0 LDG.E.U16 R129, desc[UR6][R10.64] ;  /* 0x000000060a810981 */ /* 0x000324000c1e1500 */
[----:B-1----:R-:W-:Y:S02]  /*b910*/  @P1 IMAD.MOV.U32 R11, RZ, RZ, R75 ;  /* 0x000000ffff0b1224 */ /* 0x002fe400078e004b */
[----:B------:R-:W4:Y:S01]  /*b920*/  LDL R75, [R1+0x300] ;  /* 0x00030000014b7983 */ /* 0x000f220000100800 */
[----:B------:R-:W-:-:S03]  /*b930*/  @P1 IMAD.MOV.U32 R10, RZ, RZ, R73 ;  /* 0x000000ffff0a1224 */ /* 0x000fc600078e0049 */
[----:B------:R-:W4:Y:S04]  /*b940*/  LDL R73, [R1+0x304] ;  /* 0x0003040001497983 */ /* 0x000f280000100800 */
[----:B------:R2:W4:Y:S01]  /*b950*/  @P1 LDG.E.U16 R114, desc[UR6][R10.64] ;  /* 0x000000060a721981 */ /* 0x000522000c1e1500 */
[----:B0-----:R-:W-:-:S04]  /*b960*/  LOP3.LUT R132, R132, 0x3f, RZ, 0xc0, !PT ;  /* 0x0000003f84847812 */ /* 0x001fc800078ec0ff */
[----:B------:R-:W-:Y:S01]  /*b970*/  ISETP.GE.AND P0, PT, R132, R8, PT ;  /* 0x000000088400720c */ /* 0x000fe20003f06270 */
[----:B--2---:R-:W-:Y:S02]  /*b980*/  @P1 IMAD.MOV.U32 R10, RZ, RZ, R71 ;  /* 0x000000ffff0a1224 */ /* 0x004fe400078e0047 */
[----:B------:R-:W2:Y:S01]  /*b990*/  LDL R71, [R1+0x2e4] ;  /* 0x0002e40001477983 */ /* 0x000ea20000100800 */
[----:B---3--:R-:W-:-:S03]  /*b9a0*/  @P1 IMAD.MOV.U32 R11, RZ, RZ, R74 ;  /* 0x000000ffff0b1224 */ /* 0x008fc600078e004a */
[----:B------:R-:W3:Y:S04]  /*b9b0*/  LDL R74, [R1+0x2e0] ;  /* 0x0002e000014a7983 */ /* 0x000ee80000100800 */
[----:B------:R0:W2:Y:S01]  /*b9c0*/  @P1 LDG.E.U16 R113, desc[UR6][R10.64] ;  /* 0x000000060a711981 */ /* 0x0000a2000c1e1500 */
[----:B------:R-:W-:Y:S01]  /*b9d0*/  BAR.SYNC.DEFER_BLOCKING 0x0 ;  /* 0x0000000000007b1d */ /* 0x000fe20000010000 */
[----:B0-----:R-:W-:Y:S02]  /*b9e0*/  @!P0 IMAD.MOV.U32 R10, RZ, RZ, R81 ;  /* 0x000000ffff0a8224 */ /* 0x001fe400078e0051 */
[----:B------:R-:W-:-:S03]  /*b9f0*/  @!P0 IMAD.MOV.U32 R11, RZ, RZ, R12 ;  /* 0x000000ffff0b8224 */ /* 0x000fc600078e000c */
[----:B------:R0:W-:Y:S04]  /*ba00*/  STL [R1+0x75c], R12 ;  /* 0x00075c0c01007387 */ /* 0x0001e80000100800 */
[----:B------:R-:W2:Y:S04]  /*ba10*/  LDL R81, [R1+0x260] ;  /* 0x0002600001517983 */ /* 0x000ea80000100800 */
[----:B0-----:R-:W2:Y:S04]  /*ba20*/  LDL R12, [R1+0x240] ;  /* 0x00024000010c7983 */ /* 0x001ea80000100800 */
[----:B------:R4:W2:Y:S02]  /*ba30*/  @!P0 LDG.E.U16 R70, desc[UR6][R10.64] ;  /* 0x000000060a468981 */ /* 0x0008a4000c1e1500 */
[----:B----4-:R-:W-:-:S02]  /*ba40*/  @!P0 IMAD.MOV.U32 R11, RZ, RZ, R75 ;  /* 0x000000ffff0b8224 */ /* 0x010fc400078e004b */
[----:B------:R-:W4:Y:S01]  /*ba50*/  LDL R75, [R1+0x280] ;  /* 0x00028000014b7983 */ /* 0x000f220000100800 */
[----:B------:R-:W-:-:S03]  /*ba60*/  @!P0 IMAD.MOV.U32 R10, RZ, RZ, R73 ;  /* 0x000000ffff0a8224 */ /* 0x000fc600078e0049 */
[----:B------:R-:W4:Y:S04]  /*ba70*/  LDL R73, [R1+0x284] ;  /* 0x0002840001497983 */ /* 0x000f280000100800 */
[----:B------:R3:W4:Y:S02]  /*ba80*/  @!P0 LDG.E.U16 R112, desc[UR6][R10.64] ;  /* 0x000000060a708981 */ /* 0x000724000c1e1500 */
[----:B---3--:R-:W-:Y:S02]  /*ba90*/  @!P0 IMAD.MOV.U32 R11, RZ, RZ, R74 ;  /* 0x000000ffff0b8224 */ /* 0x008fe400078e004a */
[----:B------:R-:W3:Y:S01]  /*baa0*/  LDL R74, [R1+0x264] ;  /* 0x00026400014a7983 */ /* 0x000ee20000100800 */
[----:B--2---:R-:W-:-:S03]  /*bab0*/  @!P0 IMAD.MOV.U32 R10, RZ, RZ, R71 ;  /* 0x000000ffff0a8224 */ /* 0x004fc600078e0047 */
[----:B------:R-:W2:Y:S04]  /*bac0*/  LDL R71, [R1+0x23c] ;  /* 0x00023c0001477983 */ /* 0x000ea80000100800 */
[----:B------:R0:W2:Y:S02]  /*bad0*/  @!P0 LDG.E.U16 R111, desc[UR6][R10.64] ;  /* 0x000000060a6f8981 */ /* 0x0000a4000c1e1500 */
[----:B0-----:R-:W-:Y:S02]  /*bae0*/  @!P0 IMAD.MOV.U32 R10, RZ, RZ, R82 ;  /* 0x000000ffff0a8224 */ /* 0x001fe400078e0052 */
[----:B------:R-:W-:-:S05]  /*baf0*/  @!P0 IMAD.MOV.U32 R11, RZ, RZ, R84 ;  /* 0x000000ffff0b8224 */ /* 0x000fca00078e0054 */
[----:B------:R0:W2:Y:S02]  /*bb00*/  @!P0 LDG.E.U16 R110, desc[UR6][R10.64] ;  /* 0x000000060a6e8981 */ /* 0x0000a4000c1e1500 */
[----:B0-----:R-:W-:Y:S02]  /*bb10*/  @!P0 IMAD.MOV.U32 R10, RZ, RZ, R77 ;  /* 0x000000ffff0a8224 */ /* 0x001fe400078e004d */
[----:B------:R-:W-:Y:S01]  /*bb20*/  @!P0 IMAD.MOV.U32 R11, RZ, RZ, R78 ;  /* 0x000000ffff0b8224 */ /* 0x000fe200078e004e */
[----:B------:R-:W2:Y:S04]  /*bb30*/  LDL R77, [R1+0x220] ;  /* 0x00022000014d7983 */ /* 0x000ea80000100800 */
[----:B------:R-:W2:Y:S04]  /*bb40*/  LDL R78, [R1+0x21c] ;  /* 0x00021c00014e7983 */ /* 0x000ea80000100800 */
[----:B------:R4:W2:Y:S02]  /*bb50*/  @!P0 LDG.E.U16 R109, desc[UR6][R10.64] ;  /* 0x000000060a6d8981 */ /* 0x0008a4000c1e1500 */
[----:B----4-:R-:W-:-:S02]  /*bb60*/  @!P0 IMAD.MOV.U32 R11, RZ, RZ, R75 ;  /* 0x000000ffff0b8224 */ /* 0x010fc400078e004b */
[----:B------:R-:W4:Y:S01]  /*bb70*/  LDL R75, [R1+0x1fc] ;  /* 0x0001fc00014b7983 */ /* 0x000f220000100800 */
[----:B------:R-:W-:-:S03]  /*bb80*/  @!P0 IMAD.MOV.U32 R10, RZ, RZ, R73 ;  /* 0x000000ffff0a8224 */ /* 0x000fc600078e0049 */
[----:B------:R-:W4:Y:S04]  /*bb90*/  LDL R73, [R1+0x200] ;  /* 0x0002000001497983 */ /* 0x000f280000100800 */
[----:B------:R0:W4:Y:S02]  /*bba0*/  @!P0 LDG.E.U16 R108, desc[UR6][R10.64] ;  /* 0x000000060a6c8981 */ /* 0x000124000c1e1500 */
[----:B0-----:R-:W-:Y:S02]  /*bbb0*/  @!P0 IMAD.MOV.U32 R11, RZ, RZ, R81 ;  /* 0x000000ffff0b8224 */ /* 0x001fe400078e0051 */
[----:B---3--:R-:W-:Y:S02]  /*bbc0*/  @!P0 IMAD.MOV.U32 R10, RZ, RZ, R74 ;  /* 0x000000ffff0a8224 */ /* 0x008fe400078e004a */
[----:B------:R-:W3:Y:S04]  /*bbd0*/  LDL R74, [R1+0x1dc] ;  /* 0x0001dc00014a7983 */ /* 0x000ee80000100800 */
[----:B------:R0:W3:Y:S02]  /*bbe0*/  @!P0 LDG.E.U16 R107, desc[UR6][R10.64] ;  /* 0x000000060a6b8981 */ /* 0x0000e4000c1e1500 */
[----:B0-----:R-:W-:-:S02]  /*bbf0*/  @!P0 IMAD.MOV.U32 R10, RZ, RZ, R12 ;  /* 0x000000ffff0a8224 */ /* 0x001fc400078e000c */
[----:B------:R-:W3:Y:S01]  /*bc00*/  LDL R12, [R1+0x1e0] ;  /* 0x0001e000010c7983 */ /* 0x000ee20000100800 */
[----:B--2---:R-:W-:-:S03]  /*bc10*/  @!P0 IMAD.MOV.U32 R11, RZ, RZ, R71 ;  /* 0x000000ffff0b8224 */ /* 0x004fc600078e0047 */
[----:B------:R-:W2:Y:S04]  /*bc20*/  LDL.LU R71, [R1+0x1c0] ;  /* 0x0001c00001477983 */ /* 0x000ea80000300800 */
[----:B------:R0:W2:Y:S02]  /*bc30*/  @!P0 LDG.E.U16 R106, desc[UR6][R10.64] ;  /* 0x000000060a6a8981 */ /* 0x0000a4000c1e1500 */
[----:B0-----:R-:W-:Y:S02]  /*bc40*/  @!P0 IMAD.MOV.U32 R10, RZ, RZ, R77 ;  /* 0x000000ffff0a8224 */ /* 0x001fe400078e004d */
[----:B------:R-:W-:-:S05]  /*bc50*/  @!P0 IMAD.MOV.U32 R11, RZ, RZ, R78 ;  /* 0x000000ffff0b8224 */ /* 0x000fca00078e004e */
[----:B------:R4:W2:Y:S02]  /*bc60*/  @!P0 LDG.E.U16 R105, desc[UR6][R10.64] ;  /* 0x000000060a698981 */ /* 0x0008a4000c1e1500 */
[----:B----4-:R-:W-:Y:S02]  /*bc70*/  @!P0 IMAD.MOV.U32 R11, RZ, RZ, R75 ;  /* 0x000000ffff0b8224 */ /* 0x010fe400078e004b */
[----:B------:R-:W4:Y:S01]  /*bc80*/  LDL R75, [R1+0x1bc] ;  /* 0x0001bc00014b7983 */ /* 0x000f220000100800 */
[----:B------:R-:W-:-:S03]  /*bc90*/  @!P0 IMAD.MOV.U32 R10, RZ, RZ, R73 ;  /* 0x000000ffff0a8224 */ /* 0x000fc600078e0049 */
[----:B------:R-:W4:Y:S04]  /*bca0*/  LDL R73, [R1+0x1a0] ;  /* 0x0001a00001497983 */ /* 0x000f280000100800 */
[----:B------:R-:W4:Y:S04]  /*bcb0*/  LDL.LU R96, [R1+0x19c] ;  /* 0x00019c0001607983 */ /* 0x000f280000300800 */
[----:B------:R-:W4:Y:S04]  /*bcc0*/  LDL.LU R93, [R1+0x180] ;  /* 0x00018000015d7983 */ /* 0x000f280000300800 */
[----:B------:R-:W4:Y:S04]  /*bcd0*/  LDL.LU R82, [R1+0x17c] ;  /* 0x00017c0001527983 */ /* 0x000f280000300800 */
[----:B------:R3:W4:Y:S04]  /*bce0*/  @!P0 LDG.E.U16 R104, desc[UR6][R10.64] ;  /* 0x000000060a688981 */ /* 0x000728000c1e1500 */
[----:B------:R-:W4:Y:S04]  /*bcf0*/  LDL R84, [R1+0x11c] ;  /* 0x00011c0001547983 */ /* 0x000f280000100800 */
[----:B------:R-:W4:Y:S01]  /*bd00*/  LDL R81, [R1+0x120] ;  /* 0x0001200001517983 */ /* 0x000f220000100800 */
[----:B---3--:R-:W-:-:S02]  /*bd10*/  @!P0 IMAD.MOV.U32 R11, RZ, RZ, R74 ;  /* 0x000000ffff0b8224 */ /* 0x008fc400078e004a */
[----:B------:R-:W-:Y:S02]  /*bd20*/  @!P0 IMAD.MOV.U32 R10, RZ, RZ, R12 ;  /* 0x000000ffff0a8224 */ /* 0x000fe400078e000c */
[----:B------:R-:W3:Y:S04]  /*bd30*/  LDL R12, [R1+0x13c] ;  /* 0x00013c00010c7983 */ /* 0x000ee80000100800 */
[----:B------:R-:W3:Y:S04]  /*bd40*/  LDL.LU R89, [R1+0x15c] ;  /* 0x00015c0001597983 */ /* 0x000ee80000300800 */
[----:B------:R-:W3:Y:S04]  /*bd50*/  LDL.LU R74, [R1+0x160] ;  /* 0x00016000014a7983 */ /* 0x000ee80000300800 */
[----:B------:R-:W3:Y:S04]  /*bd60*/  LDL.LU R77, [R1+0x140] ;  /* 0x00014000014d7983 */ /* 0x000ee80000300800 */
[----:B------:R2:W3:Y:S04]  /*bd70*/  @!P0 LDG.E.U16 R103, desc[UR6][R10.64] ;  /* 0x000000060a678981 */ /* 0x0004e8000c1e1500 */
[----:B------:R-:W3:Y:S04]  /*bd80*/  LDL R78, [R1+0x2f8] ;  /* 0x0002f800014e7983 */ /* 0x000ee80000100800 */
[----:B------:R-:W3:Y:S01]  /*bd90*/  LDL R91, [R1+0x2b8] ;  /* 0x0002b800015b7983 */ /* 0x000ee20000100800 */
[----:B--2---:R-:W-:-:S03]  /*bda0*/  @!P0 IMAD.MOV.U32 R10, RZ, RZ, R71 ;  /* 0x000000ffff0a8224 */ /* 0x004fc600078e0047 */
[----:B------:R-:W2:Y:S01]  /*bdb0*/  LDL R90, [R1+0x2bc] ;  /* 0x0002bc00015a7983 */ /* 0x000ea20000100800 */
[----:B----4-:R-:W-:-:S03]  /*bdc0*/  @!P0 IMAD.MOV.U32 R11, RZ, RZ, R75 ;  /* 0x000000ffff0b8224 */ /* 0x010fc600078e004b */
[----:B------:R-:W4:Y:S04]  /*bdd0*/  LDL R75, [R1+0x2fc] ;  /* 0x0002fc00014b7983 */ /* 0x000f280000100800 */
[----:B------:R0:W2:Y:S02]  /*bde0*/  @!P0 LDG.E.U16 R102, desc[UR6][R10.64] ;  /* 0x000000060a668981 */ /* 0x0000a4000c1e1500 */
[----:B0-----:R-:W-:Y:S02]  /*bdf0*/  @!P0 IMAD.MOV.U32 R10, RZ, RZ, R73 ;  /* 0x000000ffff0a8224 */ /* 0x001fe400078e0049 */
[----:B------:R-:W2:Y:S01]  /*be00*/  LDL R73, [R1+0x2d8] ;  /* 0x0002d80001497983 */ /* 0x000ea20000100800 */
[----:B------:R-:W-:-:S05]  /*be10*/  @!P0 IMAD.MOV.U32 R11, RZ, RZ, R96 ;  /* 0x000000ffff0b8224 */ /* 0x000fca00078e0060 */
[----:B------:R0:W2:Y:S02]  /*be20*/  @!P0 LDG.E.U16 R101, desc[UR6][R10.64] ;  /* 0x000000060a658981 */ /* 0x0000a4000c1e1500 */
[----:B0-----:R-:W-:Y:S02]  /*be30*/  @!P0 IMAD.MOV.U32 R10, RZ, RZ, R93 ;  /* 0x000000ffff0a8224 */ /* 0x001fe400078e005d */
[----:B------:R-:W-:-:S05]  /*be40*/  @!P0 IMAD.MOV.U32 R11, RZ, RZ, R82 ;  /* 0x000000ffff0b8224 */ /* 0x000fca00078e0052 */
[----:B------:R3:W2:Y:S02]  /*be50*/  @!P0 LDG.E.U16 R100, desc[UR6][R10.64] ;  /* 0x000000060a648981 */ /* 0x0006a4000c1e1500 */
[----:B---3--:R-:W-:Y:S02]  /*be60*/  @!P0 IMAD.MOV.U32 R11, RZ, RZ, R89 ;  /* 0x000000ffff0b8224 */ /* 0x008fe400078e0059 */
[----:B------:R-:W-:-:S05]  /*be70*/  @!P0 IMAD.MOV.U32 R10, RZ, RZ, R74 ;  /* 0x000000ffff0a8224 */ /* 0x000fca00078e004a */
[----:B------:R0:W3:Y:S02]  /*be80*/  @!P0 LDG.E.U16 R99, desc[UR6][R10.64] ;  /* 0x000000060a638981 */ /* 0x0000e4000c1e1500 */
[----:B0-----:R-:W-:Y:S02]  /*be90*/  @!P0 IMAD.MOV.U32 R11, RZ, RZ, R12 ;  /* 0x000000ffff0b8224 */ /* 0x001fe400078e000c */
[----:B------:R-:W3:Y:S01]  /*bea0*/  LDL R12, [R1+0x2dc] ;  /* 0x0002dc00010c7983 */ /* 0x000ee20000100800 */
[----:B------:R-:W-:-:S05]  /*beb0*/  @!P0 IMAD.MOV.U32 R10, RZ, RZ, R77 ;  /* 0x000000ffff0a8224 */ /* 0x000fca00078e004d */
[----:B------:R0:W3:Y:S02]  /*bec0*/  @!P0 LDG.E.U16 R98, desc[UR6][R10.64] ;  /* 0x000000060a628981 */ /* 0x0000e4000c1e1500 */
[----:B0-----:R-:W-:Y:S02]  /*bed0*/  @!P0 IMAD.MOV.U32 R10, RZ, RZ, R81 ;  /* 0x000000ffff0a8224 */ /* 0x001fe400078e0051 */
[----:B------:R-:W-:Y:S01]  /*bee0*/  @!P0 IMAD.MOV.U32 R11, RZ, RZ, R84 ;  /* 0x000000ffff0b8224 */ /* 0x000fe200078e0054 */
[----:B------:R-:W3:Y:S04]  /*bef0*/  LDL R81, [R1+0x29c] ;  /* 0x00029c0001517983 */ /* 0x000ee80000100800 */
[----:B------:R-:W3:Y:S04]  /*bf00*/  LDL R84, [R1+0x298] ;  /* 0x0002980001547983 */ /* 0x000ee80000100800 */
[----:B------:R4:W3:Y:S02]  /*bf10*/  @!P0 LDG.E.U16 R97, desc[UR6][R10.64] ;  /* 0x000000060a618981 */ /* 0x0008e4000c1e1500 */
[----:B----4-:R-:W-:-:S02]  /*bf20*/  @!P0 IMAD.MOV.U32 R10, RZ, RZ, R75 ;  /* 0x000000ffff0a8224 */ /* 0x010fc400078e004b */
[----:B------:R-:W-:Y:S01]  /*bf30*/  @!P0 IMAD.MOV.U32 R11, RZ, RZ, R78 ;  /* 0x000000ffff0b8224 */ /* 0x000fe200078e004e */
[----:B------:R-:W4:Y:S04]  /*bf40*/  LDL R75, [R1+0x27c] ;  /* 0x00027c00014b7983 */ /* 0x000f280000100800 */
[----:B------:R-:W4:Y:S04]  /*bf50*/  LDL R78, [R1+0x278] ;  /* 0x00027800014e7983 */ /* 0x000f280000100800 */
[----:B------:R2:W4:Y:S02]  /*bf60*/  @!P0 LDG.E.U16 R252, desc[UR6][R10.64] ;  /* 0x000000060afc8981 */ /* 0x000524000c1e1500 */
[----:B--2---:R-:W-:-:S02]  /*bf70*/  @!P0 IMAD.MOV.U32 R11, RZ, RZ, R73 ;  /* 0x000000ffff0b8224 */ /* 0x004fc400078e0049 */
[----:B------:R-:W2:Y:S04]  /*bf80*/  LDL R73, [R1+0x258] ;  /* 0x0002580001497983 */ /* 0x000ea80000100800 */
[----:B------:R-:W-:Y:S04]  /*bf90*/  STS.U16 [R2+UR4], R233 ;  /* 0x000000e902007988 */ /* 0x000fe80008000404 */
[----:B------:R-:W-:Y:S04]  /*bfa0*/  STS.U16 [R2+UR4+0x4000], R234 ;  /* 0x004000ea02007988 */ /* 0x000fe80008000404 */
        /* <DEDUP_REMOVED lines=13> */
[----:B------:R-:W-:Y:S01]  /*c080*/  STS.U16 [R2+UR4+0x5c00], R15 ;  /* 0x005c000f02007988 */ /* 0x000fe20008000404 */
[----:B---3--:R-:W-:-:S03]  /*c090*/  @!P0 IMAD.MOV.U32 R10, RZ, RZ, R12 ;  /* 0x000000ffff0a8224 */ /* 0x008fc600078e000c */
[----:B------:R-:W3:Y:S04]  /*c0a0*/  LDL R12, [R1+0x25c] ;  /* 0x00025c00010c7983 */ /* 0x000ee80000100800 */
[----:B------:R0:W3:Y:S02]  /*c0b0*/  @!P0 LDG.E.U16 R251, desc[UR6][R10.64] ;  /* 0x000000060afb8981 */ /* 0x0000e4000c1e1500 */
[----:B0-----:R-:W-:Y:S02]  /*c0c0*/  @!P0 IMAD.MOV.U32 R10, RZ, RZ, R90 ;  /* 0x000000ffff0a8224 */ /* 0x001fe400078e005a */
[----:B------:R-:W-:Y:S01]  /*c0d0*/  @!P0 IMAD.MOV.U32 R11, RZ, RZ, R91 ;  /* 0x000000ffff0b8224 */ /* 0x000fe200078e005b */
[----:B------:R-:W3:Y:S04]  /*c0e0*/  LDL R90, [R1+0x234] ;  /* 0x00023400015a7983 */ /* 0x000ee80000100800 */
[----:B------:R0:W3:Y:S02]  /*c0f0*/  @!P0 LDG.E.U16 R250, desc[UR6][R10.64] ;  /* 0x000000060afa8981 */ /* 0x0000e4000c1e1500 */
[----:B0-----:R-:W-:-:S02]  /*c100*/  @!P0 IMAD.MOV.U32 R10, RZ, RZ, R81 ;  /* 0x000000ffff0a8224 */ /* 0x001fc400078e0051 */
[----:B------:R-:W-:Y:S01]  /*c110*/  @!P0 IMAD.MOV.U32 R11, RZ, RZ, R84 ;  /* 0x000000ffff0b8224 */ /* 0x000fe200078e0054 */
[----:B------:R-:W3:Y:S04]  /*c120*/  LDL R81, [R1+0x238] ;  /* 0x0002380001517983 */ /* 0x000ee80000100800 */
[----:B------:R4:W3:Y:S02]  /*c130*/  @!P0 LDG.E.U16 R249, desc[UR6][R10.64] ;  /* 0x000000060af98981 */ /* 0x0008e4000c1e1500 */
[----:B----4-:R-:W-:Y:S02]  /*c140*/  @!P0 IMAD.MOV.U32 R10, RZ, RZ, R75 ;  /* 0x000000ffff0a8224 */ /* 0x010fe400078e004b */
[----:B------:R-:W-:Y:S01]  /*c150*/  @!P0 IMAD.MOV.U32 R11, RZ, RZ, R78 ;  /* 0x000000ffff0b8224 */ /* 0x000fe200078e004e */
[----:B------:R-:W4:Y:S04]  /*c160*/  LDL R75, [R1+0x214] ;  /* 0x00021400014b7983 */ /* 0x000f280000100800 */
[----:B------:R2:W4:Y:S02]  /*c170*/  @!P0 LDG.E.U16 R248, desc[UR6][R10.64] ;  /* 0x000000060af88981 */ /* 0x000524000c1e1500 */
[----:B--2---:R-:W-:-:S02]  /*c180*/  @!P0 IMAD.MOV.U32 R11, RZ, RZ, R73 ;  /* 0x000000ffff0b8224 */ /* 0x004fc400078e0049 */
[----:B------:R-:W2:Y:S04]  /*c190*/  LDL R73, [R1+0x218] ;  /* 0x0002180001497983 */ /* 0x000ea80000100800 */
[----:B------:R0:W-:Y:S01]  /*c1a0*/  STL [R1+0x758], R2 ;  /* 0x0007580201007387 */ /* 0x0001e20000100800 */
[----:B------:R-:W1:Y:S03]  /*c1b0*/  S2R R95, SR_TID.X ;  /* 0x00000000005f7919 */ /* 0x000e660000002100 */
[----:B------:R-:W2:Y:S04]  /*c1c0*/  LDL R84, [R1+0x1f4] ;  /* 0x0001f40001547983 */ /* 0x000ea80000100800 */
[----:B0-----:R-:W2:Y:S01]  /*c1d0*/  LDL R2, [R1+0x1f8] ;  /* 0x0001f80001027983 */ /* 0x001ea20000100800 */
[----:B-1----:R-:W-:-:S05]  /*c1e0*/  LOP3.LUT R95, R95, 0x3f, RZ, 0xc0, !PT ;  /* 0x0000003f5f5f7812 */ /* 0x002fca00078ec0ff */
[----:B------:R-:W-:Y:S02]  /*c1f0*/  IMAD.SHL.U32 R78, R95, 0x2, RZ ;  /* 0x000000025f4e7824 */ /* 0x000fe400078e00ff */
[----:B---3--:R-:W-:Y:S02]  /*c200*/  @!P0 IMAD.MOV.U32 R10, RZ, RZ, R12 ;  /* 0x000000ffff0a8224 */ /* 0x008fe400078e000c */
[----:B------:R-:W0:Y:S03]  /*c210*/  S2R R12, SR_TID.X ;  /* 0x00000000000c7919 */ /* 0x000e260000002100 */
[----:B------:R1:W3:Y:S02]  /*c220*/  @!P0 LDG.E.U16 R247, desc[UR6][R10.64] ;  /* 0x000000060af78981 */ /* 0x0002e4000c1e1500 */
[----:B-1----:R-:W-:Y:S02]  /*c230*/  @!P0 IMAD.MOV.U32 R11, RZ, RZ, R90 ;  /* 0x000000ffff0b8224 */ /* 0x002fe400078e005a */
[----:B------:R-:W3:Y:S01]  /*c240*/  LDL R90, [R1+0x1d4] ;  /* 0x0001d400015a7983 */ /* 0x000ee20000100800 */
[----:B------:R-:W-:Y:S01]  /*c250*/  @!P0 IMAD.MOV.U32 R10, RZ, RZ, R81 ;  /* 0x000000ffff0a8224 */ /* 0x000fe200078e0051 */
[----:B0-----:R-:W-:-:S02]  /*c260*/  LOP3.LUT R12, R12, 0x40, RZ, 0xc0, !PT ;  /* 0x000000400c0c7812 */ /* 0x001fc400078ec0ff */
[----:B------:R-:W3:Y:S04]  /*c270*/  LDL R81, [R1+0x1d8] ;  /* 0x0001d80001517983 */ /* 0x000ee80000100800 */
[----:B------:R4:W3:Y:S01]  /*c280*/  @!P0 LDG.E.U16 R246, desc[UR6][R10.64] ;  /* 0x000000060af68981 */ /* 0x0008e2000c1e1500 */
[----:B------:R-:W-:-:S03]  /*c290*/  IMAD R12, R12, 0x80, R78 ;  /* 0x000000800c0c7824 */ /* 0x000fc600078e024e */
[----:B------:R-:W3:Y:S01]  /*c2a0*/  LDL R78, [R1+0x1b4] ;  /* 0x0001b400014e7983 */ /* 0x000ee20000100800 */
[----:B----4-:R-:W-:Y:S02]  /*c2b0*/  @!P0 IMAD.MOV.U32 R11, RZ, RZ, R75 ;  /* 0x000000ffff0b8224 */ /* 0x010fe400078e004b */
[----:B--2---:R-:W-:Y:S02]  /*c2c0*/  @!P0 IMAD.MOV.U32 R10, RZ, RZ, R73 ;  /* 0x000000ffff0a8224 */ /* 0x004fe400078e0049 */
[----:B------:R-:W2:Y:S04]  /*c2d0*/  LDL R73, [R1+0x1b8] ;  /* 0x0001b80001497983 */ /* 0x000ea80000100800 */
[----:B------:R0:W4:Y:S04]  /*c2e0*/  @!P0 LDG.E.U16 R245, desc[UR6][R10.64] ;  /* 0x000000060af58981 */ /* 0x000128000c1e1500 */
[----:B------:R-:W4:Y:S01]  /*c2f0*/  LDL.LU R75, [R1+0x194] ;  /* 0x00019400014b7983 */ /* 0x000f220000300800 */
[----:B0-----:R-:W-:-:S03]  /*c300*/  @!P0 IMAD.MOV.U32 R10, RZ, RZ, R2 ;  /* 0x000000ffff0a8224 */ /* 0x001fc600078e0002 */
[----:B------:R-:W4:Y:S01]  /*c310*/  LDL R2, [R1+0x198] ;  /* 0x0001980001027983 */ /* 0x000f220000100800 */
[----:B------:R-:W-:-:S03]  /*c320*/  @!P0 IMAD.MOV.U32 R11, RZ, RZ, R84 ;  /* 0x000000ffff0b8224 */ /* 0x000fc600078e0054 */
[----:B------:R-:W4:Y:S04]  /*c330*/  LDL.LU R95, [R1+0x178] ;  /* 0x00017800015f7983 */ /* 0x000f280000300800 */
[----:B------:R-:W4:Y:S04]  /*c340*/  LDL.LU R84, [R1+0x174] ;  /* 0x0001740001547983 */ /* 0x000f280000300800 */
[----:B------:R3:W4:Y:S04]  /*c350*/  @!P0 LDG.E.U16 R244, desc[UR6][R10.64] ;  /* 0x000000060af48981 */ /* 0x000728000c1e1500 */
[----:B------:R-:W4:Y:S01]  /*c360*/  LDL.LU R91, [R1+0x154] ;  /* 0x00015400015b7983 */ /* 0x000f220000300800 */
[----:B---3--:R-:W-:-:S02]  /*c370*/  @!P0 IMAD.MOV.U32 R11, RZ, RZ, R90 ;  /* 0x000000ffff0b8224 */ /* 0x008fc400078e005a */
[----:B------:R-:W-:Y:S02]  /*c380*/  @!P0 IMAD.MOV.U32 R10, RZ, RZ, R81 ;  /* 0x000000ffff0a8224 */ /* 0x000fe400078e0051 */
[----:B------:R-:W3:Y:S04]  /*c390*/  LDL.LU R81, [R1+0x158] ;  /* 0x0001580001517983 */ /* 0x000ee80000300800 */
[----:B------:R0:W3:Y:S04]  /*c3a0*/  @!P0 LDG.E.U16 R243, desc[UR6][R10.64] ;  /* 0x000000060af38981 */ /* 0x0000e8000c1e1500 */
[----:B------:R-:W3:Y:S04]  /*c3b0*/  LDL R90, [R1+0x134] ;  /* 0x00013400015a7983 */ /* 0x000ee80000100800 */
[----:B------:R-:W3:Y:S01]  /*c3c0*/  LDL R94, [R1+0x2f0] ;  /* 0x0002f000015e7983 */ /* 0x000ee20000100800 */
[----:B0-----:R-:W-:-:S03]  /*c3d0*/  @!P0 IMAD.MOV.U32 R11, RZ, RZ, R78 ;  /* 0x000000ffff0b8224 */ /* 0x001fc600078e004e */
[----:B------:R-:W3:Y:S01]  /*c3e0*/  LDL R78, [R1+0x138] ;  /* 0x00013800014e7983 */ /* 0x000ee20000100800 */
[----:B--2---:R-:W-:-:S03]  /*c3f0*/  @!P0 IMAD.MOV.U32 R10, RZ, RZ, R73 ;  /* 0x000000ffff0a8224 */ /* 0x004fc600078e0049 */
[----:B------:R-:W2:Y:S04]  /*c400*/  LDL R73, [R1+0x2f4] ;  /* 0x0002f40001497983 */ /* 0x000ea80000100800 */
[----:B------:R4:W2:Y:S02]  /*c410*/  @!P0 LDG.E.U16 R242, desc[UR6][R10.64] ;  /* 0x000000060af28981 */ /* 0x0008a4000c1e1500 */
[----:B----4-:R-:W-:Y:S02]  /*c420*/  @!P0 IMAD.MOV.U32 R10, RZ, RZ, R2 ;  /* 0x000000ffff0a8224 */ /* 0x010fe400078e0002 */
[----:B------:R-:W4:Y:S01]  /*c430*/  LDL R2, [R1+0x118] ;  /* 0x0001180001027983 */ /* 0x000f220000100800 */
[----:B------:R-:W-:-:S05]  /*c440*/  @!P0 IMAD.MOV.U32 R11, RZ, RZ, R75 ;  /* 0x000000ffff0b8224 */ /* 0x000fca00078e004b */
[----:B------:R0:W2:Y:S01]  /*c450*/  @!P0 LDG.E.U16 R241, desc[UR6][R10.64] ;  /* 0x000000060af18981 */ /* 0x0000a2000c1e1500 */
[----:B------:R-:W-:Y:S01]  /*c460*/  LOP3.LUT R12, R12, 0x10, RZ, 0x3c, !PT ;  /* 0x000000100c0c7812 */ /* 0x000fe200078e3cff */
[----:B0-----:R-:W-:Y:S02]  /*c470*/  @!P0 IMAD.MOV.U32 R10, RZ, RZ, R95 ;  /* 0x000000ffff0a8224 */ /* 0x001fe400078e005f */
[----:B------:R-:W-:Y:S02]  /*c480*/  @!P0 IMAD.MOV.U32 R11, RZ, RZ, R84 ;  /* 0x000000ffff0b8224 */ /* 0x000fe400078e0054 */
[----:B------:R-:W-:Y:S04]  /*c490*/  STS.U16 [R12+UR4+0x80], R237 ;  /* 0x000080ed0c007988 */ /* 0x000fe80008000404 */
[----:B------:R0:W2:Y:S04]  /*c4a0*/  @!P0 LDG.E.U16 R240, desc[UR6][R10.64] ;  /* 0x000000060af08981 */ /* 0x0000a8000c1e1500 */
[----:B------:R1:W-:Y:S01]  /*c4b0*/  STS.U16 [R12+UR4+0x4080], R238 ;  /* 0x004080ee0c007988 */ /* 0x0003e20008000404 */
[----:B0-----:R-:W-:Y:S01]  /*c4c0*/  @!P0 IMAD.MOV.U32 R11, RZ, RZ, R91 ;  /* 0x000000ffff0b8224 */ /* 0x001fe200078e005b */
[----:B-1----:R-:W-:-:S02]  /*c4d0*/  PRMT R238, RZ, 0x7610, R238 ;  /* 0x00007610ffee7816 */ /* 0x002fc400000000ee */
[----:B------:R-:W-:Y:S01]  /*c4e0*/  PRMT R237, RZ, 0x7610, R237 ;  /* 0x00007610ffed7816 */ /* 0x000fe200000000ed */
[----:B------:R-:W-:Y:S04]  /*c4f0*/  STS.U16 [R12+UR4+0x480], R235 ;  /* 0x000480eb0c007988 */ /* 0x000fe80008000404 */
[----:B------:R0:W-:Y:S02]  /*c500*/  STS.U16 [R12+UR4+0x4480], R236 ;  /* 0x004480ec0c007988 */ /* 0x0001e40008000404 */
[----:B0-----:R-:W-:Y:S01]  /*c510*/  PRMT R236, RZ, 0x7610, R236 ;  /* 0x00007610ffec7816 */ /* 0x001fe200000000ec */
[----:B---3--:R-:W-:-:S05]  /*c520*/  @!P0 IMAD.MOV.U32 R10, RZ, RZ, R81 ;  /* 0x000000ffff0a8224 */ /* 0x008fca00078e0051 */
[----:B------:R0:W3:Y:S02]  /*c530*/  @!P0 LDG.E.U16 R239, desc[UR6][R10.64] ;  /* 0x000000060aef8981 */ /* 0x0000e4000c1e1500 */
[----:B0-----:R-:W-:Y:S02]  /*c540*/  @!P0 IMAD.MOV.U32 R11, RZ, RZ, R90 ;  /* 0x000000ffff0b8224 */ /* 0x001fe400078e005a */
[----:B------:R-:W-:Y:S01]  /*c550*/  @!P0 IMAD.MOV.U32 R10, RZ, RZ, R78 ;  /* 0x000000ffff0a8224 */ /* 0x000fe200078e004e */
[----:B------:R-:W3:Y:S04]  /*c560*/  LDL R90, [R1+0x294] ;  /* 0x00029400015a7983 */ /* 0x000ee80000100800 */
[----:B------:R0:W3:Y:S04]  /*c570*/  @!P0 LDG.E.U16 R238, desc[UR6][R10.64] ;  /* 0x000000060aee8981 */ /* 0x0000e8000c1e1500 */
[----:B------:R-:W3:Y:S01]  /*c580*/  LDL R78, [R1+0x2b0] ;  /* 0x0002b000014e7983 */ /* 0x000ee20000100800 */
[----:B0-----:R-:W-:-:S02]  /*c590*/  @!P0 IMAD.MOV.U32 R11, RZ, RZ, R14 ;  /* 0x000000ffff0b8224 */ /* 0x001fc400078e000e */
[----:B----4-:R-:W-:Y:S02]  /*c5a0*/  @!P0 IMAD.MOV.U32 R10, RZ, RZ, R2 ;  /* 0x000000ffff0a8224 */ /* 0x010fe400078e0002 */
[----:B------:R-:W4:Y:S04]  /*c5b0*/  LDL R2, [R1+0x2b4] ;  /* 0x0002b40001027983 */ /* 0x000f280000100800 */
[----:B------:R2:W3:Y:S04]  /*c5c0*/  @!P0 LDG.E.U16 R237, desc[UR6][R10.64] ;  /* 0x000000060aed8981 */ /* 0x0004e8000c1e1500 */
[----:B------:R0:W-:Y:S01]  /*c5d0*/  STL [R1+0x760], R14 ;  /* 0x0007600e01007387 */ /* 0x0001e20000100800 */
[----:B--2---:R-:W-:-:S02]  /*c5e0*/  @!P0 IMAD.MOV.U32 R10, RZ, RZ, R73 ;  /* 0x000000ffff0a8224 */ /* 0x004fc400078e0049 */
[----:B------:R-:W-:Y:S01]  /*c5f0*/  @!P0 IMAD.MOV.U32 R11, RZ, RZ, R94 ;  /* 0x000000ffff0b8224 */ /* 0x000fe200078e005e */
[----:B------:R-:W2:Y:S04]  /*c600*/  LDL R73, [R1+0x274] ;  /* 0x0002740001497983 */ /* 0x000ea80000100800 */
[----:B------:R1:W2:Y:S04]  /*c610*/  @!P0 LDG.E.U16 R236, desc[UR6][R10.64] ;  /* 0x000000060aec8981 */ /* 0x0002a8000c1e1500 */
[----:B0-----:R-:W2:Y:S04]  /*c620*/  LDL R14, [R1+0x290] ;  /* 0x00029000010e7983 */ /* 0x001ea80000100800 */
[----:B------:R-:W2:Y:S04]  /*c630*/  LDL R94, [R1+0x270] ;  /* 0x00027000015e7983 */ /* 0x000ea80000100800 */
[----:B------:R-:W1:Y:S04]  /*c640*/  LDL R10, [R1+0x2d0] ;  /* 0x0002d000010a7983 */ /* 0x000e680000100800 */
[----:B------:R-:W1:Y:S01]  /*c650*/  LDL R11, [R1+0x2d4] ;  /* 0x0002d400010b7983 */ /* 0x000e620000100800 */
[----:B------:R-:W-:-:S02]  /*c660*/  PRMT R235, RZ, 0x7610, R235 ;  /* 0x00007610ffeb7816 */ /* 0x000fc400000000eb */
[----:B------:R-:W-:Y:S02]  /*c670*/  PRMT R234, RZ, 0x7610, R234 ;  /* 0x00007610ffea7816 */ /* 0x000fe400000000ea */
[----:B------:R-:W-:Y:S01]  /*c680*/  PRMT R233, RZ, 0x7610, R233 ;  /* 0x00007610ffe97816 */ /* 0x000fe200000000e9 */
[----:B------:R-:W-:Y:S04]  /*c690*/  STS.U16 [R12+UR4+0x880], R231 ;  /* 0x000880e70c007988 */ /* 0x000fe80008000404 */
[----:B------:R0:W-:Y:S02]  /*c6a0*/  STS.U16 [R12+UR4+0x4880], R232 ;  /* 0x004880e80c007988 */ /* 0x0001e40008000404 */
[----:B0-----:R-:W-:Y:S02]  /*c6b0*/  PRMT R232, RZ, 0x7610, R232 ;  /* 0x00007610ffe87816 */ /* 0x001fe400000000e8 */
[----:B-1----:R-:W-:-:S04]  /*c6c0*/  @!P0 LOP3.LUT R11, R11, R10, RZ, 0x3c, !PT ;  /* 0x0000000a0b0b8212 */ /* 0x002fc800078e3cff */
[----:B------:R-:W-:-:S04]  /*c6d0*/  @!P0 LOP3.LUT R10, R11, R10, RZ, 0x3c, !PT ;  /* 0x0000000a0b0a8212 */ /* 0x000fc800078e3cff */
[----:B------:R-:W-:-:S05]  /*c6e0*/  @!P0 LOP3.LUT R11, R11, R10, RZ, 0x3c, !PT ;  /* 0x0000000a0b0b8212 */ /* 0x000fca00078e3cff */
[----:B------:R4:W2:Y:S02]  /*c6f0*/  @!P0 LDG.E.U16 R235, desc[UR6][R10.64] ;  /* 0x000000060aeb8981 */ /* 0x0008a4000c1e1500 */
[----:B----4-:R-:W-:Y:S02]  /*c700*/  @!P0 IMAD.MOV.U32 R10, RZ, RZ, R2 ;  /* 0x000000ffff0a8224 */ /* 0x010fe400078e0002 */
[----:B---3--:R-:W-:Y:S01]  /*c710*/  @!P0 IMAD.MOV.U32 R11, RZ, RZ, R78 ;  /* 0x000000ffff0b8224 */ /* 0x008fe200078e004e */
[----:B------:R-:W-:Y:S01]  /*c720*/  PRMT R231, RZ, 0x7610, R231 ;  /* 0x00007610ffe77816 */ /* 0x000fe200000000e7 */
[----:B------:R-:W3:Y:S04]  /*c730*/  LDL R78, [R1+0x254] ;  /* 0x00025400014e7983 */ /* 0x000ee80000100800 */
[----:B------:R0:W4:Y:S04]  /*c740*/  @!P0 LDG.E.U16 R234, desc[UR6][R10.64] ;  /* 0x000000060aea8981 */ /* 0x000128000c1e1500 */
[----:B------:R-:W4:Y:S01]  /*c750*/  LDL R2, [R1+0x744] ;  /* 0x0007440001027983 */ /* 0x000f220000100800 */
[----:B0-----:R-:W-:-:S02]  /*c760*/  @!P0 IMAD.MOV.U32 R10, RZ, RZ, R90 ;  /* 0x000000ffff0a8224 */ /* 0x001fc400078e005a */
[----:B--2---:R-:W-:Y:S01]  /*c770*/  @!P0 IMAD.MOV.U32 R11, RZ, RZ, R14 ;  /* 0x000000ffff0b8224 */ /* 0x004fe200078e000e */
[----:B------:R-:W2:Y:S04]  /*c780*/  LDL R90, [R1+0x20c] ;  /* 0x00020c00015a7983 */ /* 0x000ea80000100800 */
[----:B------:R0:W2:Y:S04]  /*c790*/  @!P0 LDG.E.U16 R233, desc[UR6][R10.64] ;  /* 0x000000060ae98981 */ /* 0x0000a8000c1e1500 */
[----:B------:R-:W2:Y:S01]  /*c7a0*/  LDL R14, [R1+0x210] ;  /* 0x00021000010e7983 */ /* 0x000ea20000100800 */
[----:B0-----:R-:W-:-:S02]  /*c7b0*/  @!P0 IMAD.MOV.U32 R10, RZ, RZ, R73 ;  /* 0x000000ffff0a8224 */ /* 0x001fc400078e0049 */
[----:B------:R-:W-:Y:S01]  /*c7c0*/  @!P0 IMAD.MOV.U32 R11, RZ, RZ, R94 ;  /* 0x000000ffff0b8224 */ /* 0x000fe200078e005e */
[----:B------:R-:W-:Y:S04]  /*c7d0*/  STS.U16 [R12+UR4+0xc80], R227 ;  /* 0x000c80e30c007988 */ /* 0x000fe80008000404 */
[----:B------:R3:W2:Y:S04]  /*c7e0*/  @!P0 LDG.E.U16 R232, desc[UR6][R10.64] ;  /* 0x000000060ae88981 */ /* 0x0006a8000c1e1500 */
[----:B------:R-:W2:Y:S04]  /*c7f0*/  LDL R94, [R1+0x1ec] ;  /* 0x0001ec00015e7983 */ /* 0x000ea80000100800 */
[----:B------:R-:W2:Y:S04]  /*c800*/  LDL R73, [R1+0x1f0] ;  /* 0x0001f00001497983 */ /* 0x000ea80000100800 */
[----:B------:R-:W4:Y:S01]  /*c810*/  LDL R11, [R1+0x250] ;  /* 0x00025000010b7983 */ /* 0x000f220000100800 */
[----:B---3--:R-:W-:-:S03]  /*c820*/  @!P0 IMAD.MOV.U32 R10, RZ, RZ, R78 ;  /* 0x000000ffff0a8224 */ /* 0x008fc600078e004e */
[----:B------:R-:W-:Y:S01]  /*c830*/  STS.U16 [R12+UR4+0x4c80], R228 ;  /* 0x004c80e40c007988 */ /* 0x000fe20008000404 */
[----:B------:R-:W-:-:S03]  /*c840*/  PRMT R230, RZ, 0x7610, R230 ;  /* 0x00007610ffe67816 */ /* 0x000fc600000000e6 */
[----:B------:R-:W3:Y:S04]  /*c850*/  LDL R78, [R1+0x1cc] ;  /* 0x0001cc00014e7983 */ /* 0x000ee80000100800 */
[----:B----4-:R0:W4:Y:S04]  /*c860*/  @!P0 LDG.E.U16 R231, desc[UR6][R10.64] ;  /* 0x000000060ae78981 */ /* 0x010128000c1e1500 */
[----:B------:R-:W0:Y:S04]  /*c870*/  LDL R10, [R1+0x22c] ;  /* 0x00022c00010a7983 */ /* 0x000e280000100800 */
[----:B------:R-:W0:Y:S04]  /*c880*/  LDL R11, [R1+0x230] ;  /* 0x00023000010b7983 */ /* 0x000e280000100800 */
[----:B------:R-:W-:Y:S04]  /*c890*/  STS.U16 [R12+UR4+0x1080], R223 ;  /* 0x001080df0c007988 */ /* 0x000fe80008000404 */
[----:B------:R-:W-:Y:S04]  /*c8a0*/  STS.U16 [R12+UR4+0x5080], R224 ;  /* 0x005080e00c007988 */ /* 0x000fe80008000404 */
[----:B------:R-:W-:Y:S04]  /*c8b0*/  STS.U16 [R12+UR4+0x1480], R219 ;  /* 0x001480db0c007988 */ /* 0x000fe80008000404 */
[----:B------:R-:W-:Y:S04]  /*c8c0*/  STS.U16 [R12+UR4+0x5480], R220 ;  /* 0x005480dc0c007988 */ /* 0x000fe80008000404 */
[----:B------:R-:W-:Y:S04]  /*c8d0*/  STS.U16 [R12+UR4+0x1880], R23 ;  /* 0x001880170c007988 */ /* 0x000fe80008000404 */
[----:B------:R-:W-:Y:S04]  /*c8e0*/  STS.U16 [R12+UR4+0x5880], R216 ;  /* 0x005880d80c007988 */ /* 0x000fe80008000404 */
[----:B------:R-:W-:Y:S04]  /*c8f0*/  STS.U16 [R12+UR4+0x1c80], R19 ;  /* 0x001c80130c007988 */ /* 0x000fe80008000404 */
[----:B------:R1:W-:Y:S04]  /*c900*/  STS.U16 [R12+UR4+0x5c80], R20 ;  /* 0x005c80140c007988 */ /* 0x0003e80008000404 */
[----:B------:R2:W-:Y:S04]  /*c910*/  STS.U16 [R2+UR4+0x100], R212 ;  /* 0x000100d402007988 */ /* 0x0005e80008000404 */
[----:B-1----:R-:W3:Y:S04]  /*c920*/  LDL R12, [R1+0x1d0] ;  /* 0x0001d000010c7983 */ /* 0x002ee80000100800 */
[----:B--2---:R-:W2:Y:S01]  /*c930*/  LDL.LU R212, [R1+0x9e8] ;  /* 0x0009e80001d47983 */ /* 0x004ea20000300800 */
[----:B0-----:R-:W-:-:S04]  /*c940*/  @!P0 LOP3.LUT R11, R11, R10, RZ, 0x3c, !PT ;  /* 0x0000000a0b0b8212 */ /* 0x001fc800078e3cff */
[----:B------:R-:W-:-:S04]  /*c950*/  @!P0 LOP3.LUT R10, R11, R10, RZ, 0x3c, !PT ;  /* 0x0000000a0b0a8212 */ /* 0x000fc800078e3cff */
[----:B------:R-:W-:-:S05]  /*c960*/  @!P0 LOP3.LUT R11, R11, R10, RZ, 0x3c, !PT ;  /* 0x0000000a0b0b8212 */ /* 0x000fca00078e3cff */
[----:B------:R0:W2:Y:S02]  /*c970*/  @!P0 LDG.E.U16 R230, desc[UR6][R10.64] ;  /* 0x000000060ae68981 */ /* 0x0000a4000c1e1500 */
[----:B0-----:R-:W-:Y:S02]  /*c980*/  @!P0 IMAD.MOV.U32 R10, RZ, RZ, R14 ;  /* 0x000000ffff0a8224 */ /* 0x001fe400078e000e */
[----:B------:R-:W-:Y:S01]  /*c990*/  @!P0 IMAD.MOV.U32 R11, RZ, RZ, R90 ;  /* 0x000000ffff0b8224 */ /* 0x000fe200078e005a */
[----:B------:R-:W4:Y:S04]  /*c9a0*/  LDL R14, [R1+0x1b0] ;  /* 0x0001b000010e7983 */ /* 0x000f280000100800 */
[----:B------:R-:W2:Y:S01]  /*c9b0*/  LDL R90, [R1+0x1ac] ;  /* 0x0001ac00015a7983 */ /* 0x000ea20000100800 */
[----:B------:R-:W-:-:S02]  /*c9c0*/  PRMT R229, RZ, 0x7610, R229 ;  /* 0x00007610ffe57816 */ /* 0x000fc400000000e5 */
[----:B------:R-:W-:-:S04]  /*c9d0*/  PRMT R228, RZ, 0x7610, R228 ;  /* 0x00007610ffe47816 */ /* 0x000fc800000000e4 */
[----:B------:R0:W2:Y:S01]  /*c9e0*/  @!P0 LDG.E.U16 R229, desc[UR6][R10.64] ;  /* 0x000000060ae58981 */ /* 0x0000a2000c1e1500 */
[----:B------:R-:W-:Y:S01]  /*c9f0*/  PRMT R227, RZ, 0x7610, R227 ;  /* 0x00007610ffe37816 */ /* 0x000fe200000000e3 */
[----:B0-----:R-:W-:Y:S02]  /*ca00*/  @!P0 IMAD.MOV.U32 R10, RZ, RZ, R73 ;  /* 0x000000ffff0a8224 */ /* 0x001fe400078e0049 */
[----:B------:R-:W-:-:S05]  /*ca10*/  @!P0 IMAD.MOV.U32 R11, RZ, RZ, R94 ;  /* 0x000000ffff0b8224 */ /* 0x000fca00078e005e */
[----:B------:R3:W2:Y:S01]  /*ca20*/  @!P0 LDG.E.U16 R228, desc[UR6][R10.64] ;  /* 0x000000060ae48981 */ /* 0x0006a2000c1e1500 */
[----:B------:R-:W-:-:S03]  /*ca30*/  PRMT R226, RZ, 0x7610, R226 ;  /* 0x00007610ffe27816 */ /* 0x000fc600000000e2 */
[----:B------:R0:W-:Y:S01]  /*ca40*/  STS.U16 [R2+UR4+0x4100], R213 ;  /* 0x004100d502007988 */ /* 0x0001e20008000404 */
[----:B---3--:R-:W-:Y:S02]  /*ca50*/  @!P0 IMAD.MOV.U32 R10, RZ, RZ, R12 ;  /* 0x000000ffff0a8224 */ /* 0x008fe400078e000c */
[----:B------:R-:W-:Y:S01]  /*ca60*/  @!P0 IMAD.MOV.U32 R11, RZ, RZ, R78 ;  /* 0x000000ffff0b8224 */ /* 0x000fe200078e004e */
[----:B0-----:R-:W3:Y:S04]  /*ca70*/  LDL.LU R213, [R1+0x9e4] ;  /* 0x0009e40001d57983 */ /* 0x001ee80000300800 */
[----:B------:R4:W3:Y:S04]  /*ca80*/  @!P0 LDG.E.U16 R227, desc[UR6][R10.64] ;  /* 0x000000060ae38981 */ /* 0x0008e8000c1e1500 */
[----:B------:R-:W3:Y:S04]  /*ca90*/  LDL.LU R73, [R1+0x18c] ;  /* 0x00018c0001497983 */ /* 0x000ee80000300800 */
[----:B------:R-:W3:Y:S04]  /*caa0*/  LDL.LU R78, [R1+0x16c] ;  /* 0x00016c00014e7983 */ /* 0x000ee80000300800 */
[----:B------:R0:W-:Y:S04]  /*cab0*/  STS.U16 [R2+UR4+0x500], R92 ;  /* 0x0005005c02007988 */ /* 0x0001e80008000404 */
[----:B------:R-:W3:Y:S04]  /*cac0*/  LDL.LU R94, [R1+0x170] ;  /* 0x00017000015e7983 */ /* 0x000ee80000300800 */
[----:B------:R1:W-:Y:S04]  /*cad0*/  STS.U16 [R2+UR4+0x4500], R83 ;  /* 0x0045005302007988 */ /* 0x0003e80008000404 */
[----:B0-----:R-:W3:Y:S04]  /*cae0*/  LDL.LU R92, [R1+0x14c] ;  /* 0x00014c00015c7983 */ /* 0x001ee80000300800 */
[----:B-1----:R-:W3:Y:S04]  /*caf0*/  LDL.LU R83, [R1+0x150] ;  /* 0x0001500001537983 */ /* 0x002ee80000300800 */
[----:B------:R-:W3:Y:S01]  /*cb00*/  LDL.LU R12, [R1+0x12c] ;  /* 0x00012c00010c7983 */ /* 0x000ee20000300800 */
[----:B----4-:R-:W-:-:S02]  /*cb10*/  @!P0 IMAD.MOV.U32 R10, RZ, RZ, R14 ;  /* 0x000000ffff0a8224 */ /* 0x010fc400078e000e */
[----:B--2---:R-:W-:-:S05]  /*cb20*/  @!P0 IMAD.MOV.U32 R11, RZ, RZ, R90 ;  /* 0x000000ffff0b8224 */ /* 0x004fca00078e005a */
[----:B------:R0:W2:Y:S04]  /*cb30*/  @!P0 LDG.E.U16 R226, desc[UR6][R10.64] ;  /* 0x000000060ae28981 */ /* 0x0000a8000c1e1500 */
[----:B------:R-:W0:Y:S01]  /*cb40*/  LDL R11, [R1+0x190] ;  /* 0x00019000010b7983 */ /* 0x000e220000100800 */
[----:B------:R-:W-:Y:S02]  /*cb50*/  PRMT R225, RZ, 0x7610, R225 ;  /* 0x00007610ffe17816 */ /* 0x000fe400000000e1 */
[----:B------:R-:W-:Y:S01]  /*cb60*/  PRMT R224, RZ, 0x7610, R224 ;  /* 0x00007610ffe07816 */ /* 0x000fe200000000e0 */
[----:B------:R-:W4:Y:S01]  /*cb70*/  LDL.LU R90, [R1+0x130] ;  /* 0x00013000015a7983 */ /* 0x000f220000300800 */
[----:B------:R-:W-:-:S03]  /*cb80*/  PRMT R223, RZ, 0x7610, R223 ;  /* 0x00007610ffdf7816 */ /* 0x000fc600000000df */
[----:B------:R1:W-:Y:S04]  /*cb90*/  STS.U16 [R2+UR4+0x900], R13 ;  /* 0x0009000d02007988 */ /* 0x0003e80008000404 */
[----:B------:R-:W2:Y:S04]  /*cba0*/  LDL.LU R14, [R1+0x110] ;  /* 0x00011000010e7983 */ /* 0x000ea80000300800 */
[----:B------:R1:W-:Y:S04]  /*cbb0*/  STS.U16 [R2+UR4+0x4900], R214 ;  /* 0x004900d602007988 */ /* 0x0003e80008000404 */
[----:B-1----:R-:W2:Y:S04]  /*cbc0*/  LDL.LU R13, [R1+0x10c] ;  /* 0x00010c00010d7983 */ /* 0x002ea80000300800 */
[----:B------:R1:W-:Y:S04]  /*cbd0*/  STS.U16 [R2+UR4+0xd00], R215 ;  /* 0x000d00d702007988 */ /* 0x0003e80008000404 */
[----:B------:R-:W2:Y:S04]  /*cbe0*/  LDL.LU R214, [R1+0x9e0] ;  /* 0x0009e00001d67983 */ /* 0x000ea80000300800 */
[----:B------:R1:W-:Y:S04]  /*cbf0*/  STS.U16 [R2+UR4+0x4d00], R24 ;  /* 0x004d001802007988 */ /* 0x0003e80008000404 */
[----:B-1----:R-:W2:Y:S04]  /*cc00*/  LDL.LU R215, [R1+0x9dc] ;  /* 0x0009dc0001d77983 */ /* 0x002ea80000300800 */
[----:B------:R-:W2:Y:S04]  /*cc10*/  LDL.LU R24, [R1+0x9d8] ;  /* 0x0009d80001187983 */ /* 0x000ea80000300800 */
[----:B---3--:R1:W-:Y:S01]  /*cc20*/  STL [R1+0x764], R12 ;  /* 0x0007640c01007387 */ /* 0x0083e20000100800 */
[----:B0-----:R-:W-:-:S02]  /*cc30*/  @!P0 IMAD.MOV.U32 R10, RZ, RZ, R11 ;  /* 0x000000ffff0a8224 */ /* 0x001fc400078e000b */
[----:B------:R-:W-:-:S05]  /*cc40*/  @!P0 IMAD.MOV.U32 R11, RZ, RZ, R73 ;  /* 0x000000ffff0b8224 */ /* 0x000fca00078e0049 */
[----:B------:R0:W3:Y:S02]  /*cc50*/  @!P0 LDG.E.U16 R225, desc[UR6][R10.64] ;  /* 0x000000060ae18981 */ /* 0x0000e4000c1e1500 */
[----:B0-----:R-:W-:Y:S02]  /*cc60*/  @!P0 IMAD.MOV.U32 R10, RZ, RZ, R94 ;  /* 0x000000ffff0a8224 */ /* 0x001fe400078e005e */
[----:B------:R-:W-:-:S05]  /*cc70*/  @!P0 IMAD.MOV.U32 R11, RZ, RZ, R78 ;  /* 0x000000ffff0b8224 */ /* 0x000fca00078e004e */
[----:B------:R0:W3:Y:S02]  /*cc80*/  @!P0 LDG.E.U16 R224, desc[UR6][R10.64] ;  /* 0x000000060ae08981 */ /* 0x0000e4000c1e1500 */
[----:B0-----:R-:W-:Y:S02]  /*cc90*/  @!P0 IMAD.MOV.U32 R10, RZ, RZ, R83 ;  /* 0x000000ffff0a8224 */ /* 0x001fe400078e0053 */
[----:B------:R-:W-:-:S05]  /*cca0*/  @!P0 IMAD.MOV.U32 R11, RZ, RZ, R92 ;  /* 0x000000ffff0b8224 */ /* 0x000fca00078e005c */
[----:B------:R0:W3:Y:S02]  /*ccb0*/  @!P0 LDG.E.U16 R223, desc[UR6][R10.64] ;  /* 0x000000060adf8981 */ /* 0x0000e4000c1e1500 */
[----:B0-----:R-:W-:Y:S02]  /*ccc0*/  @!P0 IMAD.MOV.U32 R11, RZ, RZ, R12 ;  /* 0x000000ffff0b8224 */ /* 0x001fe400078e000c */
[----:B-1----:R-:W3:Y:S01]  /*ccd0*/  LDL R12, [R1+0x744] ;  /* 0x00074400010c7983 */ /* 0x002ee20000100800 */
[----:B------:R-:W-:Y:S01]  /*cce0*/  PRMT R222, RZ, 0x7610, R222 ;  /* 0x00007610ffde7816 */ /* 0x000fe200000000de */
[----:B----4-:R-:W-:Y:S01]  /*ccf0*/  @!P0 IMAD.MOV.U32 R10, RZ, RZ, R90 ;  /* 0x000000ffff0a8224 */ /* 0x010fe200078e005a */
[----:B------:R-:W-:-:S04]  /*cd00*/  PRMT R221, RZ, 0x7610, R221 ;  /* 0x00007610ffdd7816 */ /* 0x000fc800000000dd */
[----:B------:R2:W4:Y:S02]  /*cd10*/  @!P0 LDG.E.U16 R222, desc[UR6][R10.64] ;  /* 0x000000060ade8981 */ /* 0x000524000c1e1500 */
[----:B--2---:R-:W-:Y:S02]  /*cd20*/  @!P0 IMAD.MOV.U32 R10, RZ, RZ, R14 ;  /* 0x000000ffff0a8224 */ /* 0x004fe400078e000e */
[----:B------:R-:W-:-:S05]  /*cd30*/  @!P0 IMAD.MOV.U32 R11, RZ, RZ, R13 ;  /* 0x000000ffff0b8224 */ /* 0x000fca00078e000d */
[----:B------:R0:W2:Y:S04]  /*cd40*/  @!P0 LDG.E.U16 R221, desc[UR6][R10.64] ;  /* 0x000000060add8981 */ /* 0x0000a8000c1e1500 */
[----:B---3--:R1:W-:Y:S04]  /*cd50*/  STS.U16 [R12+UR4+0x1100], R25 ;  /* 0x001100190c007988 */ /* 0x0083e80008000404 */
[----:B-1----:R-:W3:Y:S04]  /*cd60*/  LDL.LU R25, [R1+0x9d4] ;  /* 0x0009d40001197983 */ /* 0x002ee80000300800 */
[----:B------:R-:W4:Y:S04]  /*cd70*/  LDL R2, [R1+0x2ac] ;  /* 0x0002ac0001027983 */ /* 0x000f280000100800 */
[----:B------:R1:W-:Y:S04]  /*cd80*/  STL [R1+0x76c], R14 ;  /* 0x00076c0e01007387 */ /* 0x0003e80000100800 */
[----:B-1----:R-:W2:Y:S04]  /*cd90*/  LDL R14, [R1+0x2a8] ;  /* 0x0002a800010e7983 */ /* 0x002ea80000100800 */
[----:B------:R1:W-:Y:S04]  /*cda0*/  STL [R1+0x768], R13 ;  /* 0x0007680d01007387 */ /* 0x0003e80000100800 */
[----:B------:R-:W0:Y:S04]  /*cdb0*/  LDL R10, [R1+0x2e8] ;  /* 0x0002e800010a7983 */ /* 0x000e280000100800 */
[----:B------:R-:W0:Y:S01]  /*cdc0*/  LDL R11, [R1+0x2ec] ;  /* 0x0002ec00010b7983 */ /* 0x000e220000100800 */
[----:B------:R-:W-:-:S03]  /*cdd0*/  PRMT R220, RZ, 0x7610, R220 ;  /* 0x00007610ffdc7816 */ /* 0x000fc600000000dc */
[----:B-1----:R-:W3:Y:S04]  /*cde0*/  LDL R13, [R1+0x28c] ;  /* 0x00028c00010d7983 */ /* 0x002ee80000100800 */
[----:B------:R1:W-:Y:S04]  /*cdf0*/  STS.U16 [R12+UR4+0x5100], R26 ;  /* 0x0051001a0c007988 */ /* 0x0003e80008000404 */
[----:B-1----:R-:W3:Y:S01]  /*ce00*/  LDL.LU R26, [R1+0x9d0] ;  /* 0x0009d000011a7983 */ /* 0x002ee20000300800 */
[----:B0-----:R-:W-:-:S04]  /*ce10*/  @!P0 LOP3.LUT R11, R11, R10, RZ, 0x3c, !PT ;  /* 0x0000000a0b0b8212 */ /* 0x001fc800078e3cff */
[----:B------:R-:W-:-:S04]  /*ce20*/  @!P0 LOP3.LUT R10, R11, R10, RZ, 0x3c, !PT ;  /* 0x0000000a0b0a8212 */ /* 0x000fc800078e3cff */
[----:B------:R-:W-:-:S05]  /*ce30*/  @!P0 LOP3.LUT R11, R11, R10, RZ, 0x3c, !PT ;  /* 0x0000000a0b0b8212 */ /* 0x000fca00078e3cff */
[----:B------:R0:W3:Y:S04]  /*ce40*/  @!P0 LDG.E.U16 R220, desc[UR6][R10.64] ;  /* 0x000000060adc8981 */ /* 0x0000e8000c1e1500 */
[----:B------:R-:W0:Y:S04]  /*ce50*/  LDL R10, [R1+0x2c8] ;  /* 0x0002c800010a7983 */ /* 0x000e280000100800 */
[----:B------:R-:W0:Y:S01]  /*ce60*/  LDL R11, [R1+0x2cc] ;  /* 0x0002cc00010b7983 */ /* 0x000e220000100800 */
[----:B------:R-:W-:Y:S02]  /*ce70*/  PRMT R219, RZ, 0x7610, R219 ;  /* 0x00007610ffdb7816 */ /* 0x000fe400000000db */
[----:B------:R-:W-:Y:S01]  /*ce80*/  PRMT R218, RZ, 0x7610, R218 ;  /* 0x00007610ffda7816 */ /* 0x000fe200000000da */
[----:B------:R1:W-:Y:S04]  /*ce90*/  STS.U16 [R12+UR4+0x1500], R27 ;  /* 0x0015001b0c007988 */ /* 0x0003e80008000404 */
[----:B------:R4:W-:Y:S04]  /*cea0*/  STS.U16 [R12+UR4+0x5500], R28 ;  /* 0x0055001c0c007988 */ /* 0x0009e80008000404 */
[----:B-1----:R-:W3:Y:S04]  /*ceb0*/  LDL.LU R27, [R1+0x9cc] ;  /* 0x0009cc00011b7983 */ /* 0x002ee80000300800 */
[----:B----4-:R-:W4:Y:S01]  /*cec0*/  LDL.LU R28, [R1+0x9c8] ;  /* 0x0009c800011c7983 */ /* 0x010f220000300800 */
[----:B0-----:R-:W-:-:S04]  /*ced0*/  @!P0 LOP3.LUT R11, R11, R10, RZ, 0x3c, !PT ;  /* 0x0000000a0b0b8212 */ /* 0x001fc800078e3cff */
[----:B------:R-:W-:-:S04]  /*cee0*/  @!P0 LOP3.LUT R10, R11, R10, RZ, 0x3c, !PT ;  /* 0x0000000a0b0a8212 */ /* 0x000fc800078e3cff */
[----:B------:R-:W-:-:S05]  /*cef0*/  @!P0 LOP3.LUT R11, R11, R10, RZ, 0x3c, !PT ;  /* 0x0000000a0b0b8212 */ /* 0x000fca00078e3cff */
[----:B------:R0:W4:Y:S02]  /*cf00*/  @!P0 LDG.E.U16 R219, desc[UR6][R10.64] ;  /* 0x000000060adb8981 */ /* 0x000124000c1e1500 */
[----:B0-----:R-:W-:Y:S02]  /*cf10*/  @!P0 IMAD.MOV.U32 R10, RZ, RZ, R2 ;  /* 0x000000ffff0a8224 */ /* 0x001fe400078e0002 */
[----:B--2---:R-:W-:-:S05]  /*cf20*/  @!P0 IMAD.MOV.U32 R11, RZ, RZ, R14 ;  /* 0x000000ffff0b8224 */ /* 0x004fca00078e000e */
[----:B------:R3:W2:Y:S04]  /*cf30*/  @!P0 LDG.E.U16 R218, desc[UR6][R10.64] ;  /* 0x000000060ada8981 */ /* 0x0006a8000c1e1500 */
[----:B------:R-:W4:Y:S01]  /*cf40*/  LDL R11, [R1+0x288] ;  /* 0x00028800010b7983 */ /* 0x000f220000100800 */
[----:B------:R-:W-:Y:S01]  /*cf50*/  PRMT R217, RZ, 0x7610, R217 ;  /* 0x00007610ffd97816 */ /* 0x000fe200000000d9 */
[----:B---3--:R-:W-:Y:S02]  /*cf60*/  @!P0 IMAD.MOV.U32 R10, RZ, RZ, R13 ;  /* 0x000000ffff0a8224 */ /* 0x008fe400078e000d */
[----:B------:R0:W-:Y:S04]  /*cf70*/  STS.U16 [R12+UR4+0x1900], R29 ;  /* 0x0019001d0c007988 */ /* 0x0001e80008000404 */
[----:B0-----:R-:W3:Y:S01]  /*cf80*/  LDL.LU R29, [R1+0x9c4] ;  /* 0x0009c400011d7983 */ /* 0x001ee20000300800 */
[----:B------:R-:W-:-:S02]  /*cf90*/  PRMT R216, RZ, 0x7610, R216 ;  /* 0x00007610ffd87816 */ /* 0x000fc400000000d8 */
[----:B------:R-:W-:Y:S01]  /*cfa0*/  PRMT R23, RZ, 0x7610, R23 ;  /* 0x00007610ff177816 */ /* 0x000fe20000000017 */
[----:B------:R-:W2:Y:S04]  /*cfb0*/  LDL R2, [R1+0x228] ;  /* 0x0002280001027983 */ /* 0x000ea80000100800 */
[----:B----4-:R0:W4:Y:S04]  /*cfc0*/  @!P0 LDG.E.U16 R217, desc[UR6][R10.64] ;  /* 0x000000060ad98981 */ /* 0x010128000c1e1500 */
[----:B------:R1:W-:Y:S04]  /*cfd0*/  STS.U16 [R12+UR4+0x5900], R88 ;  /* 0x005900580c007988 */ /* 0x0003e80008000404 */
[----:B------:R-:W3:Y:S04]  /*cfe0*/  LDL R13, [R1+0x208] ;  /* 0x00020800010d7983 */ /* 0x000ee80000100800 */
[----:B------:R-:W0:Y:S04]  /*cff0*/  LDL R10, [R1+0x268] ;  /* 0x00026800010a7983 */ /* 0x000e280000100800 */
[----:B------:R-:W0:Y:S04]  /*d000*/  LDL R11, [R1+0x26c] ;  /* 0x00026c00010b7983 */ /* 0x000e280000100800 */
[----:B-1----:R-:W4:Y:S04]  /*d010*/  LDL R88, [R1+0x204] ;  /* 0x0002040001587983 */ /* 0x002f280000100800 */
[----:B------:R-:W4:Y:S01]  /*d020*/  LDL R14, [R1+0x740] ;  /* 0x00074000010e7983 */ /* 0x000f220000100800 */
[----:B0-----:R-:W-:-:S04]  /*d030*/  @!P0 LOP3.LUT R11, R11, R10, RZ, 0x3c, !PT ;  /* 0x0000000a0b0b8212 */ /* 0x001fc800078e3cff */
[----:B------:R-:W-:-:S04]  /*d040*/  @!P0 LOP3.LUT R10, R11, R10, RZ, 0x3c, !PT ;  /* 0x0000000a0b0a8212 */ /* 0x000fc800078e3cff */
[----:B------:R-:W-:-:S05]  /*d050*/  @!P0 LOP3.LUT R11, R11, R10, RZ, 0x3c, !PT ;  /* 0x0000000a0b0b8212 */ /* 0x000fca00078e3cff */
[----:B------:R0:W4:Y:S04]  /*d060*/  @!P0 LDG.E.U16 R216, desc[UR6][R10.64] ;  /* 0x000000060ad88981 */ /* 0x000128000c1e1500 */
[----:B------:R-:W0:Y:S04]  /*d070*/  LDL R10, [R1+0x244] ;  /* 0x00024400010a7983 */ /* 0x000e280000100800 */
[----:B------:R-:W0:Y:S04]  /*d080*/  LDL R11, [R1+0x248] ;  /* 0x00024800010b7983 */ /* 0x000e280000100800 */
[----:B------:R1:W-:Y:S04]  /*d090*/  STS.U16 [R12+UR4+0x1d00], R76 ;  /* 0x001d004c0c007988 */ /* 0x0003e80008000404 */
[----:B-1----:R-:W4:Y:S04]  /*d0a0*/  LDL R76, [R1+0x1e4] ;  /* 0x0001e400014c7983 */ /* 0x002f280000100800 */
[----:B------:R-:W4:Y:S01]  /*d0b0*/  LDL R12, [R1+0x1e8] ;  /* 0x0001e800010c7983 */ /* 0x000f220000100800 */
[----:B0-----:R-:W-:-:S04]  /*d0c0*/  @!P0 LOP3.LUT R11, R11, R10, RZ, 0x3c, !PT ;  /* 0x0000000a0b0b8212 */ /* 0x001fc800078e3cff */
[----:B------:R-:W-:-:S04]  /*d0d0*/  @!P0 LOP3.LUT R10, R11, R10, RZ, 0x3c, !PT ;  /* 0x0000000a0b0a8212 */ /* 0x000fc800078e3cff */
[----:B------:R-:W-:-:S05]  /*d0e0*/  @!P0 LOP3.LUT R11, R11, R10, RZ, 0x3c, !PT ;  /* 0x0000000a0b0b8212 */ /* 0x000fca00078e3cff */
[----:B------:R2:W4:Y:S04]  /*d0f0*/  @!P0 LDG.E.U16 R23, desc[UR6][R10.64] ;  /* 0x000000060a178981 */ /* 0x000528000c1e1500 */
[----:B------:R-:W3:Y:S04]  /*d100*/  LDL R10, [R1+0x744] ;  /* 0x00074400010a7983 */ /* 0x000ee80000100800 */
[----:B------:R-:W4:Y:S01]  /*d110*/  LDL R11, [R1+0x224] ;  /* 0x00022400010b7983 */ /* 0x000f220000100800 */
[----:B------:R-:W-:Y:S02]  /*d120*/  PRMT R22, RZ, 0x7610, R22 ;  /* 0x00007610ff167816 */ /* 0x000fe40000000016 */
[----:B------:R-:W-:-:S02]  /*d130*/  PRMT R21, RZ, 0x7610, R21 ;  /* 0x00007610ff157816 */ /* 0x000fc40000000015 */
[----:B------:R-:W-:Y:S01]  /*d140*/  PRMT R20, RZ, 0x7610, R20 ;  /* 0x00007610ff147816 */ /* 0x000fe20000000014 */
[----:B---3--:R2:W-:Y:S02]  /*d150*/  STS.U16 [R10+UR4+0x5d00], R30 ;  /* 0x005d001e0a007988 */ /* 0x0085e40008000404 */
[----:B--2---:R-:W-:Y:S02]  /*d160*/  @!P0 IMAD.MOV.U32 R10, RZ, RZ, R2 ;  /* 0x000000ffff0a8224 */ /* 0x004fe400078e0002 */
[----:B------:R-:W2:Y:S04]  /*d170*/  LDL.LU R30, [R1+0x9c0] ;  /* 0x0009c000011e7983 */ /* 0x000ea80000300800 */
[----:B----4-:R0:W3:Y:S04]  /*d180*/  @!P0 LDG.E.U16 R22, desc[UR6][R10.64] ;  /* 0x000000060a168981 */ /* 0x0100e8000c1e1500 */
[----:B------:R-:W4:Y:S01]  /*d190*/  LDL R2, [R1+0x1c8] ;  /* 0x0001c80001027983 */ /* 0x000f220000100800 */
[----:B0-----:R-:W-:-:S02]  /*d1a0*/  @!P0 IMAD.MOV.U32 R10, RZ, RZ, R13 ;  /* 0x000000ffff0a8224 */ /* 0x001fc400078e000d */
[----:B------:R-:W-:Y:S01]  /*d1b0*/  @!P0 IMAD.MOV.U32 R11, RZ, RZ, R88 ;  /* 0x000000ffff0b8224 */ /* 0x000fe200078e0058 */
[----:B------:R0:W-:Y:S04]  /*d1c0*/  STS.U16 [R14+UR4+0x180], R31 ;  /* 0x0001801f0e007988 */ /* 0x0001e80008000404 */
[----:B------:R1:W2:Y:S04]  /*d1d0*/  @!P0 LDG.E.U16 R21, desc[UR6][R10.64] ;  /* 0x000000060a158981 */ /* 0x0002a8000c1e1500 */
[----:B------:R1:W-:Y:S04]  /*d1e0*/  STS.U16 [R14+UR4+0x4180], R80 ;  /* 0x004180500e007988 */ /* 0x0003e80008000404 */
[----:B0-----:R-:W2:Y:S01]  /*d1f0*/  LDL.LU R31, [R1+0x9bc] ;  /* 0x0009bc00011f7983 */ /* 0x001ea20000300800 */
[----:B-1----:R-:W-:-:S02]  /*d200*/  @!P0 IMAD.MOV.U32 R10, RZ, RZ, R12 ;  /* 0x000000ffff0a8224 */ /* 0x002fc400078e000c */
[----:B------:R-:W-:Y:S01]  /*d210*/  @!P0 IMAD.MOV.U32 R11, RZ, RZ, R76 ;  /* 0x000000ffff0b8224 */ /* 0x000fe200078e004c */
[----:B------:R-:W3:Y:S04]  /*d220*/  LDL.LU R88, [R1+0x1a8] ;  /* 0x0001a80001587983 */ /* 0x000ee80000300800 */
[----:B------:R-:W2:Y:S04]  /*d230*/  LDL.LU R80, [R1+0x184] ;  /* 0x0001840001507983 */ /* 0x000ea80000300800 */
[----:B------:R-:W2:Y:S04]  /*d240*/  LDL.LU R13, [R1+0x188] ;  /* 0x00018800010d7983 */ /* 0x000ea80000300800 */
[----:B------:R4:W2:Y:S04]  /*d250*/  @!P0 LDG.E.U16 R20, desc[UR6][R10.64] ;  /* 0x000000060a148981 */ /* 0x0008a8000c1e1500 */
[----:B------:R-:W3:Y:S01]  /*d260*/  LDL R11, [R1+0x1c4] ;  /* 0x0001c400010b7983 */ /* 0x000ee20000100800 */
[----:B------:R-:W-:-:S03]  /*d270*/  PRMT R19, RZ, 0x7610, R19 ;  /* 0x00007610ff137816 */ /* 0x000fc60000000013 */
[----:B------:R0:W-:Y:S04]  /*d280*/  STS.U16 [R14+UR4+0x580], R72 ;  /* 0x000580480e007988 */ /* 0x0001e80008000404 */
[----:B0-----:R-:W2:Y:S04]  /*d290*/  LDL.LU R72, [R1+0x168] ;  /* 0x0001680001487983 */ /* 0x001ea80000300800 */
[----:B------:R-:W2:Y:S04]  /*d2a0*/  LDL.LU R76, [R1+0x164] ;  /* 0x00016400014c7983 */ /* 0x000ea80000300800 */
[----:B------:R-:W2:Y:S01]  /*d2b0*/  LDL.LU R12, [R1+0x144] ;  /* 0x00014400010c7983 */ /* 0x000ea20000300800 */
[----:B----4-:R-:W-:-:S05]  /*d2c0*/  @!P0 IMAD.MOV.U32 R10, RZ, RZ, R2 ;  /* 0x000000ffff0a8224 */ /* 0x010fca00078e0002 */
[----:B---3--:R0:W3:Y:S04]  /*d2d0*/  @!P0 LDG.E.U16 R19, desc[UR6][R10.64] ;  /* 0x000000060a138981 */ /* 0x0080e8000c1e1500 */
[----:B------:R-:W4:Y:S01]  /*d2e0*/  LDL R11, [R1+0x1a4] ;  /* 0x0001a400010b7983 */ /* 0x000f220000100800 */
[----:B------:R-:W-:Y:S01]  /*d2f0*/  PRMT R18, RZ, 0x7610, R18 ;  /* 0x00007610ff127816 */ /* 0x000fe20000000012 */
[----:B0-----:R-:W-:Y:S01]  /*d300*/  @!P0 IMAD.MOV.U32 R10, RZ, RZ, R88 ;  /* 0x000000ffff0a8224 */ /* 0x001fe200078e0058 */
[----:B------:R-:W-:Y:S01]  /*d310*/  PRMT R17, RZ, 0x7610, R17 ;  /* 0x00007610ff117816 */ /* 0x000fe20000000011 */
[----:B------:R0:W-:Y:S01]  /*d320*/  STS.U16 [R14+UR4+0x4580], R79 ;  /* 0x0045804f0e007988 */ /* 0x0001e20008000404 */
[----:B------:R-:W-:-:S03]  /*d330*/  PRMT R16, RZ, 0x7610, R16 ;  /* 0x00007610ff107816 */ /* 0x000fc60000000010 */
[----:B------:R1:W-:Y:S04]  /*d340*/  STS.U16 [R14+UR4+0x980], R32 ;  /* 0x000980200e007988 */ /* 0x0003e80008000404 */
[----:B0-----:R-:W3:Y:S04]  /*d350*/  LDL.LU R79, [R1+0x148] ;  /* 0x00014800014f7983 */ /* 0x001ee80000300800 */
[----:B------:R-:W3:Y:S04]  /*d360*/  LDL.LU R2, [R1+0x124] ;  /* 0x0001240001027983 */ /* 0x000ee80000300800 */
[----:B-1----:R-:W3:Y:S04]  /*d370*/  LDL.LU R32, [R1+0x9b8] ;  /* 0x0009b80001207983 */ /* 0x002ee80000300800 */
[----:B--2---:R-:W-:Y:S04]  /*d380*/  STL [R1+0x7c4], R13 ;  /* 0x0007c40d01007387 */ /* 0x004fe80000100800 */
[----:B------:R0:W-:Y:S04]  /*d390*/  STS.U16 [R14+UR4+0x4980], R33 ;  /* 0x004980210e007988 */ /* 0x0001e80008000404 */
[----:B------:R1:W-:Y:S04]  /*d3a0*/  STS.U16 [R14+UR4+0xd80], R34 ;  /* 0x000d80220e007988 */ /* 0x0003e80008000404 */
[----:B0-----:R-:W2:Y:S04]  /*d3b0*/  LDL.LU R33, [R1+0x9b4] ;  /* 0x0009b40001217983 */ /* 0x001ea80000300800 */
[----:B-1----:R-:W2:Y:S04]  /*d3c0*/  LDL.LU R34, [R1+0x9b0] ;  /* 0x0009b00001227983 */ /* 0x002ea80000300800 */
[----:B------:R0:W-:Y:S04]  /*d3d0*/  STL [R1+0x770], R12 ;  /* 0x0007700c01007387 */ /* 0x0001e80000100800 */
[----:B----4-:R1:W4:Y:S02]  /*d3e0*/  @!P0 LDG.E.U16 R18, desc[UR6][R10.64] ;  /* 0x000000060a128981 */ /* 0x010324000c1e1500 */
[----:B-1----:R-:W-:-:S02]  /*d3f0*/  @!P0 IMAD.MOV.U32 R10, RZ, RZ, R13 ;  /* 0x000000ffff0a8224 */ /* 0x002fc400078e000d */
[----:B------:R-:W-:-:S05]  /*d400*/  @!P0 IMAD.MOV.U32 R11, RZ, RZ, R80 ;  /* 0x000000ffff0b8224 */ /* 0x000fca00078e0050 */
[----:B------:R1:W2:Y:S02]  /*d410*/  @!P0 LDG.E.U16 R17, desc[UR6][R10.64] ;  /* 0x000000060a118981 */ /* 0x0002a4000c1e1500 */
[----:B-1----:R-:W-:Y:S02]  /*d420*/  @!P0 IMAD.MOV.U32 R10, RZ, RZ, R72 ;  /* 0x000000ffff0a8224 */ /* 0x002fe400078e0048 */
[----:B------:R-:W-:-:S05]  /*d430*/  @!P0 IMAD.MOV.U32 R11, RZ, RZ, R76 ;  /* 0x000000ffff0b8224 */ /* 0x000fca00078e004c */
[----:B------:R1:W2:Y:S02]  /*d440*/  @!P0 LDG.E.U16 R16, desc[UR6][R10.64] ;  /* 0x000000060a108981 */ /* 0x0002a4000c1e1500 */
[----:B-1----:R-:W-:Y:S02]  /*d450*/  @!P0 IMAD.MOV.U32 R11, RZ, RZ, R12 ;  /* 0x000000ffff0b8224 */ /* 0x002fe400078e000c */
[----:B0-----:R-:W4:Y:S01]  /*d460*/  LDL.LU R12, [R1+0x128] ;  /* 0x00012800010c7983 */ /* 0x001f220000300800 */
[----:B------:R-:W-:Y:S01]  /*d470*/  PRMT R15, RZ, 0x7610, R15 ;  /* 0x00007610ff0f7816 */ /* 0x000fe2000000000f */
[----:B---3--:R-:W-:Y:S02]  /*d480*/  @!P0 IMAD.MOV.U32 R10, RZ, RZ, R79 ;  /* 0x000000ffff0a8224 */ /* 0x008fe400078e004f */
[----:B------:R0:W-:Y:S04]  /*d490*/  STS.U16 [R14+UR4+0x4d80], R35 ;  /* 0x004d80230e007988 */ /* 0x0001e80008000404 */
[----:B------:R1:W3:Y:S04]  /*d4a0*/  @!P0 LDG.E.U16 R15, desc[UR6][R10.64] ;  /* 0x000000060a0f8981 */ /* 0x0002e8000c1e1500 */
[----:B0-----:R-:W3:Y:S01]  /*d4b0*/  LDL.LU R35, [R1+0x9ac] ;  /* 0x0009ac0001237983 */ /* 0x001ee20000300800 */
[----:B-1----:R-:W-:-:S03]  /*d4c0*/  @!P0 IMAD.MOV.U32 R11, RZ, RZ, R2 ;  /* 0x000000ffff0b8224 */ /* 0x002fc600078e0002 */
[----:B----4-:R-:W-:Y:S04]  /*d4d0*/  STL [R1+0x778], R12 ;  /* 0x0007780c01007387 */ /* 0x010fe80000100800 */
[----:B------:R0:W-:Y:S04]  /*d4e0*/  STL [R1+0x774], R2 ;  /* 0x0007740201007387 */ /* 0x0001e80000100800 */
[----:B0-----:R-:W4:Y:S01]  /*d4f0*/  LDL R2, [R1+0x740] ;  /* 0x0007400001027983 */ /* 0x001f220000100800 */
[----:B------:R-:W-:Y:S02]  /*d500*/  @!P0 IMAD.MOV.U32 R10, RZ, RZ, R12 ;  /* 0x000000ffff0a8224 */ /* 0x000fe400078e000c */
[----:B------:R-:W0:Y:S01]  /*d510*/  S2R R12, SR_TID.X ;  /* 0x00000000000c7919 */ /* 0x000e220000002100 */
[----:B------:R-:W1:Y:S01]  /*d520*/  S2R R13, SR_TID.X ;  /* 0x00000000000d7919 */ /* 0x000e620000002100 */
[----:B------:R-:W-:-:S06]  /*d530*/  PRMT R8, RZ, 0x7610, R8 ;  /* 0x00007610ff087816 */ /* 0x000fcc0000000008 */
[----:B------:R2:W3:Y:S01]  /*d540*/  @!P0 LDG.E.U16 R8, desc[UR6][R10.64] ;  /* 0x000000060a088981 */ /* 0x0004e2000c1e1500 */
[----:B0-----:R-:W-:Y:S02]  /*d550*/  LOP3.LUT R12, R12, 0x3f, RZ, 0xc0, !PT ;  /* 0x0000003f0c0c7812 */ /* 0x001fe400078ec0ff */
[----:B-1----:R-:W-:-:S03]  /*d560*/  LOP3.LUT R13, R13, 0x40, RZ, 0xc0, !PT ;  /* 0x000000400d0d7812 */ /* 0x002fc600078ec0ff */
[----:B------:R-:W-:-:S04]  /*d570*/  IMAD.SHL.U32 R14, R12, 0x2, RZ ;  /* 0x000000020c0e7824 */ /* 0x000fc800078e00ff */
[----:B------:R-:W-:-:S05]  /*d580*/  IMAD R13, R13, 0x80, R14 ;  /* 0x000000800d0d7824 */ /* 0x000fca00078e020e */
[----:B------:R-:W-:Y:S01]  /*d590*/  LOP3.LUT R13, R13, 0x40, RZ, 0x3c, !PT ;  /* 0x000000400d0d7812 */ /* 0x000fe200078e3cff */
[----:B--2---:R-:W-:Y:S01]  /*d5a0*/  IMAD.SHL.U32 R10, R12, 0x2, RZ ;  /* 0x000000020c0a7824 */ /* 0x004fe200078e00ff */
[----:B------:R-:W0:Y:S01]  /*d5b0*/  S2R R11, SR_TID.X ;  /* 0x00000000000b7919 */ /* 0x000e220000002100 */
[----:B------:R-:W-:Y:S01]  /*d5c0*/  IMAD.SHL.U32 R12, R132, 0x2, RZ ;  /* 0x00000002840c7824 */ /* 0x000fe200078e00ff */
[----:B0-----:R-:W-:-:S05]  /*d5d0*/  LOP3.LUT R11, R11, 0x40, RZ, 0xc0, !PT ;  /* 0x000000400b0b7812 */ /* 0x001fca00078ec0ff */
[----:B------:R-:W-:-:S05]  /*d5e0*/  IMAD R11, R11, 0x80, R12 ;  /* 0x000000800b0b7824 */ /* 0x000fca00078e020c */
[----:B------:R-:W-:Y:S01]  /*d5f0*/  LOP3.LUT R11, R11, 0x60, RZ, 0x3c, !PT ;  /* 0x000000600b0b7812 */ /* 0x000fe200078e3cff */
[----:B------:R-:W-:Y:S01]  /*d600*/  IMAD.MOV.U32 R12, RZ, RZ, R90 ;  /* 0x000000ffff0c7224 */ /* 0x000fe200078e005a */
[----:B----4-:R0:W-:Y:S04]  /*d610*/  STS.U16 [R2+UR4+0x1180], R36 ;  /* 0x0011802402007988 */ /* 0x0101e80008000404 */
[----:B------:R-:W-:Y:S04]  /*d620*/  STS.U16 [R2+UR4+0x5180], R37 ;  /* 0x0051802502007988 */ /* 0x000fe80008000404 */
[----:B------:R-:W-:Y:S04]  /*d630*/  STS.U16 [R2+UR4+0x1580], R38 ;  /* 0x0015802602007988 */ /* 0x000fe80008000404 */
[----:B------:R-:W-:Y:S04]  /*d640*/  STS.U16 [R2+UR4+0x5580], R39 ;  /* 0x0055802702007988 */ /* 0x000fe80008000404 */
[----:B------:R-:W-:Y:S04]  /*d650*/  STS.U16 [R2+UR4+0x1980], R40 ;  /* 0x0019802802007988 */ /* 0x000fe80008000404 */
[----:B------:R-:W-:Y:S04]  /*d660*/  STS.U16 [R2+UR4+0x5980], R41 ;  /* 0x0059802902007988 */ /* 0x000fe80008000404 */
[----:B------:R-:W-:Y:S04]  /*d670*/  STS.U16 [R2+UR4+0x1d80], R42 ;  /* 0x001d802a02007988 */ /* 0x000fe80008000404 */
[----:B------:R1:W-:Y:S04]  /*d680*/  STS.U16 [R2+UR4+0x5d80], R43 ;  /* 0x005d802b02007988 */ /* 0x0003e80008000404 */
[----:B0-----:R-:W2:Y:S01]  /*d690*/  LDL.LU R36, [R1+0x9a8] ;  /* 0x0009a80001247983 */ /* 0x001ea20000300800 */
[----:B-1----:R-:W0:Y:S03]  /*d6a0*/  S2R R2, SR_TID.X ;  /* 0x0000000000027919 */ /* 0x002e260000002100 */
[----:B------:R-:W-:Y:S04]  /*d6b0*/  STS.U16 [R13+UR4+0x200], R44 ;  /* 0x0002002c0d007988 */ /* 0x000fe80008000404 */
[----:B------:R-:W-:Y:S04]  /*d6c0*/  STS.U16 [R13+UR4+0x4200], R45 ;  /* 0x0042002d0d007988 */ /* 0x000fe80008000404 */
[----:B------:R-:W-:Y:S04]  /*d6d0*/  STS.U16 [R13+UR4+0x600], R46 ;  /* 0x0006002e0d007988 */ /* 0x000fe80008000404 */
[----:B------:R-:W-:Y:S04]  /*d6e0*/  STS.U16 [R13+UR4+0x4600], R47 ;  /* 0x0046002f0d007988 */ /* 0x000fe80008000404 */
[----:B------:R-:W-:Y:S04]  /*d6f0*/  STS.U16 [R13+UR4+0xa00], R48 ;  /* 0x000a00300d007988 */ /* 0x000fe80008000404 */
[----:B------:R-:W-:Y:S04]  /*d700*/  STS.U16 [R13+UR4+0x4a00], R49 ;  /* 0x004a00310d007988 */ /* 0x000fe80008000404 */
[----:B------:R-:W2:Y:S01]  /*d710*/  LDL.LU R37, [R1+0x9a4] ;  /* 0x0009a40001257983 */ /* 0x000ea20000300800 */
[----:B0-----:R-:W-:-:S03]  /*d720*/  LOP3.LUT R2, R2, 0x40, RZ, 0xc0, !PT ;  /* 0x0000004002027812 */ /* 0x001fc600078ec0ff */
[----:B------:R-:W-:Y:S02]  /*d730*/  STS.U16 [R13+UR4+0xe00], R50 ;  /* 0x000e00320d007988 */ /* 0x000fe40008000404 */
[----:B------:R-:W-:Y:S02]  /*d740*/  IMAD R2, R2, 0x80, R10 ;  /* 0x0000008002027824 */ /* 0x000fe400078e020a */
[----:B------:R-:W-:Y:S04]  /*d750*/  STS.U16 [R13+UR4+0x4e00], R51 ;  /* 0x004e00330d007988 */ /* 0x000fe80008000404 */
[----:B------:R-:W-:Y:S01]  /*d760*/  STS.U16 [R13+UR4+0x1200], R52 ;  /* 0x001200340d007988 */ /* 0x000fe20008000404 */
[----:B------:R-:W-:-:S03]  /*d770*/  LOP3.LUT R2, R2, 0x50, RZ, 0x3c, !PT ;  /* 0x0000005002027812 */ /* 0x000fc600078e3cff */
        /* <DEDUP_REMOVED lines=23> */
[----:B------:R-:W2:Y:S01]  /*d8f0*/  LDL.LU R38, [R1+0x9a0] ;  /* 0x0009a00001267983 */ /* 0x000ea20000300800 */
[----:B0-----:R-:W0:Y:S01]  /*d900*/  S2R R2, SR_TID.X ;  /* 0x0000000000027919 */ /* 0x001e220000002100 */
[----:B------:R-:W-:-:S02]  /*d910*/  IMAD.SHL.U32 R10, R132, 0x2, RZ ;  /* 0x00000002840a7824 */ /* 0x000fc400078e00ff */
        /* <DEDUP_REMOVED lines=25> */
[----:B------:R-:W2:Y:S04]  /*dab0*/  LDL.LU R40, [R1+0x998] ;  /* 0x0009980001287983 */ /* 0x000ea80000300800 */
        /* <DEDUP_REMOVED lines=20> */
[----:B------:R0:W-:Y:S04]  /*dc00*/  STS.U16 [R2+UR4+0x5f80], R113 ;  /* 0x005f807102007988 */ /* 0x0001e80008000404 */
[----:B------:R-:W2:Y:S04]  /*dc10*/  LDL.LU R51, [R1+0x96c] ;  /* 0x00096c0001337983 */ /* 0x000ea80000300800 */
[----:B------:R-:W2:Y:S01]  /*dc20*/  LDL.LU R52, [R1+0x968] ;  /* 0x0009680001347983 */ /* 0x000ea20000300800 */
[----:B0-----:R-:W-:-:S03]  /*dc30*/  LOP3.LUT R2, R3, 0x20, RZ, 0x3c, !PT ;  /* 0x0000002003027812 */ /* 0x001fc600078e3cff */
[----:B------:R-:W2:Y:S04]  /*dc40*/  LDL.LU R53, [R1+0x964] ;  /* 0x0009640001357983 */ /* 0x000ea80000300800 */
[----:B------:R-:W2:Y:S04]  /*dc50*/  LDL.LU R54, [R1+0x960] ;  /* 0x0009600001367983 */ /* 0x000ea80000300800 */
[----:B------:R-:W2:Y:S04]  /*dc60*/  LDL.LU R55, [R1+0x95c] ;  /* 0x00095c0001377983 */ /* 0x000ea80000300800 */
        /* <DEDUP_REMOVED lines=44> */
[----:B------:R-:W-:Y:S04]  /*df30*/  STL [R1+0x77c], R3 ;  /* 0x00077c0301007387 */ /* 0x000fe80000100800 */
[----:B------:R0:W-:Y:S04]  /*df40*/  STS.U16 [R2+UR4+0xb900], R238 ;  /* 0x00b900ee02007988 */ /* 0x0001e80008000404 */
[----:B0-----:R-:W4:Y:S04]  /*df50*/  LDL R238, [R1+0x728] ;  /* 0x0007280001ee7983 */ /* 0x001f280000100800 */
[----:B------:R0:W-:Y:S04]  /*df60*/  STS.U16 [R2+UR4+0xbd00], R237 ;  /* 0x00bd00ed02007988 */ /* 0x0001e80008000404 */
[----:B0-----:R-:W3:Y:S01]  /*df70*/  LDL R237, [R1+0x724] ;  /* 0x0007240001ed7983 */ /* 0x001ee20000100800 */
[----:B------:R-:W-:-:S02]  /*df80*/  IMAD.MOV.U32 R2, RZ, RZ, R89 ;  /* 0x000000ffff027224 */ /* 0x000fc400078e0059 */
[----:B------:R-:W-:Y:S02]  /*df90*/  IMAD.MOV.U32 R3, RZ, RZ, R88 ;  /* 0x000000ffff037224 */ /* 0x000fe400078e0058 */
[----:B------:R-:W-:Y:S01]  /*dfa0*/  IMAD.MOV.U32 R13, RZ, RZ, R91 ;  /* 0x000000ffff0d7224 */ /* 0x000fe200078e005b */
[----:B------:R-:W2:Y:S01]  /*dfb0*/  LDL.LU.64 R88, [R1] ;  /* 0x0000000001587983 */ /* 0x000ea20000300a00 */
[----:B------:R-:W-:Y:S02]  /*dfc0*/  IMAD.MOV.U32 R251, RZ, RZ, R93 ;  /* 0x000000fffffb7224 */ /* 0x000fe400078e005d */
[----:B------:R-:W-:Y:S01]  /*dfd0*/  IMAD.MOV.U32 R14, RZ, RZ, R92 ;  /* 0x000000ffff0e7224 */ /* 0x000fe200078e005c */
[----:B------:R-:W2:Y:S01]  /*dfe0*/  LDL.LU.64 R90, [R1+0x8] ;  /* 0x00000800015a7983 */ /* 0x000ea20000300a00 */
[----:B------:R-:W-:Y:S02]  /*dff0*/  IMAD.MOV.U32 R10, RZ, RZ, R95 ;  /* 0x000000ffff0a7224 */ /* 0x000fe400078e005f */
[----:B------:R-:W-:Y:S01]  /*e000*/  IMAD.MOV.U32 R252, RZ, RZ, R94 ;  /* 0x000000fffffc7224 */ /* 0x000fe200078e005e */
[----:B------:R-:W2:Y:S01]  /*e010*/  LDL.LU.64 R92, [R1+0x10] ;  /* 0x00001000015c7983 */ /* 0x000ea20000300a00 */
[----:B------:R-:W-:-:S03]  /*e020*/  IMAD.MOV.U32 R11, RZ, RZ, R96 ;  /* 0x000000ffff0b7224 */ /* 0x000fc600078e0060 */
[----:B------:R-:W2:Y:S04]  /*e030*/  LDL.LU.64 R94, [R1+0x18] ;  /* 0x00001800015e7983 */ /* 0x000ea80000300a00 */
        /* <DEDUP_REMOVED lines=28> */
[----:B----4-:R-:W-:Y:S04]  /*e200*/  STS.U16 [R238+UR4+0x8200], R236 ;  /* 0x008200ecee007988 */ /* 0x010fe80008000404 */
        /* <DEDUP_REMOVED lines=15> */
[----:B---3--:R0:W-:Y:S04]  /*e300*/  STS.U16 [R237+UR4+0xbf00], R70 ;  /* 0x00bf0046ed007988 */ /* 0x0081e80008000404 */
[----:B------:R-:W-:Y:S04]  /*e310*/  STS.U16 [R237+UR4+0x8300], R220 ;  /* 0x008300dced007988 */ /* 0x000fe80008000404 */
[----:B------:R1:W-:Y:S04]  /*e320*/  STS.U16 [R237+UR4+0x8700], R219 ;  /* 0x008700dbed007988 */ /* 0x0003e80008000404 */
[----:B------:R-:W-:Y:S04]  /*e330*/  STS.U16 [R237+UR4+0x8b00], R218 ;  /* 0x008b00daed007988 */ /* 0x000fe80008000404 */
[----:B------:R-:W-:Y:S04]  /*e340*/  STS.U16 [R237+UR4+0x8f00], R217 ;  /* 0x008f00d9ed007988 */ /* 0x000fe80008000404 */
[----:B------:R-:W-:Y:S04]  /*e350*/  STS.U16 [R237+UR4+0x9300], R216 ;  /* 0x009300d8ed007988 */ /* 0x000fe80008000404 */
[----:B------:R-:W-:Y:S04]  /*e360*/  STS.U16 [R237+UR4+0x9700], R23 ;  /* 0x00970017ed007988 */ /* 0x000fe80008000404 */
[----:B------:R3:W-:Y:S04]  /*e370*/  STS.U16 [R237+UR4+0x9b00], R22 ;  /* 0x009b0016ed007988 */ /* 0x0007e80008000404 */
[----:B------:R-:W-:Y:S04]  /*e380*/  STS.U16 [R237+UR4+0x9f00], R21 ;  /* 0x009f0015ed007988 */ /* 0x000fe80008000404 */
[----:B------:R4:W-:Y:S04]  /*e390*/  STS.U16 [R237+UR4+0xa300], R20 ;  /* 0x00a30014ed007988 */ /* 0x0009e80008000404 */
[----:B------:R4:W-:Y:S04]  /*e3a0*/  STS.U16 [R237+UR4+0xa700], R19 ;  /* 0x00a70013ed007988 */ /* 0x0009e80008000404 */
[----:B------:R4:W-:Y:S04]  /*e3b0*/  STS.U16 [R237+UR4+0xab00], R18 ;  /* 0x00ab0012ed007988 */ /* 0x0009e80008000404 */
[----:B------:R-:W-:Y:S04]  /*e3c0*/  STS.U16 [R237+UR4+0xaf00], R17 ;  /* 0x00af0011ed007988 */ /* 0x000fe80008000404 */
[----:B------:R-:W-:Y:S04]  /*e3d0*/  STS.U16 [R237+UR4+0xb300], R16 ;  /* 0x00b30010ed007988 */ /* 0x000fe80008000404 */
[----:B------:R-:W-:Y:S04]  /*e3e0*/  STS.U16 [R237+UR4+0xb700], R15 ;  /* 0x00b7000fed007988 */ /* 0x000fe80008000404 */
[----:B------:R-:W-:Y:S01]  /*e3f0*/  STS.U16 [R237+UR4+0xbb00], R8 ;  /* 0x00bb0008ed007988 */ /* 0x000fe20008000404 */
[----:B------:R0:W-:Y:S06]  /*e400*/  MEMBAR.ALL.CTA ;  /* 0x0000000000007992 */ /* 0x0001ec0000008000 */
[----:B0-----:R-:W0:Y:S01]  /*e410*/  FENCE.VIEW.ASYNC.S ;  /* 0x00000000000073c6 */ /* 0x001e220000000000 */
[----:B------:R-:W-:-:S02]  /*e420*/  UIADD3.64 UR48, UR8, 0x180, URZ ;  /* 0x0000018008307897 */ /* 0x000fc4000fffe03f */
[----:B------:R-:W-:Y:S01]  /*e430*/  UIADD3.64 UR52, UR8, 0x200, URZ ;  /* 0x0000020008347897 */ /* 0x000fe2000fffe03f */
[----:B------:R-:W4:Y:S01]  /*e440*/  LDL.LU R70, [R1+0x920] ;  /* 0x0009200001467983 */ /* 0x000f220000300800 */
[----:B0-----:R-:W-:Y:S06]  /*e450*/  BAR.SYNC.DEFER_BLOCKING 0x0 ;  /* 0x0000000000007b1d */ /* 0x001fec0000010000 */
[----:B--2---:R-:W-:-:S06]  /*e460*/  WARPGROUP.ARRIVE ;  /* 0x00000000000079c5 */ /* 0x004fcc0000000000 */
[----:B------:R-:W-:Y:S03]  /*e470*/  HGMMA.64x128x16.F32.BF16 R88, gdesc[UR20].tnspA, R88, gsb0 ;  /* 0x21e00000145879f0 */ /* 0x000fe60008001858 */
[----:B------:R-:W-:Y:S02]  /*e480*/  WARPGROUP.DEPBAR.LE gsb0, 0x0 ;  /* 0x00008000000079c5 */ /* 0x000fe40000010000 */
[----:B------:R-:W-:-:S07]  /*e490*/  WARPGROUP.ARRIVE ;  /* 0x00000000000079c5 */ /* 0x000fce0000000000 */
        /* <DEDUP_REMOVED lines=9> */
[----:B------:R-:W-:Y:S01]  /*e530*/  HGMMA.64x128x16.F32.BF16 R152, gdesc[UR48].tnspA, R152, gsb0 ;  /* 0x21e00000309879f0 */ /* 0x000fe20008001898 */
[----:B------:R-:W-:Y:S04]  /*e540*/  STL.64 [R1], R88 ;  /* 0x0000005801007387 */ /* 0x000fe80000100a00 */
        /* <DEDUP_REMOVED lines=23> */
[----:B------:R-:W-:Y:S01]  /*e6c0*/  STL.64 [R1+0xc0], R136 ;  /* 0x0000c08801007387 */ /* 0x000fe20000100a00 */
[----:B------:R-:W-:-:S02]  /*e6d0*/  WARPGROUP.DEPBAR.LE gsb0, 0x0 ;  /* 0x00008000000079c5 */ /* 0x000fc40000010000 */
[----:B------:R-:W-:-:S06]  /*e6e0*/  WARPGROUP.ARRIVE ;  /* 0x00000000000079c5 */ /* 0x000fcc0000000000 */
[----:B------:R-:W-:Y:S01]  /*e6f0*/  HGMMA.64x128x16.F32.BF16 R152, gdesc[UR52].tnspA, R152, gsb0 ;  /* 0x21e00000349879f0 */ /* 0x000fe20008001898 */
[----:B------:R-:W-:Y:S04]  /*e700*/  STL.64 [R1+0xc8], R138 ;  /* 0x0000c88a01007387 */ /* 0x000fe80000100a00 */
[----:B------:R-:W-:Y:S01]  /*e710*/  STL.64 [R1+0xd0], R140 ;  /* 0x0000d08c01007387 */ /* 0x000fe20000100a00 */
[----:B-1----:R-:W-:-:S03]  /*e720*/  IMAD.MOV.U32 R219, RZ, RZ, R10 ;  /* 0x000000ffffdb7224 */ /* 0x002fc600078e000a */
[----:B------:R-:W-:Y:S01]  /*e730*/  STL.64 [R1+0xd8], R142 ;  /* 0x0000d88e01007387 */ /* 0x000fe20000100a00 */
[----:B------:R-:W-:-:S03]  /*e740*/  IMAD.MOV.U32 R10, RZ, RZ, R11 ;  /* 0x000000ffff0a7224 */ /* 0x000fc600078e000b */
[----:B------:R-:W-:Y:S01]  /*e750*/  STL.64 [R1+0xe0], R144 ;  /* 0x0000e09001007387 */ /* 0x000fe20000100a00 */
[----:B---3--:R-:W-:-:S03]  /*e760*/  IMAD.MOV.U32 R22, RZ, RZ, R151 ;  /* 0x000000ffff167224 */ /* 0x008fc600078e0097 */
[----:B------:R-:W-:Y:S01]  /*e770*/  STL.64 [R1+0xe8], R146 ;  /* 0x0000e89201007387 */ /* 0x000fe20000100a00 */
[----:B----4-:R-:W-:-:S03]  /*e780*/  IMAD.MOV.U32 R20, RZ, RZ, R150 ;  /* 0x000000ffff147224 */ /* 0x010fc600078e0096 */
[----:B------:R-:W-:Y:S01]  /*e790*/  STL.64 [R1+0xf0], R148 ;  /* 0x0000f09401007387 */ /* 0x000fe20000100a00 */
[----:B------:R-:W-:Y:S02]  /*e7a0*/  IMAD.MOV.U32 R21, RZ, RZ, R149 ;  /* 0x000000ffff157224 */ /* 0x000fe400078e0095 */
[----:B------:R-:W-:Y:S01]  /*e7b0*/  IMAD.MOV.U32 R11, RZ, RZ, R148 ;  /* 0x000000ffff0b7224 */ /* 0x000fe200078e0094 */
[----:B------:R0:W-:Y:S01]  /*e7c0*/  STL.64 [R1+0xf8], R150 ;  /* 0x0000f89601007387 */ /* 0x0001e20000100a00 */
[----:B------:R-:W-:Y:S02]  /*e7d0*/  IMAD.MOV.U32 R217, RZ, RZ, R147 ;  /* 0x000000ffffd97224 */ /* 0x000fe400078e0093 */
[----:B------:R-:W-:Y:S02]  /*e7e0*/  IMAD.MOV.U32 R19, RZ, RZ, R146 ;  /* 0x000000ffff137224 */ /* 0x000fe400078e0092 */
[----:B------:R-:W-:Y:S02]  /*e7f0*/  IMAD.MOV.U32 R23, RZ, RZ, R145 ;  /* 0x000000ffff177224 */ /* 0x000fe400078e0091 */
[----:B------:R-:W-:-:S02]  /*e800*/  IMAD.MOV.U32 R18, RZ, RZ, R144 ;  /* 0x000000ffff127224 */ /* 0x000fc400078e0090 */
[----:B------:R-:W-:Y:S01]  /*e810*/  IMAD.MOV.U32 R216, RZ, RZ, R142 ;  /* 0x000000ffffd87224 */ /* 0x000fe200078e008e */
[----:B0-----:R-:W2:Y:S01]  /*e820*/  LDL.LU.64 R150, [R1+0x918] ;  /* 0x0009180001967983 */ /* 0x001ea20000300a00 */
[----:B------:R-:W-:-:S03]  /*e830*/  IMAD.MOV.U32 R17, RZ, RZ, R143 ;  /* 0x000000ffff117224 */ /* 0x000fc600078e008f */
        /* <DEDUP_REMOVED lines=8> */
[----:B------:R-:W2:Y:S01]  /*e8c0*/  LDL.LU.64 R134, [R1+0x8d8] ;  /* 0x0008d80001867983 */ /* 0x000ea20000300a00 */
[----:B------:R-:W-:-:S03]  /*e8d0*/  IMAD.MOV.U32 R8, RZ, RZ, R252 ;  /* 0x000000ffff087224 */ /* 0x000fc600078e00fc */
        /* <DEDUP_REMOVED lines=11> */
[----:B------:R-:W-:Y:S02]  /*e990*/  IMAD.MOV.U32 R249, RZ, RZ, R117 ;  /* 0x000000fffff97224 */ /* 0x000fe400078e0075 */
[----:B------:R-:W-:Y:S01]  /*e9a0*/  IMAD.MOV.U32 R247, RZ, RZ, R116 ;  /* 0x000000fffff77224 */ /* 0x000fe200078e0074 */
[----:B------:R-:W2:Y:S01]  /*e9b0*/  LDL.LU.64 R120, [R1+0x8a0] ;  /* 0x0008a00001787983 */ /* 0x000ea20000300a00 */
[----:B------:R-:W-:Y:S02]  /*e9c0*/  IMAD.MOV.U32 R246, RZ, RZ, R115 ;  /* 0x000000fffff67224 */ /* 0x000fe400078e0073 */
[----:B------:R-:W-:Y:S01]  /*e9d0*/  IMAD.MOV.U32 R244, RZ, RZ, R114 ;  /* 0x000000fffff47224 */ /* 0x000fe200078e0072 */
[----:B------:R-:W2:Y:S01]  /*e9e0*/  LDL.LU.64 R118, [R1+0x898] ;  /* 0x0008980001767983 */ /* 0x000ea20000300a00 */
[----:B------:R-:W-:Y:S02]  /*e9f0*/  IMAD.MOV.U32 R245, RZ, RZ, R113 ;  /* 0x000000fffff57224 */ /* 0x000fe400078e0071 */
[----:B------:R-:W-:Y:S01]  /*ea00*/  IMAD.MOV.U32 R243, RZ, RZ, R112 ;  /* 0x000000fffff37224 */ /* 0x000fe200078e0070 */
[----:B------:R-:W2:Y:S01]  /*ea10*/  LDL.LU.64 R116, [R1+0x890] ;  /* 0x0008900001747983 */ /* 0x000ea20000300a00 */
[----:B------:R-:W-:-:S02]  /*ea20*/  IMAD.MOV.U32 R242, RZ, RZ, R111 ;  /* 0x000000fffff27224 */ /* 0x000fc400078e006f */
        /* <DEDUP_REMOVED lines=34> */
[----:B------:R-:W2:Y:S04]  /*ec50*/  LDL.LU.64 R92, [R1+0x830] ;  /* 0x00083000015c7983 */ /* 0x000ea80000300a00 */
[----:B------:R-:W2:Y:S04]  /*ec60*/  LDL.LU.64 R90, [R1+0x828] ;  /* 0x00082800015a7983 */ /* 0x000ea80000300a00 */
[----:B------:R-:W2:Y:S04]  /*ec70*/  LDL.LU.64 R88, [R1+0x820] ;  /* 0x0008200001587983 */ /* 0x000ea80000300a00 */
[----:B------:R-:W-:Y:S04]  /*ec80*/  STL [R1+0x7d0], R244 ;  /* 0x0007d0f401007387 */ /* 0x000fe80000100800 */
[----:B------:R-:W-:Y:S04]  /*ec90*/  STL [R1+0x7cc], R245 ;  /* 0x0007ccf501007387 */ /* 0x000fe80000100800 */
[----:B------:R-:W-:Y:S04]  /*eca0*/  STL [R1+0x7c8], R246 ;  /* 0x0007c8f601007387 */ /* 0x000fe80000100800 */
[----:B------:R-:W-:Y:S04]  /*ecb0*/  STL [R1+0x7c0], R247 ;  /* 0x0007c0f701007387 */ /* 0x000fe80000100800 */
[----:B------:R-:W-:Y:S04]  /*ecc0*/  STL [R1+0x7bc], R248 ;  /* 0x0007bcf801007387 */ /* 0x000fe80000100800 */
[----:B------:R0:W-:Y:S02]  /*ecd0*/  STL [R1+0x7b8], R249 ;  /* 0x0007b8f901007387 */ /* 0x0001e40000100800 */
[----:B0-----:R-:W-:-:S02]  /*ece0*/  IMAD.MOV.U32 R249, RZ, RZ, R71 ;  /* 0x000000fffff97224 */ /* 0x001fc400078e0047 */
[----:B------:R-:W3:Y:S04]  /*ecf0*/  LDL.LU R71, [R1+0x818] ;  /* 0x0008180001477983 */ /* 0x000ee80000300800 */
[----:B------:R0:W-:Y:S01]  /*ed00*/  STL [R1+0x7b4], R250 ;  /* 0x0007b4fa01007387 */ /* 0x0001e20000100800 */
[----:B------:R-:W-:Y:S02]  /*ed10*/  IMAD.MOV.U32 R248, RZ, RZ, R75 ;  /* 0x000000fffff87224 */ /* 0x000fe400078e004b */
[----:B0-----:R-:W-:Y:S02]  /*ed20*/  IMAD.MOV.U32 R250, RZ, RZ, R72 ;  /* 0x000000fffffa7224 */ /* 0x001fe400078e0048 */
[----:B------:R-:W3:Y:S04]  /*ed30*/  LDL.LU R72, [R1+0x814] ;  /* 0x0008140001487983 */ /* 0x000ee80000300800 */
[----:B------:R0:W-:Y:S01]  /*ed40*/  STL [R1+0x7b0], R251 ;  /* 0x0007b0fb01007387 */ /* 0x0001e20000100800 */
[----:B------:R-:W-:-:S02]  /*ed50*/  IMAD.MOV.U32 R244, RZ, RZ, R76 ;  /* 0x000000fffff47224 */ /* 0x000fc400078e004c */
[----:B------:R-:W-:Y:S02]  /*ed60*/  IMAD.MOV.U32 R245, RZ, RZ, R77 ;  /* 0x000000fffff57224 */ /* 0x000fe400078e004d */
[----:B0-----:R-:W-:Y:S02]  /*ed70*/  IMAD.MOV.U32 R251, RZ, RZ, R73 ;  /* 0x000000fffffb7224 */ /* 0x001fe400078e0049 */
[----:B------:R-:W3:Y:S04]  /*ed80*/  LDL.LU R73, [R1+0x810] ;  /* 0x0008100001497983 */ /* 0x000ee80000300800 */
[----:B------:R0:W-:Y:S01]  /*ed90*/  STL [R1+0x7ac], R252 ;  /* 0x0007acfc01007387 */ /* 0x0001e20000100800 */
[----:B------:R-:W-:Y:S02]  /*eda0*/  IMAD.MOV.U32 R246, RZ, RZ, R78 ;  /* 0x000000fffff67224 */ /* 0x000fe400078e004e */
[----:B------:R-:W-:-:S02]  /*edb0*/  IMAD.MOV.U32 R247, RZ, RZ, R79 ;  /* 0x000000fffff77224 */ /* 0x000fc400078e004f */
[----:B0-----:R-:W-:Y:S02]  /*edc0*/  IMAD.MOV.U32 R252, RZ, RZ, R74 ;  /* 0x000000fffffc7224 */ /* 0x001fe400078e004a */
[----:B------:R-:W3:Y:S04]  /*edd0*/  LDL.LU R74, [R1+0x80c] ;  /* 0x00080c00014a7983 */ /* 0x000ee80000300800 */
[----:B------:R-:W3:Y:S04]  /*ede0*/  LDL.LU R75, [R1+0x808] ;  /* 0x00080800014b7983 */ /* 0x000ee80000300800 */
[----:B------:R-:W3:Y:S04]  /*edf0*/  LDL.LU R76, [R1+0x804] ;  /* 0x00080400014c7983 */ /* 0x000ee80000300800 */
[----:B------:R-:W3:Y:S04]  /*ee00*/  LDL.LU R77, [R1+0x800] ;  /* 0x00080000014d7983 */ /* 0x000ee80000300800 */
[----:B------:R-:W3:Y:S04]  /*ee10*/  LDL.LU R78, [R1+0x7fc] ;  /* 0x0007fc00014e7983 */ /* 0x000ee80000300800 */
[----:B------:R-:W3:Y:S04]  /*ee20*/  LDL.LU R79, [R1+0x7f8] ;  /* 0x0007f800014f7983 */ /* 0x000ee80000300800 */
[----:B------:R0:W-:Y:S02]  /*ee30*/  STL [R1+0x7a8], R16 ;  /* 0x0007a81001007387 */ /* 0x0001e40000100800 */
[----:B0-----:R-:W-:-:S02]  /*ee40*/  IMAD.MOV.U32 R16, RZ, RZ, R80 ;  /* 0x000000ffff107224 */ /* 0x001fc400078e0050 */
[----:B------:R-:W3:Y:S04]  /*ee50*/  LDL.LU R80, [R1+0x7f4] ;  /* 0x0007f40001507983 */ /* 0x000ee80000300800 */
[----:B------:R0:W-:Y:S02]  /*ee60*/  STL [R1+0x7a4], R17 ;  /* 0x0007a41101007387 */ /* 0x0001e40000100800 */
[----:B0-----:R-:W-:Y:S02]  /*ee70*/  IMAD.MOV.U32 R17, RZ, RZ, R81 ;  /* 0x000000ffff117224 */ /* 0x001fe400078e0051 */
[----:B------:R-:W3:Y:S04]  /*ee80*/  LDL.LU R81, [R1+0x7f0] ;  /* 0x0007f00001517983 */ /* 0x000ee80000300800 */
[----:B------:R0:W-:Y:S01]  /*ee90*/  STL [R1+0x7a0], R18 ;  /* 0x0007a01201007387 */ /* 0x0001e20000100800 */
[----:B------:R-:W-:Y:S01]  /*eea0*/  UIADD3.64 UR56, UR8, 0x280, URZ ;  /* 0x0000028008387897 */ /* 0x000fe2000fffe03f */
[----:B0-----:R-:W-:-:S02]  /*eeb0*/  IMAD.MOV.U32 R18, RZ, RZ, R82 ;  /* 0x000000ffff127224 */ /* 0x001fc400078e0052 */
[----:B------:R-:W3:Y:S04]  /*eec0*/  LDL.LU R82, [R1+0x7ec] ;  /* 0x0007ec0001527983 */ /* 0x000ee80000300800 */
[----:B------:R0:W-:Y:S01]  /*eed0*/  STL [R1+0x79c], R19 ;  /* 0x00079c1301007387 */ /* 0x0001e20000100800 */
[----:B------:R-:W-:Y:S02]  /*eee0*/  WARPGROUP.DEPBAR.LE gsb0, 0x0 ;  /* 0x00008000000079c5 */ /* 0x000fe40000010000 */
[----:B------:R-:W-:Y:S01]  /*eef0*/  WARPGROUP.ARRIVE ;  /* 0x00000000000079c5 */ /* 0x000fe20000000000 */
[----:B0-----:R-:W-:Y:S02]  /*ef00*/  IMAD.MOV.U32 R19, RZ, RZ, R83 ;  /* 0x000000ffff137224 */ /* 0x001fe400078e0053 */
[----:B------:R-:W3:Y:S04]  /*ef10*/  LDL.LU R83, [R1+0x7e8] ;  /* 0x0007e80001537983 */ /* 0x000ee80000300800 */
[----:B------:R0:W-:Y:S01]  /*ef20*/  STL [R1+0x798], R11 ;  /* 0x0007980b01007387 */ /* 0x0001e20000100800 */
[----:B------:R-:W-:Y:S01]  /*ef30*/  R2UR UR48, R85 ;  /* 0x00000000553072ca */ /* 0x000fe200000e0000 */
[----:B------:R-:W-:Y:S01]  /*ef40*/  UMOV UR58, UR14 ;  /* 0x0000000e003a7c82 */ /* 0x000fe20008000000 */
[----:B0-----:R-:W-:-:S02]  /*ef50*/  IMAD.MOV.U32 R11, RZ, RZ, R84 ;  /* 0x000000ffff0b7224 */ /* 0x001fc400078e0054 */
[----:B------:R-:W3:Y:S04]  /*ef60*/  LDL.LU R84, [R1+0x7e4] ;  /* 0x0007e40001547983 */ /* 0x000ee80000300800 */
[----:B------:R0:W-:Y:S01]  /*ef70*/  STL [R1+0x794], R20 ;  /* 0x0007941401007387 */ /* 0x0001e20000100800 */
[----:B------:R-:W-:Y:S01]  /*ef80*/  UMOV UR59, UR15 ;  /* 0x0000000f003b7c82 */ /* 0x000fe20008000000 */
[----:B------:R-:W-:Y:S01]  /*ef90*/  R2UR UR53, R86 ;  /* 0x00000000563572ca */ /* 0x000fe200000e0000 */
[----:B------:R-:W-:Y:S01]  /*efa0*/  HGMMA.64x128x16.F32.BF16 R152, gdesc[UR56].tnspA, R152, gsb0 ;  /* 0x21e00000389879f0 */ /* 0x000fe20008001898 */
[----:B0-----:R-:W4:Y:S04]  /*efb0*/  LDL.LU R20, [R1+0x71c] ;  /* 0x00071c0001147983 */ /* 0x001f280000300800 */
[----:B------:R0:W-:Y:S04]  /*efc0*/  STL [R1+0x790], R21 ;  /* 0x0007901501007387 */ /* 0x0001e80000100800 */
[----:B------:R-:W-:Y:S04]  /*efd0*/  STL [R1+0x78c], R22 ;  /* 0x00078c1601007387 */ /* 0x000fe80000100800 */
[----:B------:R1:W-:Y:S01]  /*efe0*/  STL [R1+0x788], R23 ;  /* 0x0007881701007387 */ /* 0x0003e20000100800 */
[----:B------:R-:W-:-:S03]  /*eff0*/  R2UR UR52, R87 ;  /* 0x00000000573472ca */ /* 0x000fc600000e0000 */
[----:B------:R-:W-:Y:S01]  /*f000*/  STL [R1+0x784], R216 ;  /* 0x000784d801007387 */ /* 0x000fe20000100800 */
[----:B------:R-:W-:-:S03]  /*f010*/  R2UR UR57, R0 ;  /* 0x00000000003972ca */ /* 0x000fc600000e0000 */
[----:B------:R1:W-:Y:S04]  /*f020*/  STL [R1+0x780], R217 ;  /* 0x000780d901007387 */ /* 0x0003e80000100800 */
[----:B------:R-:W3:Y:S04]  /*f030*/  LDL.LU R85, [R1+0x7e0] ;  /* 0x0007e00001557983 */ /* 0x000ee80000300800 */
[----:B------:R-:W3:Y:S04]  /*f040*/  LDL.LU R86, [R1+0x7dc] ;  /* 0x0007dc0001567983 */ /* 0x000ee80000300800 */
[----:B------:R-:W3:Y:S04]  /*f050*/  LDL.LU R87, [R1+0x7d8] ;  /* 0x0007d80001577983 */ /* 0x000ee80000300800 */
[----:B------:R-:W2:Y:S01]  /*f060*/  LDL.LU R0, [R1+0x7d4] ;  /* 0x0007d40001007983 */ /* 0x000ea20000300800 */
[----:B------:R-:W-:-:S02]  /*f070*/  R2UR UR56, R9 ;  /* 0x00000000093872ca */ /* 0x000fc400000e0000 */
[----:B------:R-:W1:Y:S01]  /*f080*/  LDC R9, c[0x0][0x238] ;  /* 0x00008e00ff097b82 */ /* 0x000e620000000800 */
[----:B0-----:R-:W-:Y:S01]  /*f090*/  IMAD.MOV.U32 R21, RZ, RZ, R249 ;  /* 0x000000ffff157224 */ /* 0x001fe200078e00f9 */
[----:B-1----:R-:W4:Y:S01]  /*f0a0*/  LDL.LU R23, [R1+0x100] ;  /* 0x0001000001177983 */ /* 0x002f220000300800 */
[----:B------:R-:W-:-:S03]  /*f0b0*/  IMAD.MOV.U32 R249, RZ, RZ, R8 ;  /* 0x000000fffff97224 */ /* 0x000fc600078e0008 */
[----:B------:R-:W3:Y:S04]  /*f0c0*/  LDL.LU R217, [R1+0x6f4] ;  /* 0x0006f40001d97983 */ /* 0x000ee80000300800 */
[----:B------:R-:W3:Y:S04]  /*f0d0*/  LDL.LU R216, [R1+0x6ec] ;  /* 0x0006ec0001d87983 */ /* 0x000ee80000300800 */
[----:B------:R-:W3:Y:S01]  /*f0e0*/  LDL.LU R22, [R1+0x6e4] ;  /* 0x0006e40001167983 */ /* 0x000ee20000300800 */
[----:B------:R-:W-:-:S04]  /*f0f0*/  IMAD.SHL.U32 R9, R9, 0x40, RZ ;  /* 0x0000004009097824 */ /* 0x000fc800078e00ff */
[----:B------:R-:W-:-:S05]  /*f100*/  IMAD.SHL.U32 R9, R9, 0x2, RZ ;  /* 0x0000000209097824 */ /* 0x000fca00078e00ff */
[----:B------:R-:W-:-:S05]  /*f110*/  IADD3 R8, P0, R6, R9, RZ ;  /* 0x0000000906087210 */ /* 0x000fca0007f1e0ff */
[----:B--2---:R-:W-:Y:S02]  /*f120*/  IMAD.X R6, R7, 0x1, R0, P0 ;  /* 0x0000000107067824 */ /* 0x004fe400000e0600 */
[----:B------:R-:W2:Y:S01]  /*f130*/  LDL R7, [R1+0x720] ;  /* 0x0007200001077983 */ /* 0x000ea20000100800 */
[----:B----4-:R-:W-:-:S05]  /*f140*/  VIADD R23, R23, 0x1 ;  /* 0x0000000117177836 */ /* 0x010fca0000000000 */
[----:B------:R0:W-:Y:S01]  /*f150*/  STL [R1+0x100], R23 ;  /* 0x0001001701007387 */ /* 0x0001e20000100800 */
[-C--:B---3--:R-:W-:Y:S02]  /*f160*/  IADD3 R217, P5, R217, R9.reuse, RZ ;  /* 0x00000009d9d97210 */ /* 0x088fe40007fbe0ff */
[----:B------:R-:W-:Y:S02]  /*f170*/  IADD3 R216, P6, R216, R9, RZ ;  /* 0x00000009d8d87210 */ /* 0x000fe40007fde0ff */
[----:B------:R-:W-:Y:S01]  /*f180*/  R2UR UR49, R20 ;  /* 0x00000000143172ca */ /* 0x000fe200000e0000 */
[----:B------:R-:W-:Y:S02]  /*f190*/  IMAD.MOV.U32 R20, RZ, RZ, R11 ;  /* 0x000000ffff147224 */ /* 0x000fe400078e000b */
[----:B------:R-:W-:Y:S02]  /*f1a0*/  IMAD.MOV.U32 R11, RZ, RZ, R19 ;  /* 0x000000ffff0b7224 */ /* 0x000fe400078e0013 */
[----:B------:R-:W-:-:S02]  /*f1b0*/  IMAD.MOV.U32 R19, RZ, RZ, R18 ;  /* 0x000000ffff137224 */ /* 0x000fc400078e0012 */
[----:B------:R-:W-:Y:S01]  /*f1c0*/  IMAD.MOV.U32 R18, RZ, RZ, R17 ;  /* 0x000000ffff127224 */ /* 0x000fe200078e0011 */
[----:B--2---:R-:W-:Y:S02]  /*f1d0*/  ISETP.NE.U32.AND P0, PT, R23, R7, PT ;  /* 0x000000071700720c */ /* 0x004fe40003f05070 */
[----:B0-----:R-:W2:Y:S04]  /*f1e0*/  LDL.LU R23, [R1+0x6dc] ;  /* 0x0006dc0001177983 */ /* 0x001ea80000300800 */
[----:B------:R0:W-:Y:S04]  /*f1f0*/  STL [R1+0x6f4], R217 ;  /* 0x0006f4d901007387 */ /* 0x0001e80000100800 */
[----:B0-----:R-:W3:Y:S04]  /*f200*/  LDL.LU R217, [R1+0x6d4] ;  /* 0x0006d40001d97983 */ /* 0x001ee80000300800 */
[----:B------:R0:W-:Y:S04]  /*f210*/  STL [R1+0x6ec], R216 ;  /* 0x0006ecd801007387 */ /* 0x0001e80000100800 */
[----:B0-----:R-:W4:Y:S01]  /*f220*/  LDL.LU R216, [R1+0x6cc] ;  /* 0x0006cc0001d87983 */ /* 0x001f220000300800 */
[----:B------:R-:W-:-:S02]  /*f230*/  IMAD.MOV.U32 R17, RZ, RZ, R16 ;  /* 0x000000ffff117224 */ /* 0x000fc400078e0010 */
[----:B------:R-:W-:Y:S02]  /*f240*/  IMAD.MOV.U32 R16, RZ, RZ, R252 ;  /* 0x000000ffff107224 */ /* 0x000fe400078e00fc */
[----:B------:R-:W-:Y:S02]  /*f250*/  IMAD.MOV.U32 R252, RZ, RZ, R251 ;  /* 0x000000fffffc7224 */ /* 0x000fe400078e00fb */
[----:B------:R-:W-:Y:S02]  /*f260*/  IMAD.MOV.U32 R251, RZ, RZ, R250 ;  /* 0x000000fffffb7224 */ /* 0x000fe400078e00fa */
[----:B------:R-:W-:Y:S02]  /*f270*/  IMAD.MOV.U32 R250, RZ, RZ, R248 ;  /* 0x000000fffffa7224 */ /* 0x000fe400078e00f8 */
[----:B------:R-:W-:Y:S01]  /*f280*/  IMAD.MOV.U32 R248, RZ, RZ, R10 ;  /* 0x000000fffff87224 */ /* 0x000fe200078e000a */
[----:B------:R-:W-:-:S05]  /*f290*/  IADD3 R10, P1, R4, R9, RZ ;  /* 0x00000009040a7210 */ /* 0x000fca0007f3e0ff */
[----:B------:R-:W-:Y:S01]  /*f2a0*/  IMAD.X R4, R5, 0x1, R0, P1 ;  /* 0x0000000105047824 */ /* 0x000fe200008e0600 */
[----:B------:R-:W-:-:S05]  /*f2b0*/  IADD3 R22, P1, R22, R9, RZ ;  /* 0x0000000916167210 */ /* 0x000fca0007f3e0ff */
[----:B------:R0:W-:Y:S04]  /*f2c0*/  STL [R1+0x6e4], R22 ;  /* 0x0006e41601007387 */ /* 0x0001e80000100800 */
[----:B------:R-:W4:Y:S04]  /*f2d0*/  LDL.LU R7, [R1+0x6f0] ;  /* 0x0006f00001077983 */ /* 0x000f280000300800 */
[----:B0-----:R-:W4:Y:S01]  /*f2e0*/  LDL.LU R22, [R1+0x6c4] ;  /* 0x0006c40001167983 */ /* 0x001f220000300800 */
[----:B--2---:R-:W-:-:S05]  /*f2f0*/  IADD3 R23, P2, R23, R9, RZ ;  /* 0x0000000917177210 */ /* 0x004fca0007f5e0ff */
[----:B------:R0:W-:Y:S04]  /*f300*/  STL [R1+0x6dc], R23 ;  /* 0x0006dc1701007387 */ /* 0x0001e80000100800 */
[----:B0-----:R-:W2:Y:S01]  /*f310*/  LDL.LU R23, [R1+0x6e8] ;  /* 0x0006e80001177983 */ /* 0x001ea20000300800 */
[----:B---3--:R-:W-:-:S05]  /*f320*/  IADD3 R217, P3, R217, R9, RZ ;  /* 0x00000009d9d97210 */ /* 0x008fca0007f7e0ff */
[----:B------:R0:W-:Y:S01]  /*f330*/  STL [R1+0x6d4], R217 ;  /* 0x0006d4d901007387 */ /* 0x0001e20000100800 */
[----:B----4-:R-:W-:-:S03]  /*f340*/  IADD3 R216, P4, R216, R9, RZ ;  /* 0x00000009d8d87210 */ /* 0x010fc60007f9e0ff */
[----:B0-----:R-:W3:Y:S04]  /*f350*/  LDL.LU R217, [R1+0x6bc] ;  /* 0x0006bc0001d97983 */ /* 0x001ee80000300800 */
[----:B------:R0:W-:Y:S04]  /*f360*/  STL [R1+0x6cc], R216 ;  /* 0x0006ccd801007387 */ /* 0x0001e80000100800 */
[----:B0-----:R-:W4:Y:S01]  /*f370*/  LDL.LU R216, [R1+0x6e0] ;  /* 0x0006e00001d87983 */ /* 0x001f220000300800 */
[----:B------:R-:W-:Y:S01]  /*f380*/  IMAD.X R7, R7, 0x1, R0, P5 ;  /* 0x0000000107077824 */ /* 0x000fe200028e0600 */
[----:B------:R-:W-:-:S05]  /*f390*/  IADD3 R22, P5, R22, R9, RZ ;  /* 0x0000000916167210 */ /* 0x000fca0007fbe0ff */
[----:B------:R0:W-:Y:S04]  /*f3a0*/  STL [R1+0x6c4], R22 ;  /* 0x0006c41601007387 */ /* 0x0001e80000100800 */
[----:B------:R-:W-:Y:S04]  /*f3b0*/  STL [R1+0x6f0], R7 ;  /* 0x0006f00701007387 */ /* 0x000fe80000100800 */
[----:B0-----:R-:W4:Y:S01]  /*f3c0*/  LDL.LU R22, [R1+0x6b4] ;  /* 0x0006b40001167983 */ /* 0x001f220000300800 */
[----:B--2---:R-:W-:-:S05]  /*f3d0*/  IMAD.X R23, R23, 0x1, R0, P6 ;  /* 0x0000000117177824 */ /* 0x004fca00030e0600 */
[----:B------:R0:W-:Y:S04]  /*f3e0*/  STL [R1+0x6e8], R23 ;  /* 0x0006e81701007387 */ /* 0x0001e80000100800 */
[----:B0-----:R-:W2:Y:S01]  /*f3f0*/  LDL.LU R23, [R1+0x6d8] ;  /* 0x0006d80001177983 */ /* 0x001ea20000300800 */
[----:B---3--:R-:W-:-:S05]  /*f400*/  IADD3 R217, P6, R217, R9, RZ ;  /* 0x00000009d9d97210 */ /* 0x008fca0007fde0ff */
[----:B------:R0:W-:Y:S01]  /*f410*/  STL [R1+0x6bc], R217 ;  /* 0x0006bcd901007387 */ /* 0x0001e20000100800 */
[----:B----4-:R-:W-:-:S03]  /*f420*/  IMAD.X R216, R216, 0x1, R0, P1 ;  /* 0x00000001d8d87824 */ /* 0x010fc600008e0600 */
[----:B0-----:R-:W3:Y:S04]  /*f430*/  LDL.LU R217, [R1+0x6ac] ;  /* 0x0006ac0001d97983 */ /* 0x001ee80000300800 */
[----:B------:R0:W-:Y:S04]  /*f440*/  STL [R1+0x6e0], R216 ;  /* 0x0006e0d801007387 */ /* 0x0001e80000100800 */
[----:B------:R-:W4:Y:S04]  /*f450*/  LDL.LU R7, [R1+0x6d0] ;  /* 0x0006d00001077983 */ /* 0x000f280000300800 */
[----:B0-----:R-:W4:Y:S01]  /*f460*/  LDL.LU R216, [R1+0x6a4] ;  /* 0x0006a40001d87983 */ /* 0x001f220000300800 */
[----:B------:R-:W-:-:S05]  /*f470*/  IADD3 R22, P1, R22, R9, RZ ;  /* 0x0000000916167210 */ /* 0x000fca0007f3e0ff */
[----:B------:R0:W-:Y:S04]  /*f480*/  STL [R1+0x6b4], R22 ;  /* 0x0006b41601007387 */ /* 0x0001e80000100800 */
[----:B0-----:R-:W4:Y:S01]  /*f490*/  LDL.LU R22, [R1+0x6c8] ;  /* 0x0006c80001167983 */ /* 0x001f220000300800 */
[----:B--2---:R-:W-:-:S05]  /*f4a0*/  IMAD.X R23, R23, 0x1, R0, P2 ;  /* 0x0000000117177824 */ /* 0x004fca00010e0600 */
[----:B------:R0:W-:Y:S04]  /*f4b0*/  STL [R1+0x6d8], R23 ;  /* 0x0006d81701007387 */ /* 0x0001e80000100800 */
[----:B0-----:R-:W2:Y:S01]  /*f4c0*/  LDL.LU R23, [R1+0x69c] ;  /* 0x00069c0001177983 */ /* 0x001ea20000300800 */
[----:B---3--:R-:W-:-:S05]  /*f4d0*/  IADD3 R217, P2, R217, R9, RZ ;  /* 0x00000009d9d97210 */ /* 0x008fca0007f5e0ff */
[----:B------:R0:W-:Y:S01]  /*f4e0*/  STL [R1+0x6ac], R217 ;  /* 0x0006acd901007387 */ /* 0x0001e20000100800 */
[--C-:B----4-:R-:W-:Y:S01]  /*f4f0*/  IMAD.X R7, R7, 0x1, R0.reuse, P3 ;  /* 0x0000000107077824 */ /* 0x110fe200018e0600 */
[----:B------:R-:W-:Y:S02]  /*f500*/  IADD3 R216, P3, R216, R9, RZ ;  /* 0x00000009d8d87210 */ /* 0x000fe40007f7e0ff */
[----:B0-----:R-:W3:Y:S04]  /*f510*/  LDL.LU R217, [R1+0x6c0] ;  /* 0x0006c00001d97983 */ /* 0x001ee80000300800 */
[----:B------:R0:W-:Y:S04]  /*f520*/  STL [R1+0x6a4], R216 ;  /* 0x0006a4d801007387 */ /* 0x0001e80000100800 */
[----:B------:R-:W-:Y:S04]  /*f530*/  STL [R1+0x6d0], R7 ;  /* 0x0006d00701007387 */ /* 0x000fe80000100800 */
[----:B0-----:R-:W4:Y:S01]  /*f540*/  LDL.LU R216, [R1+0x694] ;  /* 0x0006940001d87983 */ /* 0x001f220000300800 */
[----:B------:R-:W-:-:S05]  /*f550*/  IMAD.X R22, R22, 0x1, R0, P4 ;  /* 0x0000000116167824 */ /* 0x000fca00020e0600 */
[----:B------:R0:W-:Y:S04]  /*f560*/  STL [R1+0x6c8], R22 ;  /* 0x0006c81601007387 */ /* 0x0001e80000100800 */
[----:B0-----:R-:W4:Y:S01]  /*f570*/  LDL.LU R22, [R1+0x6b8] ;  /* 0x0006b80001167983 */ /* 0x001f220000300800 */
[----:B--2---:R-:W-:-:S05]  /*f580*/  IADD3 R23, P4, R23, R9, RZ ;  /* 0x0000000917177210 */ /* 0x004fca0007f9e0ff */
[----:B------:R0:W-:Y:S04]  /*f590*/  STL [R1+0x69c], R23 ;  /* 0x00069c1701007387 */ /* 0x0001e80000100800 */
[----:B0-----:R-:W2:Y:S01]  /*f5a0*/  LDL.LU R23, [R1+0x68c] ;  /* 0x00068c0001177983 */ /* 0x001ea20000300800 */
[----:B---3--:R-:W-:-:S05]  /*f5b0*/  IMAD.X R217, R217, 0x1, R0, P5 ;  /* 0x00000001d9d97824 */ /* 0x008fca00028e0600 */
[----:B------:R0:W-:Y:S04]  /*f5c0*/  STL [R1+0x6c0], R217 ;  /* 0x0006c0d901007387 */ /* 0x0001e80000100800 */
[----:B------:R-:W3:Y:S01]  /*f5d0*/  LDL.LU R7, [R1+0x6b0] ;  /* 0x0006b00001077983 */ /* 0x000ee20000300800 */
[----:B----4-:R-:W-:-:S03]  /*f5e0*/  IADD3 R216, P5, R216, R9, RZ ;  /* 0x00000009d8d87210 */ /* 0x010fc60007fbe0ff */
[----:B0-----:R-:W4:Y:S04]  /*f5f0*/  LDL.LU R217, [R1+0x684] ;  /* 0x0006840001d97983 */ /* 0x001f280000300800 */
[----:B------:R0:W-:Y:S04]  /*f600*/  STL [R1+0x694], R216 ;  /* 0x000694d801007387 */ /* 0x0001e80000100800 */
[----:B0-----:R-:W4:Y:S01]  /*f610*/  LDL.LU R216, [R1+0x6a8] ;  /* 0x0006a80001d87983 */ /* 0x001f220000300800 */
[----:B------:R-:W-:-:S05]  /*f620*/  IMAD.X R22, R22, 0x1, R0, P6 ;  /* 0x0000000116167824 */ /* 0x000fca00030e0600 */
[----:B------:R0:W-:Y:S04]  /*f630*/  STL [R1+0x6b8], R22 ;  /* 0x0006b81601007387 */ /* 0x0001e80000100800 */
[----:B0-----:R-:W4:Y:S01]  /*f640*/  LDL.LU R22, [R1+0x67c] ;  /* 0x00067c0001167983 */ /* 0x001f220000300800 */
[----:B--2---:R-:W-:-:S05]  /*f650*/  IADD3 R23, P6, R23, R9, RZ ;  /* 0x0000000917177210 */ /* 0x004fca0007fde0ff */
[----:B------:R0:W-:Y:S04]  /*f660*/  STL [R1+0x68c], R23 ;  /* 0x00068c1701007387 */ /* 0x0001e80000100800 */
[----:B0-----:R-:W2:Y:S01]  /*f670*/  LDL.LU R23, [R1+0x6a0] ;  /* 0x0006a00001177983 */ /* 0x001ea20000300800 */
[----:B---3--:R-:W-:Y:S01]  /*f680*/  IMAD.X R7, R7, 0x1, R0, P1 ;  /* 0x0000000107077824 */ /* 0x008fe200008e0600 */
[----:B----4-:R-:W-:-:S05]  /*f690*/  IADD3 R217, P1, R217, R9, RZ ;  /* 0x00000009d9d97210 */ /* 0x010fca0007f3e0ff */
[----:B------:R0:W-:Y:S04]  /*f6a0*/  STL [R1+0x684], R217 ;  /* 0x000684d901007387 */ /* 0x0001e80000100800 */
[----:B------:R-:W-:Y:S01]  /*f6b0*/  STL [R1+0x6b0], R7 ;  /* 0x0006b00701007387 */ /* 0x000fe20000100800 */
[----:B------:R-:W-:-:S03]  /*f6c0*/  IMAD.X R216, R216, 0x1, R0, P2 ;  /* 0x00000001d8d87824 */ /* 0x000fc600010e0600 */
[----:B0-----:R-:W3:Y:S04]  /*f6d0*/  LDL.LU R217, [R1+0x674] ;  /* 0x0006740001d97983 */ /* 0x001ee80000300800 */
[----:B------:R0:W-:Y:S04]  /*f6e0*/  STL [R1+0x6a8], R216 ;  /* 0x0006a8d801007387 */ /* 0x0001e80000100800 */
[----:B0-----:R-:W4:Y:S01]  /*f6f0*/  LDL.LU R216, [R1+0x698] ;  /* 0x0006980001d87983 */ /* 0x001f220000300800 */
[----:B------:R-:W-:-:S05]  /*f700*/  IADD3 R22, P2, R22, R9, RZ ;  /* 0x0000000916167210 */ /* 0x000fca0007f5e0ff */
[----:B------:R0:W-:Y:S04]  /*f710*/  STL [R1+0x67c], R22 ;  /* 0x00067c1601007387 */ /* 0x0001e80000100800 */
[----:B0-----:R-:W4:Y:S01]  /*f720*/  LDL.LU R22, [R1+0x66c] ;  /* 0x00066c0001167983 */ /* 0x001f220000300800 */
[----:B--2---:R-:W-:-:S05]  /*f730*/  IMAD.X R23, R23, 0x1, R0, P3 ;  /* 0x0000000117177824 */ /* 0x004fca00018e0600 */
[----:B------:R0:W-:Y:S04]  /*f740*/  STL [R1+0x6a0], R23 ;  /* 0x0006a01701007387 */ /* 0x0001e80000100800 */
[----:B------:R-:W2:Y:S04]  /*f750*/  LDL.LU R7, [R1+0x690] ;  /* 0x0006900001077983 */ /* 0x000ea80000300800 */
[----:B0-----:R-:W2:Y:S01]  /*f760*/  LDL.LU R23, [R1+0x664] ;  /* 0x0006640001177983 */ /* 0x001ea20000300800 */
[----:B---3--:R-:W-:-:S05]  /*f770*/  IADD3 R217, P3, R217, R9, RZ ;  /* 0x00000009d9d97210 */ /* 0x008fca0007f7e0ff */
[----:B------:R0:W-:Y:S01]  /*f780*/  STL [R1+0x674], R217 ;  /* 0x000674d901007387 */ /* 0x0001e20000100800 */
[----:B----4-:R-:W-:-:S03]  /*f790*/  IMAD.X R216, R216, 0x1, R0, P4 ;  /* 0x00000001d8d87824 */ /* 0x010fc600020e0600 */
[----:B0-----:R-:W3:Y:S04]  /*f7a0*/  LDL.LU R217, [R1+0x688] ;  /* 0x0006880001d97983 */ /* 0x001ee80000300800 */
[----:B------:R0:W-:Y:S04]  /*f7b0*/  STL [R1+0x698], R216 ;  /* 0x000698d801007387 */ /* 0x0001e80000100800 */
[----:B0-----:R-:W4:Y:S01]  /*f7c0*/  LDL.LU R216, [R1+0x65c] ;  /* 0x00065c0001d87983 */ /* 0x001f220000300800 */
[----:B------:R-:W-:-:S05]  /*f7d0*/  IADD3 R22, P4, R22, R9, RZ ;  /* 0x0000000916167210 */ /* 0x000fca0007f9e0ff */
[----:B------:R0:W-:Y:S04]  /*f7e0*/  STL [R1+0x66c], R22 ;  /* 0x00066c1601007387 */ /* 0x0001e80000100800 */
[----:B0-----:R-:W4:Y:S01]  /*f7f0*/  LDL.LU R22, [R1+0x680] ;  /* 0x0006800001167983 */ /* 0x001f220000300800 */
[----:B--2---:R-:W-:Y:S01]  /*f800*/  IMAD.X R7, R7, 0x1, R0, P5 ;  /* 0x0000000107077824 */ /* 0x004fe200028e0600 */
[----:B------:R-:W-:-:S05]  /*f810*/  IADD3 R23, P5, R23, R9, RZ ;  /* 0x0000000917177210 */ /* 0x000fca0007fbe0ff */
[----:B------:R0:W-:Y:S04]  /*f820*/  STL [R1+0x664], R23 ;  /* 0x0006641701007387 */ /* 0x0001e80000100800 */
[----:B------:R-:W-:Y:S04]  /*f830*/  STL [R1+0x690], R7 ;  /* 0x0006900701007387 */ /* 0x000fe80000100800 */
[----:B0-----:R-:W2:Y:S01]  /*f840*/  LDL.LU R23, [R1+0x654] ;  /* 0x0006540001177983 */ /* 0x001ea20000300800 */
[----:B---3--:R-:W-:-:S05]  /*f850*/  IMAD.X R217, R217, 0x1, R0, P6 ;  /* 0x00000001d9d97824 */ /* 0x008fca00030e0600 */
[----:B------:R0:W-:Y:S01]  /*f860*/  STL [R1+0x688], R217 ;  /* 0x000688d901007387 */ /* 0x0001e20000100800 */
[----:B----4-:R-:W-:-:S03]  /*f870*/  IADD3 R216, P6, R216, R9, RZ ;  /* 0x00000009d8d87210 */ /* 0x010fc60007fde0ff */
[----:B0-----:R-:W3:Y:S04]  /*f880*/  LDL.LU R217, [R1+0x678] ;  /* 0x0006780001d97983 */ /* 0x001ee80000300800 */
[----:B------:R0:W-:Y:S04]  /*f890*/  STL [R1+0x65c], R216 ;  /* 0x00065cd801007387 */ /* 0x0001e80000100800 */
[----:B0-----:R-:W4:Y:S01]  /*f8a0*/  LDL.LU R216, [R1+0x64c] ;  /* 0x00064c0001d87983 */ /* 0x001f220000300800 */
[----:B------:R-:W-:-:S05]  /*f8b0*/  IMAD.X R22, R22, 0x1, R0, P1 ;  /* 0x0000000116167824 */ /* 0x000fca00008e0600 */
[----:B------:R0:W-:Y:S04]  /*f8c0*/  STL [R1+0x680], R22 ;  /* 0x0006801601007387 */ /* 0x0001e80000100800 */
[----:B------:R-:W4:Y:S04]  /*f8d0*/  LDL.LU R7, [R1+0x670] ;  /* 0x0006700001077983 */ /* 0x000f280000300800 */
[----:B0-----:R-:W4:Y:S01]  /*f8e0*/  LDL.LU R22, [R1+0x644] ;  /* 0x0006440001167983 */ /* 0x001f220000300800 */
[----:B--2---:R-:W-:-:S05]  /*f8f0*/  IADD3 R23, P1, R23, R9, RZ ;  /* 0x0000000917177210 */ /* 0x004fca0007f3e0ff */
[----:B------:R0:W-:Y:S04]  /*f900*/  STL [R1+0x654], R23 ;  /* 0x0006541701007387 */ /* 0x0001e80000100800 */
[----:B0-----:R-:W2:Y:S01]  /*f910*/  LDL.LU R23, [R1+0x668] ;  /* 0x0006680001177983 */ /* 0x001ea20000300800 */
[----:B---3--:R-:W-:-:S05]  /*f920*/  IMAD.X R217, R217, 0x1, R0, P2 ;  /* 0x00000001d9d97824 */ /* 0x008fca00010e0600 */
        /* <DEDUP_REMOVED lines=82> */
[----:B---3--:R-:W-:Y:S01]  /*fe50*/  IMAD.X R217, R217, 0x1, R0, P4 ;  /* 0x00000001d9d97824 */ /* 0x008fe200020e0600 */
[----:B----4-:R-:W-:-:S05]  /*fe60*/  IADD3 R216, P4, R216, R9, RZ ;  /* 0x00000009d8d87210 */ /* 0x010fca0007f9e0ff */
[----:B------:R0:W-:Y:S04]  /*fe70*/  STL [R1+0x5dc], R216 ;  /* 0x0005dcd801007387 */ /* 0x0001e80000100800 */
[----:B------:R-:W-:Y:S04]  /*fe80*/  STL [R1+0x608], R217 ;  /* 0x000608d901007387 */ /* 0x000fe80000100800 */
[----:B0-----:R-:W3:Y:S01]  /*fe90*/  LDL.LU R216, [R1+0x5f8] ;  /* 0x0005f80001d87983 */ /* 0x001ee20000300800 */
[----:B------:R-:W-:-:S05]  /*fea0*/  IMAD.X R22, R22, 0x1, R0, P5 ;  /* 0x0000000116167824 */ /* 0x000fca00028e0600 */
[----:B------:R0:W-:Y:S04]  /*feb0*/  STL [R1+0x600], R22 ;  /* 0x0006001601007387 */ /* 0x0001e80000100800 */
[----:B------:R-:W4:Y:S04]  /*fec0*/  LDL.LU R5, [R1+0x5cc] ;  /* 0x0005cc0001057983 */ /* 0x000f280000300800 */
[----:B0-----:R-:W4:Y:S04]  /*fed0*/  LDL.LU R22, [R1+0x5f0] ;  /* 0x0005f00001167983 */ /* 0x001f280000300800 */
[----:B------:R-:W4:Y:S01]  /*fee0*/  LDL.LU R7, [R1+0x5c4] ;  /* 0x0005c40001077983 */ /* 0x000f220000300800 */
[----:B--2---:R-:W-:-:S05]  /*fef0*/  IADD3 R23, P5, R23, R9, RZ ;  /* 0x0000000917177210 */ /* 0x004fca0007fbe0ff */
[----:B------:R0:W-:Y:S04]  /*ff00*/  STL [R1+0x5d4], R23 ;  /* 0x0005d41701007387 */ /* 0x0001e80000100800 */
[----:B------:R-:W2:Y:S04]  /*ff10*/  LDL.LU R217, [R1+0x5e8] ;  /* 0x0005e80001d97983 */ /* 0x000ea80000300800 */
[----:B0-----:R-:W2:Y:S01]  /*ff20*/  LDL.LU R23, [R1+0x5bc] ;  /* 0x0005bc0001177983 */ /* 0x001ea20000300800 */
[----:B---3--:R-:W-:-:S05]  /*ff30*/  IMAD.X R216, R216, 0x1, R0, P6 ;  /* 0x00000001d8d87824 */ /* 0x008fca00030e0600 */
[----:B------:R0:W-:Y:S04]  /*ff40*/  STL [R1+0x5f8], R216 ;  /* 0x0005f8d801007387 */ /* 0x0001e80000100800 */
[----:B0-----:R-:W3:Y:S01]  /*ff50*/  LDL.LU R216, [R1+0x5e0] ;  /* 0x0005e00001d87983 */ /* 0x001ee20000300800 */
[----:B----4-:R-:W-:Y:S01]  /*ff60*/  IADD3 R5, P6, R5, R9, RZ ;  /* 0x0000000905057210 */ /* 0x010fe20007fde0ff */
[----:B------:R-:W-:-:S05]  /*ff70*/  IMAD.X R22, R22, 0x1, R0, P1 ;  /* 0x0000000116167824 */ /* 0x000fca00008e0600 */
[----:B------:R0:W-:Y:S04]  /*ff80*/  STL [R1+0x5f0], R22 ;  /* 0x0005f01601007387 */ /* 0x0001e80000100800 */
[----:B------:R-:W-:Y:S01]  /*ff90*/  STL [R1+0x5cc], R5 ;  /* 0x0005cc0501007387 */ /* 0x000fe20000100800 */
[----:B------:R-:W-:-:S03]  /*ffa0*/  IADD3 R7, P1, R7, R9, RZ ;  /* 0x0000000907077210 */ /* 0x000fc60007f3e0ff */
[----:B0-----:R-:W4:Y:S01]  /*ffb0*/  LDL.LU R22, [R1+0x5b4] ;  /* 0x0005b40001167983 */ /* 0x001f220000300800 */
[----:B--2---:R-:W-:Y:S01]  /*ffc0*/  IMAD.X R217, R217, 0x1, R0, P2 ;  /* 0x00000001d9d97824 */ /* 0x004fe200010e0600 */
[----:B------:R-:W-:-:S05]  /*ffd0*/  IADD3 R23, P2, R23, R9, RZ ;  /* 0x0000000917177210 */ /* 0x000fca0007f5e0ff */
[----:B------:R0:W-:Y:S04]  /*ffe0*/  STL [R1+0x5bc], R23 ;  /* 0x0005bc1701007387 */ /* 0x0001e80000100800 */
[----:B------:R-:W-:Y:S04]  /*fff0*/  STL [R1+0x5c4], R7 ;  /* 0x0005c40701007387 */ /* 0x000fe80000100800 */
[----:B0-----:R-:W2:Y:S04]  /*10000*/  LDL.LU R23, [R1+0x5d8] ;  /* 0x0005d80001177983 */ /* 0x001ea80000300800 */
[----:B------:R-:W-:Y:S01]  /*10010*/  STL [R1+0x5e8], R217 ;  /* 0x0005e8d901007387 */ /* 0x000fe20000100800 */
[----:B---3--:R-:W-:-:S05]  /*10020*/  IMAD.X R216, R216, 0x1, R0, P3 ;  /* 0x00000001d8d87824 */ /* 0x008fca00018e0600 */
[----:B------:R0:W-:Y:S04]  /*10030*/  STL [R1+0x5e0], R216 ;  /* 0x0005e0d801007387 */ /* 0x0001e80000100800 */
[----:B------:R-:W3:Y:S04]  /*10040*/  LDL.LU R5, [R1+0x5ac] ;  /* 0x0005ac0001057983 */ /* 0x000ee80000300800 */
[----:B0-----:R-:W3:Y:S04]  /*10050*/  LDL.LU R216, [R1+0x5d0] ;  /* 0x0005d00001d87983 */ /* 0x001ee80000300800 */
[----:B------:R-:W3:Y:S01]  /*10060*/  LDL.LU R7, [R1+0x5a4] ;  /* 0x0005a40001077983 */ /* 0x000ee20000300800 */
[----:B----4-:R-:W-:-:S05]  /*10070*/  IADD3 R22, P3, R22, R9, RZ ;  /* 0x0000000916167210 */ /* 0x010fca0007f7e0ff */
[----:B------:R0:W-:Y:S04]  /*10080*/  STL [R1+0x5b4], R22 ;  /* 0x0005b41601007387 */ /* 0x0001e80000100800 */
[----:B------:R-:W4:Y:S04]  /*10090*/  LDL.LU R217, [R1+0x5c8] ;  /* 0x0005c80001d97983 */ /* 0x000f280000300800 */
[----:B0-----:R-:W4:Y:S01]  /*100a0*/  LDL.LU R22, [R1+0x59c] ;  /* 0x00059c0001167983 */ /* 0x001f220000300800 */
[----:B--2---:R-:W-:-:S05]  /*100b0*/  IMAD.X R23, R23, 0x1, R0, P4 ;  /* 0x0000000117177824 */ /* 0x004fca00020e0600 */
[----:B------:R0:W-:Y:S04]  /*100c0*/  STL [R1+0x5d8], R23 ;  /* 0x0005d81701007387 */ /* 0x0001e80000100800 */
[----:B0-----:R-:W2:Y:S01]  /*100d0*/  LDL.LU R23, [R1+0x5c0] ;  /* 0x0005c00001177983 */ /* 0x001ea20000300800 */
[----:B---3--:R-:W-:Y:S01]  /*100e0*/  IADD3 R5, P4, R5, R9, RZ ;  /* 0x0000000905057210 */ /* 0x008fe20007f9e0ff */
[----:B------:R-:W-:-:S05]  /*100f0*/  IMAD.X R216, R216, 0x1, R0, P5 ;  /* 0x00000001d8d87824 */ /* 0x000fca00028e0600 */
[----:B------:R0:W-:Y:S04]  /*10100*/  STL [R1+0x5d0], R216 ;  /* 0x0005d0d801007387 */ /* 0x0001e80000100800 */
[----:B------:R-:W-:Y:S04]  /*10110*/  STL [R1+0x5ac], R5 ;  /* 0x0005ac0501007387 */ /* 0x000fe80000100800 */
[----:B0-----:R-:W3:Y:S01]  /*10120*/  LDL.LU R216, [R1+0x594] ;  /* 0x0005940001d87983 */ /* 0x001ee20000300800 */
[-C--:B------:R-:W-:Y:S01]  /*10130*/  IADD3 R7, P5, R7, R9.reuse, RZ ;  /* 0x0000000907077210 */ /* 0x080fe20007fbe0ff */
[----:B----4-:R-:W-:Y:S01]  /*10140*/  IMAD.X R217, R217, 0x1, R0, P6 ;  /* 0x00000001d9d97824 */ /* 0x010fe200030e0600 */
[----:B------:R-:W-:-:S05]  /*10150*/  IADD3 R22, P6, R22, R9, RZ ;  /* 0x0000000916167210 */ /* 0x000fca0007fde0ff */
[----:B------:R0:W-:Y:S04]  /*10160*/  STL [R1+0x59c], R22 ;  /* 0x00059c1601007387 */ /* 0x0001e80000100800 */
[----:B------:R-:W-:Y:S04]  /*10170*/  STL [R1+0x5a4], R7 ;  /* 0x0005a40701007387 */ /* 0x000fe80000100800 */
[----:B0-----:R-:W4:Y:S04]  /*10180*/  LDL.LU R22, [R1+0x5b8] ;  /* 0x0005b80001167983 */ /* 0x001f280000300800 */
[----:B------:R-:W-:Y:S01]  /*10190*/  STL [R1+0x5c8], R217 ;  /* 0x0005c8d901007387 */ /* 0x000fe20000100800 */
[----:B--2---:R-:W-:-:S05]  /*101a0*/  IMAD.X R23, R23, 0x1, R0, P1 ;  /* 0x0000000117177824 */ /* 0x004fca00008e0600 */
[----:B------:R0:W-:Y:S04]  /*101b0*/  STL [R1+0x5c0], R23 ;  /* 0x0005c01701007387 */ /* 0x0001e80000100800 */
[----:B------:R-:W2:Y:S04]  /*101c0*/  LDL.LU R5, [R1+0x58c] ;  /* 0x00058c0001057983 */ /* 0x000ea80000300800 */
[----:B0-----:R-:W2:Y:S04]  /*101d0*/  LDL.LU R23, [R1+0x5b0] ;  /* 0x0005b00001177983 */ /* 0x001ea80000300800 */
[----:B------:R-:W2:Y:S01]  /*101e0*/  LDL.LU R7, [R1+0x584] ;  /* 0x0005840001077983 */ /* 0x000ea20000300800 */
[----:B---3--:R-:W-:-:S05]  /*101f0*/  IADD3 R216, P1, R216, R9, RZ ;  /* 0x00000009d8d87210 */ /* 0x008fca0007f3e0ff */
[----:B------:R0:W-:Y:S04]  /*10200*/  STL [R1+0x594], R216 ;  /* 0x000594d801007387 */ /* 0x0001e80000100800 */
[----:B------:R-:W3:Y:S04]  /*10210*/  LDL.LU R217, [R1+0x5a8] ;  /* 0x0005a80001d97983 */ /* 0x000ee80000300800 */
[----:B0-----:R-:W3:Y:S01]  /*10220*/  LDL.LU R216, [R1+0x57c] ;  /* 0x00057c0001d87983 */ /* 0x001ee20000300800 */
[----:B----4-:R-:W-:-:S05]  /*10230*/  IMAD.X R22, R22, 0x1, R0, P2 ;  /* 0x0000000116167824 */ /* 0x010fca00010e0600 */
[----:B------:R0:W-:Y:S04]  /*10240*/  STL [R1+0x5b8], R22 ;  /* 0x0005b81601007387 */ /* 0x0001e80000100800 */
[----:B0-----:R-:W4:Y:S01]  /*10250*/  LDL.LU R22, [R1+0x5a0] ;  /* 0x0005a00001167983 */ /* 0x001f220000300800 */
[----:B--2---:R-:W-:Y:S01]  /*10260*/  IADD3 R5, P2, R5, R9, RZ ;  /* 0x0000000905057210 */ /* 0x004fe20007f5e0ff */
[----:B------:R-:W-:-:S05]  /*10270*/  IMAD.X R23, R23, 0x1, R0, P3 ;  /* 0x0000000117177824 */ /* 0x000fca00018e0600 */
[----:B------:R0:W-:Y:S04]  /*10280*/  STL [R1+0x5b0], R23 ;  /* 0x0005b01701007387 */ /* 0x0001e80000100800 */
[----:B------:R-:W-:Y:S04]  /*10290*/  STL [R1+0x58c], R5 ;  /* 0x00058c0501007387 */ /* 0x000fe80000100800 */
[----:B0-----:R-:W2:Y:S01]  /*102a0*/  LDL.LU R23, [R1+0x574] ;  /* 0x0005740001177983 */ /* 0x001ea20000300800 */
[-C--:B------:R-:W-:Y:S01]  /*102b0*/  IADD3 R7, P3, R7, R9.reuse, RZ ;  /* 0x0000000907077210 */ /* 0x080fe20007f7e0ff */
[----:B---3--:R-:W-:Y:S01]  /*102c0*/  IMAD.X R217, R217, 0x1, R0, P4 ;  /* 0x00000001d9d97824 */ /* 0x008fe200020e0600 */
[----:B------:R-:W-:-:S05]  /*102d0*/  IADD3 R216, P4, R216, R9, RZ ;  /* 0x00000009d8d87210 */ /* 0x000fca0007f9e0ff */
[----:B------:R0:W-:Y:S04]  /*102e0*/  STL [R1+0x57c], R216 ;  /* 0x00057cd801007387 */ /* 0x0001e80000100800 */
[----:B------:R-:W-:Y:S04]  /*102f0*/  STL [R1+0x584], R7 ;  /* 0x0005840701007387 */ /* 0x000fe80000100800 */
[----:B0-----:R-:W3:Y:S04]  /*10300*/  LDL.LU R216, [R1+0x598] ;  /* 0x0005980001d87983 */ /* 0x001ee80000300800 */
[----:B------:R-:W-:Y:S01]  /*10310*/  STL [R1+0x5a8], R217 ;  /* 0x0005a8d901007387 */ /* 0x000fe20000100800 */
[----:B----4-:R-:W-:-:S05]  /*10320*/  IMAD.X R22, R22, 0x1, R0, P5 ;  /* 0x0000000116167824 */ /* 0x010fca00028e0600 */
        /* <DEDUP_REMOVED lines=170> */
[----:B0-----:R-:W3:Y:S01]  /*10dd0*/  LDL.LU R216, [R1+0x4b0] ;  /* 0x0004b00001d87983 */ /* 0x001ee20000300800 */
[----:B----4-:R-:W-:-:S05]  /*10de0*/  IADD3 R22, P3, R22, R9, RZ ;  /* 0x0000000916167210 */ /* 0x010fca0007f7e0ff */
[----:B------:R0:W-:Y:S04]  /*10df0*/  STL [R1+0x494], R22 ;  /* 0x0004941601007387 */ /* 0x0001e80000100800 */
[----:B------:R-:W4:Y:S04]  /*10e00*/  LDL.LU R7, [R1+0x484] ;  /* 0x0004840001077983 */ /* 0x000f280000300800 */
[----:B------:R-:W4:Y:S01]  /*10e10*/  LDL.LU R217, [R1+0x4a8] ;  /* 0x0004a80001d97983 */ /* 0x000f220000300800 */
[----:B0-----:R-:W-:-:S03]  /*10e20*/  IMAD.MOV.U32 R22, RZ, RZ, R21 ;  /* 0x000000ffff167224 */ /* 0x001fc600078e0015 */
[----:B------:R-:W4:Y:S01]  /*10e30*/  LDL.LU R21, [R1+0x47c] ;  /* 0x00047c0001157983 */ /* 0x000f220000300800 */
        /* <DEDUP_REMOVED lines=8> */
[-C--:B----4-:R-:W-:Y:S01]  /*10ec0*/  IADD3 R7, P5, R7, R9.reuse, RZ ;  /* 0x0000000907077210 */ /* 0x090fe20007fbe0ff */
[----:B------:R-:W-:Y:S01]  /*10ed0*/  IMAD.X R217, R217, 0x1, R0, P6 ;  /* 0x00000001d9d97824 */ /* 0x000fe200030e0600 */
        /* <DEDUP_REMOVED lines=22> */
[----:B------:R-:W-:Y:S01]  /*11040*/  IADD3 R7, P3, R7, R9, RZ ;  /* 0x0000000907077210 */ /* 0x000fe20007f7e0ff */
[----:B---3--:R-:W-:-:S05]  /*11050*/  IMAD.X R217, R217, 0x1, R0, P4 ;  /* 0x00000001d9d97824 */ /* 0x008fca00020e0600 */
[----:B------:R0:W-:Y:S04]  /*11060*/  STL [R1+0x488], R217 ;  /* 0x000488d901007387 */ /* 0x0001e80000100800 */
[----:B------:R-:W-:Y:S04]  /*11070*/  STL [R1+0x464], R7 ;  /* 0x0004640701007387 */ /* 0x000fe80000100800 */
[----:B0-----:R-:W3:Y:S01]  /*11080*/  LDL.LU R217, [R1+0x478] ;  /* 0x0004780001d97983 */ /* 0x001ee20000300800 */
[----:B------:R-:W-:-:S05]  /*11090*/  IADD3 R216, P4, R216, R9, RZ ;  /* 0x00000009d8d87210 */ /* 0x000fca0007f9e0ff */
[----:B------:R-:W-:Y:S01]  /*110a0*/  STL [R1+0x45c], R216 ;  /* 0x00045cd801007387 */ /* 0x000fe20000100800 */
[----:B----4-:R-:W-:-:S05]  /*110b0*/  IMAD.X R21, R21, 0x1, R0, P5 ;  /* 0x0000000115157824 */ /* 0x010fca00028e0600 */
[----:B------:R0:W-:Y:S02]  /*110c0*/  STL [R1+0x480], R21 ;  /* 0x0004801501007387 */ /* 0x0001e40000100800 */
[----:B0-----:R-:W-:Y:S02]  /*110d0*/  IMAD.MOV.U32 R21, RZ, RZ, R247 ;  /* 0x000000ffff157224 */ /* 0x001fe400078e00f7 */
[----:B------:R-:W-:Y:S02]  /*110e0*/  IMAD.MOV.U32 R247, RZ, RZ, R246 ;  /* 0x000000fffff77224 */ /* 0x000fe400078e00f6 */
[----:B------:R-:W-:Y:S02]  /*110f0*/  IMAD.MOV.U32 R246, RZ, RZ, R245 ;  /* 0x000000fffff67224 */ /* 0x000fe400078e00f5 */
[----:B------:R-:W-:Y:S02]  /*11100*/  IMAD.MOV.U32 R245, RZ, RZ, R244 ;  /* 0x000000fffff57224 */ /* 0x000fe400078e00f4 */
[----:B------:R-:W4:Y:S04]  /*11110*/  LDL.LU R244, [R1+0x44c] ;  /* 0x00044c0001f47983 */ /* 0x000f280000300800 */
[----:B------:R-:W4:Y:S04]  /*11120*/  LDL.LU R216, [R1+0x470] ;  /* 0x0004700001d87983 */ /* 0x000f280000300800 */
        /* <DEDUP_REMOVED lines=9> */
[----:B------:R-:W-:-:S04]  /*111c0*/  IMAD.X R216, R216, 0x1, R0, P1 ;  /* 0x00000001d8d87824 */ /* 0x000fc800008e0600 */
[----:B------:R0:W-:Y:S01]  /*111d0*/  STL [R1+0x44c], R244 ;  /* 0x00044cf401007387 */ /* 0x0001e20000100800 */
[----:B------:R-:W-:-:S03]  /*111e0*/  IADD3 R5, P1, R5, R9, RZ ;  /* 0x0000000905057210 */ /* 0x000fc60007f3e0ff */
[----:B0-----:R1:W5:Y:S04]  /*111f0*/  LDL.LU R244, [R1+0x7d0] ;  /* 0x0007d00001f47983 */ /* 0x0013680000300800 */
[----:B------:R0:W-:Y:S04]  /*11200*/  STL [R1+0x470], R216 ;  /* 0x000470d801007387 */ /* 0x0001e80000100800 */
[----:B0-----:R-:W4:Y:S01]  /*11210*/  LDL.LU R216, [R1+0x434] ;  /* 0x0004340001d87983 */ /* 0x001f220000300800 */
[----:B--2---:R-:W-:Y:S01]  /*11220*/  IMAD.X R7, R7, 0x1, R0, P2 ;  /* 0x0000000107077824 */ /* 0x004fe200010e0600 */
[----:B------:R-:W-:-:S05]  /*11230*/  IADD3 R23, P2, R23, R9, RZ ;  /* 0x0000000917177210 */ /* 0x000fca0007f5e0ff */
[----:B------:R0:W-:Y:S04]  /*11240*/  STL [R1+0x43c], R23 ;  /* 0x00043c1701007387 */ /* 0x0001e80000100800 */
[----:B------:R-:W-:Y:S04]  /*11250*/  STL [R1+0x444], R5 ;  /* 0x0004440501007387 */ /* 0x000fe80000100800 */
[----:B0-----:R-:W2:Y:S04]  /*11260*/  LDL.LU R23, [R1+0x458] ;  /* 0x0004580001177983 */ /* 0x001ea80000300800 */
[----:B------:R0:W-:Y:S01]  /*11270*/  STL [R1+0x468], R7 ;  /* 0x0004680701007387 */ /* 0x0001e20000100800 */
[----:B---3--:R-:W-:-:S05]  /*11280*/  IMAD.X R217, R217, 0x1, R0, P3 ;  /* 0x00000001d9d97824 */ /* 0x008fca00018e0600 */
[----:B------:R3:W-:Y:S04]  /*11290*/  STL [R1+0x460], R217 ;  /* 0x000460d901007387 */ /* 0x0007e80000100800 */
[----:B0-----:R-:W2:Y:S04]  /*112a0*/  LDL.LU R7, [R1+0x42c] ;  /* 0x00042c0001077983 */ /* 0x001ea80000300800 */
[----:B---3--:R-:W3:Y:S04]  /*112b0*/  LDL.LU R217, [R1+0x450] ;  /* 0x0004500001d97983 */ /* 0x008ee80000300800 */
[----:B------:R-:W3:Y:S01]  /*112c0*/  LDL.LU R5, [R1+0x424] ;  /* 0x0004240001057983 */ /* 0x000ee20000300800 */
[----:B----4-:R-:W-:-:S05]  /*112d0*/  IADD3 R216, P3, R216, R9, RZ ;  /* 0x00000009d8d87210 */ /* 0x010fca0007f7e0ff */
[----:B------:R0:W-:Y:S04]  /*112e0*/  STL [R1+0x434], R216 ;  /* 0x000434d801007387 */ /* 0x0001e80000100800 */
[----:B0-----:R-:W4:Y:S01]  /*112f0*/  LDL.LU R216, [R1+0x448] ;  /* 0x0004480001d87983 */ /* 0x001f220000300800 */
[----:B--2---:R-:W-:-:S05]  /*11300*/  IMAD.X R23, R23, 0x1, R0, P4 ;  /* 0x0000000117177824 */ /* 0x004fca00020e0600 */
[----:B------:R0:W-:Y:S04]  /*11310*/  STL [R1+0x458], R23 ;  /* 0x0004581701007387 */ /* 0x0001e80000100800 */
[----:B0-----:R-:W2:Y:S01]  /*11320*/  LDL.LU R23, [R1+0x41c] ;  /* 0x00041c0001177983 */ /* 0x001ea20000300800 */
[----:B------:R-:W-:Y:S01]  /*11330*/  IADD3 R7, P4, R7, R9, RZ ;  /* 0x0000000907077210 */ /* 0x000fe20007f9e0ff */
[----:B---3--:R-:W-:-:S04]  /*11340*/  IMAD.X R217, R217, 0x1, R0, P5 ;  /* 0x00000001d9d97824 */ /* 0x008fc800028e0600 */
[----:B------:R0:W-:Y:S04]  /*11350*/  STL [R1+0x42c], R7 ;  /* 0x00042c0701007387 */ /* 0x0001e80000100800 */
[----:B0-----:R-:W3:Y:S04]  /*11360*/  LDL.LU R7, [R1+0x440] ;  /* 0x0004400001077983 */ /* 0x001ee80000300800 */
[----:B------:R0:W-:Y:S04]  /*11370*/  STL [R1+0x450], R217 ;  /* 0x000450d901007387 */ /* 0x0001e80000100800 */
[----:B0-----:R-:W3:Y:S01]  /*11380*/  LDL.LU R217, [R1+0x414] ;  /* 0x0004140001d97983 */ /* 0x001ee20000300800 */
[----:B------:R-:W-:Y:S01]  /*11390*/  IADD3 R5, P5, R5, R9, RZ ;  /* 0x0000000905057210 */ /* 0x000fe20007fbe0ff */
[----:B----4-:R-:W-:-:S05]  /*113a0*/  IMAD.X R216, R216, 0x1, R0, P6 ;  /* 0x00000001d8d87824 */ /* 0x010fca00030e0600 */
[----:B------:R0:W-:Y:S04]  /*113b0*/  STL [R1+0x448], R216 ;  /* 0x000448d801007387 */ /* 0x0001e80000100800 */
[----:B0-----:R-:W4:Y:S04]  /*113c0*/  LDL.LU R216, [R1+0x438] ;  /* 0x0004380001d87983 */ /* 0x001f280000300800 */
[----:B------:R0:W-:Y:S01]  /*113d0*/  STL [R1+0x424], R5 ;  /* 0x0004240501007387 */ /* 0x0001e20000100800 */
[----:B--2---:R-:W-:-:S05]  /*113e0*/  IADD3 R23, P6, R23, R9, RZ ;  /* 0x0000000917177210 */ /* 0x004fca0007fde0ff */
[----:B------:R2:W-:Y:S04]  /*113f0*/  STL [R1+0x41c], R23 ;  /* 0x00041c1701007387 */ /* 0x0005e80000100800 */
[----:B0-----:R-:W4:Y:S04]  /*11400*/  LDL.LU R5, [R1+0x40c] ;  /* 0x00040c0001057983 */ /* 0x001f280000300800 */
[----:B--2---:R-:W2:Y:S01]  /*11410*/  LDL.LU R23, [R1+0x430] ;  /* 0x0004300001177983 */ /* 0x004ea20000300800 */
[----:B---3--:R-:W-:-:S05]  /*11420*/  IMAD.X R7, R7, 0x1, R0, P1 ;  /* 0x0000000107077824 */ /* 0x008fca00008e0600 */
[----:B------:R0:W-:Y:S01]  /*11430*/  STL [R1+0x440], R7 ;  /* 0x0004400701007387 */ /* 0x0001e20000100800 */
[----:B------:R-:W-:-:S03]  /*11440*/  IADD3 R217, P1, R217, R9, RZ ;  /* 0x00000009d9d97210 */ /* 0x000fc60007f3e0ff */
[----:B0-----:R-:W3:Y:S04]  /*11450*/  LDL.LU R7, [R1+0x404] ;  /* 0x0004040001077983 */ /* 0x001ee80000300800 */
[----:B------:R0:W-:Y:S04]  /*11460*/  STL [R1+0x414], R217 ;  /* 0x000414d901007387 */ /* 0x0001e80000100800 */
[----:B0-----:R-:W3:Y:S01]  /*11470*/  LDL.LU R217, [R1+0x428] ;  /* 0x0004280001d97983 */ /* 0x001ee20000300800 */
[----:B----4-:R-:W-:-:S05]  /*11480*/  IMAD.X R216, R216, 0x1, R0, P2 ;  /* 0x00000001d8d87824 */ /* 0x010fca00010e0600 */
[----:B------:R0:W-:Y:S04]  /*11490*/  STL [R1+0x438], R216 ;  /* 0x000438d801007387 */ /* 0x0001e80000100800 */
[----:B0-----:R-:W4:Y:S01]  /*114a0*/  LDL.LU R216, [R1+0x3fc] ;  /* 0x0003fc0001d87983 */ /* 0x001f220000300800 */
[----:B------:R-:W-:Y:S01]  /*114b0*/  IADD3 R5, P2, R5, R9, RZ ;  /* 0x0000000905057210 */ /* 0x000fe20007f5e0ff */
[----:B--2---:R-:W-:-:S04]  /*114c0*/  IMAD.X R23, R23, 0x1, R0, P3 ;  /* 0x0000000117177824 */ /* 0x004fc800018e0600 */
[----:B------:R0:W-:Y:S04]  /*114d0*/  STL [R1+0x40c], R5 ;  /* 0x00040c0501007387 */ /* 0x0001e80000100800 */
[----:B0-----:R-:W2:Y:S04]  /*114e0*/  LDL.LU R5, [R1+0x420] ;  /* 0x0004200001057983 */ /* 0x001ea80000300800 */
[----:B------:R0:W-:Y:S04]  /*114f0*/  STL [R1+0x430], R23 ;  /* 0x0004301701007387 */ /* 0x0001e80000100800 */
[----:B0-----:R-:W2:Y:S01]  /*11500*/  LDL.LU R23, [R1+0x3f4] ;  /* 0x0003f40001177983 */ /* 0x001ea20000300800 */
[----:B---3--:R-:W-:-:S05]  /*11510*/  IMAD.X R217, R217, 0x1, R0, P4 ;  /* 0x00000001d9d97824 */ /* 0x008fca00020e0600 */
[----:B------:R0:W-:Y:S04]  /*11520*/  STL [R1+0x428], R217 ;  /* 0x000428d901007387 */ /* 0x0001e80000100800 */
[----:B0-----:R-:W3:Y:S01]  /*11530*/  LDL.LU R217, [R1+0x418] ;  /* 0x0004180001d97983 */ /* 0x001ee20000300800 */
[----:B------:R-:W-:-:S05]  /*11540*/  IADD3 R7, P3, R7, R9, RZ ;  /* 0x0000000907077210 */ /* 0x000fca0007f7e0ff */
[----:B------:R0:W-:Y:S01]  /*11550*/  STL [R1+0x404], R7 ;  /* 0x0004040701007387 */ /* 0x0001e20000100800 */
[----:B----4-:R-:W-:-:S05]  /*11560*/  IADD3 R216, P4, R216, R9, RZ ;  /* 0x00000009d8d87210 */ /* 0x010fca0007f9e0ff */
[----:B------:R4:W-:Y:S04]  /*11570*/  STL [R1+0x3fc], R216 ;  /* 0x0003fcd801007387 */ /* 0x0009e80000100800 */
[----:B0-----:R-:W3:Y:S04]  /*11580*/  LDL.LU R7, [R1+0x3ec] ;  /* 0x0003ec0001077983 */ /* 0x001ee80000300800 */
[----:B----4-:R-:W4:Y:S01]  /*11590*/  LDL.LU R216, [R1+0x410] ;  /* 0x0004100001d87983 */ /* 0x010f220000300800 */
[----:B--2---:R-:W-:-:S05]  /*115a0*/  IMAD.X R5, R5, 0x1, R0, P5 ;  /* 0x0000000105057824 */ /* 0x004fca00028e0600 */
[----:B------:R0:W-:Y:S01]  /*115b0*/  STL [R1+0x420], R5 ;  /* 0x0004200501007387 */ /* 0x0001e20000100800 */
[----:B------:R-:W-:-:S03]  /*115c0*/  IADD3 R23, P5, R23, R9, RZ ;  /* 0x0000000917177210 */ /* 0x000fc60007fbe0ff */
[----:B0-----:R-:W2:Y:S04]  /*115d0*/  LDL.LU R5, [R1+0x3e4] ;  /* 0x0003e40001057983 */ /* 0x001ea80000300800 */
[----:B------:R0:W-:Y:S04]  /*115e0*/  STL [R1+0x3f4], R23 ;  /* 0x0003f41701007387 */ /* 0x0001e80000100800 */
[----:B0-----:R-:W2:Y:S01]  /*115f0*/  LDL.LU R23, [R1+0x408] ;  /* 0x0004080001177983 */ /* 0x001ea20000300800 */
[----:B---3--:R-:W-:-:S05]  /*11600*/  IMAD.X R217, R217, 0x1, R0, P6 ;  /* 0x00000001d9d97824 */ /* 0x008fca00030e0600 */
[----:B------:R0:W-:Y:S04]  /*11610*/  STL [R1+0x418], R217 ;  /* 0x000418d901007387 */ /* 0x0001e80000100800 */
[----:B0-----:R-:W3:Y:S01]  /*11620*/  LDL.LU R217, [R1+0x3dc] ;  /* 0x0003dc0001d97983 */ /* 0x001ee20000300800 */
[----:B------:R-:W-:Y:S01]  /*11630*/  IADD3 R7, P6, R7, R9, RZ ;  /* 0x0000000907077210 */ /* 0x000fe20007fde0ff */
[----:B----4-:R-:W-:-:S04]  /*11640*/  IMAD.X R216, R216, 0x1, R0, P1 ;  /* 0x00000001d8d87824 */ /* 0x010fc800008e0600 */
[----:B------:R0:W-:Y:S04]  /*11650*/  STL [R1+0x3ec], R7 ;  /* 0x0003ec0701007387 */ /* 0x0001e80000100800 */
[----:B0-----:R-:W4:Y:S04]  /*11660*/  LDL.LU R7, [R1+0x400] ;  /* 0x0004000001077983 */ /* 0x001f280000300800 */
[----:B------:R0:W-:Y:S04]  /*11670*/  STL [R1+0x410], R216 ;  /* 0x000410d801007387 */ /* 0x0001e80000100800 */
[----:B0-----:R-:W4:Y:S01]  /*11680*/  LDL.LU R216, [R1+0x3d4] ;  /* 0x0003d40001d87983 */ /* 0x001f220000300800 */
[----:B--2---:R-:W-:-:S05]  /*11690*/  IMAD.X R23, R23, 0x1, R0, P2 ;  /* 0x0000000117177824 */ /* 0x004fca00010e0600 */
[----:B------:R0:W-:Y:S04]  /*116a0*/  STL [R1+0x408], R23 ;  /* 0x0004081701007387 */ /* 0x0001e80000100800 */
[----:B0-----:R-:W2:Y:S01]  /*116b0*/  LDL.LU R23, [R1+0x3f8] ;  /* 0x0003f80001177983 */ /* 0x001ea20000300800 */
[----:B------:R-:W-:-:S05]  /*116c0*/  IADD3 R5, P1, R5, R9, RZ ;  /* 0x0000000905057210 */ /* 0x000fca0007f3e0ff */
[----:B------:R0:W-:Y:S01]  /*116d0*/  STL [R1+0x3e4], R5 ;  /* 0x0003e40501007387 */ /* 0x0001e20000100800 */
[----:B---3--:R-:W-:-:S05]  /*116e0*/  IADD3 R217, P2, R217, R9, RZ ;  /* 0x00000009d9d97210 */ /* 0x008fca0007f5e0ff */
[----:B------:R3:W-:Y:S04]  /*116f0*/  STL [R1+0x3dc], R217 ;  /* 0x0003dcd901007387 */ /* 0x0007e80000100800 */
[----:B0-----:R-:W2:Y:S04]  /*11700*/  LDL.LU R5, [R1+0x3cc] ;  /* 0x0003cc0001057983 */ /* 0x001ea80000300800 */
[----:B---3--:R-:W3:Y:S01]  /*11710*/  LDL.LU R217, [R1+0x3f0] ;  /* 0x0003f00001d97983 */ /* 0x008ee20000300800 */
[----:B----4-:R-:W-:-:S05]  /*11720*/  IMAD.X R7, R7, 0x1, R0, P3 ;  /* 0x0000000107077824 */ /* 0x010fca00018e0600 */
[----:B------:R0:W-:Y:S01]  /*11730*/  STL [R1+0x400], R7 ;  /* 0x0004000701007387 */ /* 0x0001e20000100800 */
[----:B------:R-:W-:-:S03]  /*11740*/  IADD3 R216, P3, R216, R9, RZ ;  /* 0x00000009d8d87210 */ /* 0x000fc60007f7e0ff */
[----:B0-----:R-:W4:Y:S04]  /*11750*/  LDL.LU R7, [R1+0x3c4] ;  /* 0x0003c40001077983 */ /* 0x001f280000300800 */
        /* <DEDUP_REMOVED lines=11> */
[----:B----4-:R-:W-:Y:S01]  /*11810*/  IADD3 R7, P5, R7, R9, RZ ;  /* 0x0000000907077210 */ /* 0x010fe20007fbe0ff */
[----:B------:R-:W-:-:S05]  /*11820*/  IMAD.X R216, R216, 0x1, R0, P6 ;  /* 0x00000001d8d87824 */ /* 0x000fca00030e0600 */
        /* <DEDUP_REMOVED lines=142> */
[----:B----4-:R-:W-:Y:S01]  /*12110*/  IADD3 R7, P5, R7, UR5, RZ ;  /* 0x0000000507077c10 */ /* 0x010fe2000ffbe0ff */
[----:B------:R-:W-:-:S05]  /*12120*/  IMAD.X R216, R216, 0x1, R0, P6 ;  /* 0x00000001d8d87824 */ /* 0x000fca00030e0600 */
[----:B------:R0:W-:Y:S04]  /*12130*/  STL [R1+0x328], R216 ;  /* 0x000328d801007387 */ /* 0x0001e80000100800 */
[----:B0-----:R-:W4:Y:S04]  /*12140*/  LDL.LU R216, [R1+0x318] ;  /* 0x0003180001d87983 */ /* 0x001f280000300800 */
[----:B------:R0:W-:Y:S01]  /*12150*/  STL [R1+0x304], R7 ;  /* 0x0003040701007387 */ /* 0x0001e20000100800 */
[----:B--2---:R-:W-:-:S05]  /*12160*/  IADD3 R23, P6, R23, UR5, RZ ;  /* 0x0000000517177c10 */ /* 0x004fca000ffde0ff */
[----:B------:R2:W-:Y:S04]  /*12170*/  STL [R1+0x2fc], R23 ;  /* 0x0002fc1701007387 */ /* 0x0005e80000100800 */
[----:B0-----:R-:W4:Y:S04]  /*12180*/  LDL.LU R7, [R1+0x2ec] ;  /* 0x0002ec0001077983 */ /* 0x001f280000300800 */
[----:B--2---:R-:W2:Y:S01]  /*12190*/  LDL.LU R23, [R1+0x310] ;  /* 0x0003100001177983 */ /* 0x004ea20000300800 */
[----:B---3--:R-:W-:-:S05]  /*121a0*/  IMAD.X R5, R5, 0x1, R0, P1 ;  /* 0x0000000105057824 */ /* 0x008fca00008e0600 */
[----:B------:R0:W-:Y:S01]  /*121b0*/  STL [R1+0x320], R5 ;  /* 0x0003200501007387 */ /* 0x0001e20000100800 */
[----:B------:R-:W-:-:S03]  /*121c0*/  IADD3 R217, P1, R217, UR5, RZ ;  /* 0x00000005d9d97c10 */ /* 0x000fc6000ff3e0ff */
[----:B0-----:R-:W3:Y:S04]  /*121d0*/  LDL.LU R5, [R1+0x2e4] ;  /* 0x0002e40001057983 */ /* 0x001ee80000300800 */
[----:B------:R0:W-:Y:S04]  /*121e0*/  STL [R1+0x2f4], R217 ;  /* 0x0002f4d901007387 */ /* 0x0001e80000100800 */
[----:B0-----:R-:W3:Y:S01]  /*121f0*/  LDL.LU R217, [R1+0x308] ;  /* 0x0003080001d97983 */ /* 0x001ee20000300800 */
[----:B----4-:R-:W-:-:S05]  /*12200*/  IMAD.X R216, R216, 0x1, R0, P2 ;  /* 0x00000001d8d87824 */ /* 0x010fca00010e0600 */
[----:B------:R0:W-:Y:S04]  /*12210*/  STL [R1+0x318], R216 ;  /* 0x000318d801007387 */ /* 0x0001e80000100800 */
[----:B0-----:R-:W4:Y:S01]  /*12220*/  LDL.LU R216, [R1+0x2dc] ;  /* 0x0002dc0001d87983 */ /* 0x001f220000300800 */
[----:B------:R-:W-:Y:S01]  /*12230*/  IADD3 R7, P2, R7, UR5, RZ ;  /* 0x0000000507077c10 */ /* 0x000fe2000ff5e0ff */
        /* <DEDUP_REMOVED lines=8> */
[----:B------:R-:W-:-:S05]  /*122c0*/  IADD3 R5, P3, R5, UR5, RZ ;  /* 0x0000000505057c10 */ /* 0x000fca000ff7e0ff */
[----:B------:R0:W-:Y:S01]  /*122d0*/  STL [R1+0x2e4], R5 ;  /* 0x0002e40501007387 */ /* 0x0001e20000100800 */
[----:B----4-:R-:W-:-:S05]  /*122e0*/  IADD3 R216, P4, R216, UR5, RZ ;  /* 0x00000005d8d87c10 */ /* 0x010fca000ff9e0ff */
[----:B------:R4:W-:Y:S04]  /*122f0*/  STL [R1+0x2dc], R216 ;  /* 0x0002dcd801007387 */ /* 0x0009e80000100800 */
[----:B0-----:R-:W3:Y:S04]  /*12300*/  LDL.LU R5, [R1+0x2cc] ;  /* 0x0002cc0001057983 */ /* 0x001ee80000300800 */
[----:B----4-:R-:W4:Y:S01]  /*12310*/  LDL.LU R216, [R1+0x2f0] ;  /* 0x0002f00001d87983 */ /* 0x010f220000300800 */
[----:B--2---:R-:W-:-:S05]  /*12320*/  IADD3.X R7, R7, UR60, RZ, P5, !PT ;  /* 0x0000003c07077c10 */ /* 0x004fca000affe4ff */
[----:B------:R0:W-:Y:S01]  /*12330*/  STL [R1+0x300], R7 ;  /* 0x0003000701007387 */ /* 0x0001e20000100800 */
[----:B------:R-:W-:-:S03]  /*12340*/  IADD3 R23, P5, R23, UR5, RZ ;  /* 0x0000000517177c10 */ /* 0x000fc6000ffbe0ff */
[----:B0-----:R-:W2:Y:S04]  /*12350*/  LDL.LU R7, [R1+0x2c4] ;  /* 0x0002c40001077983 */ /* 0x001ea80000300800 */
[----:B------:R0:W-:Y:S04]  /*12360*/  STL [R1+0x2d4], R23 ;  /* 0x0002d41701007387 */ /* 0x0001e80000100800 */
[----:B0-----:R-:W2:Y:S01]  /*12370*/  LDL.LU R23, [R1+0x2e8] ;  /* 0x0002e80001177983 */ /* 0x001ea20000300800 */
[----:B---3--:R-:W-:-:S05]  /*12380*/  IADD3.X R217, R217, UR60, RZ, P6, !PT ;  /* 0x0000003cd9d97c10 */ /* 0x008fca000b7fe4ff */
[----:B------:R0:W-:Y:S04]  /*12390*/  STL [R1+0x2f8], R217 ;  /* 0x0002f8d901007387 */ /* 0x0001e80000100800 */
[----:B0-----:R-:W3:Y:S01]  /*123a0*/  LDL.LU R217, [R1+0x2bc] ;  /* 0x0002bc0001d97983 */ /* 0x001ee20000300800 */
[----:B------:R-:W-:Y:S02]  /*123b0*/  IADD3 R5, P6, R5, UR5, RZ ;  /* 0x0000000505057c10 */ /* 0x000fe4000ffde0ff */
[----:B----4-:R-:W-:-:S03]  /*123c0*/  IADD3.X R216, R216, UR60, RZ, P1, !PT ;  /* 0x0000003cd8d87c10 */ /* 0x010fc60008ffe4ff */
[----:B------:R0:W-:Y:S04]  /*123d0*/  STL [R1+0x2cc], R5 ;  /* 0x0002cc0501007387 */ /* 0x0001e80000100800 */
[----:B0-----:R-:W4:Y:S04]  /*123e0*/  LDL.LU R5, [R1+0x2e0] ;  /* 0x0002e00001057983 */ /* 0x001f280000300800 */
[----:B------:R0:W-:Y:S04]  /*123f0*/  STL [R1+0x2f0], R216 ;  /* 0x0002f0d801007387 */ /* 0x0001e80000100800 */
[----:B0-----:R-:W4:Y:S01]  /*12400*/  LDL.LU R216, [R1+0x2b4] ;  /* 0x0002b40001d87983 */ /* 0x001f220000300800 */
[----:B--2---:R-:W-:-:S05]  /*12410*/  IADD3.X R23, R23, UR60, RZ, P2, !PT ;  /* 0x0000003c17177c10 */ /* 0x004fca00097fe4ff */
[----:B------:R0:W-:Y:S04]  /*12420*/  STL [R1+0x2e8], R23 ;  /* 0x0002e81701007387 */ /* 0x0001e80000100800 */
[----:B0-----:R-:W2:Y:S01]  /*12430*/  LDL.LU R23, [R1+0x2d8] ;  /* 0x0002d80001177983 */ /* 0x001ea20000300800 */
[----:B------:R-:W-:-:S05]  /*12440*/  IADD3 R7, P1, R7, UR5, RZ ;  /* 0x0000000507077c10 */ /* 0x000fca000ff3e0ff */
[----:B------:R0:W-:Y:S01]  /*12450*/  STL [R1+0x2c4], R7 ;  /* 0x0002c40701007387 */ /* 0x0001e20000100800 */
[----:B---3--:R-:W-:-:S05]  /*12460*/  IADD3 R217, P2, R217, UR5, RZ ;  /* 0x00000005d9d97c10 */ /* 0x008fca000ff5e0ff */
[----:B------:R3:W-:Y:S04]  /*12470*/  STL [R1+0x2bc], R217 ;  /* 0x0002bcd901007387 */ /* 0x0007e80000100800 */
[----:B0-----:R-:W2:Y:S04]  /*12480*/  LDL.LU R7, [R1+0x2ac] ;  /* 0x0002ac0001077983 */ /* 0x001ea80000300800 */
[----:B---3--:R-:W3:Y:S01]  /*12490*/  LDL.LU R217, [R1+0x2d0] ;  /* 0x0002d00001d97983 */ /* 0x008ee20000300800 */
[----:B----4-:R-:W-:-:S05]  /*124a0*/  IADD3.X R5, R5, UR60, RZ, P3, !PT ;  /* 0x0000003c05057c10 */ /* 0x010fca0009ffe4ff */
[----:B------:R0:W-:Y:S01]  /*124b0*/  STL [R1+0x2e0], R5 ;  /* 0x0002e00501007387 */ /* 0x0001e20000100800 */
[----:B------:R-:W-:-:S03]  /*124c0*/  IADD3 R216, P3, R216, UR5, RZ ;  /* 0x00000005d8d87c10 */ /* 0x000fc6000ff7e0ff */
[----:B0-----:R-:W4:Y:S04]  /*124d0*/  LDL.LU R5, [R1+0x2a4] ;  /* 0x0002a40001057983 */ /* 0x001f280000300800 */
[----:B------:R0:W-:Y:S04]  /*124e0*/  STL [R1+0x2b4], R216 ;  /* 0x0002b4d801007387 */ /* 0x0001e80000100800 */
[----:B0-----:R-:W4:Y:S01]  /*124f0*/  LDL.LU R216, [R1+0x2c8] ;  /* 0x0002c80001d87983 */ /* 0x001f220000300800 */
[----:B--2---:R-:W-:-:S05]  /*12500*/  IADD3.X R23, R23, UR60, RZ, P4, !PT ;  /* 0x0000003c17177c10 */ /* 0x004fca000a7fe4ff */
[----:B------:R0:W-:Y:S04]  /*12510*/  STL [R1+0x2d8], R23 ;  /* 0x0002d81701007387 */ /* 0x0001e80000100800 */
[----:B0-----:R-:W2:Y:S01]  /*12520*/  LDL.LU R23, [R1+0x29c] ;  /* 0x00029c0001177983 */ /* 0x001ea20000300800 */
[----:B------:R-:W-:Y:S02]  /*12530*/  IADD3 R7, P4, R7, UR5, RZ ;  /* 0x0000000507077c10 */ /* 0x000fe4000ff9e0ff */
[----:B---3--:R-:W-:-:S03]  /*12540*/  IADD3.X R217, R217, UR60, RZ, P5, !PT ;  /* 0x0000003cd9d97c10 */ /* 0x008fc6000affe4ff */
[----:B------:R0:W-:Y:S04]  /*12550*/  STL [R1+0x2ac], R7 ;  /* 0x0002ac0701007387 */ /* 0x0001e80000100800 */
[----:B0-----:R-:W3:Y:S04]  /*12560*/  LDL.LU R7, [R1+0x2c0] ;  /* 0x0002c00001077983 */ /* 0x001ee80000300800 */
[----:B------:R0:W-:Y:S04]  /*12570*/  STL [R1+0x2d0], R217 ;  /* 0x0002d0d901007387 */ /* 0x0001e80000100800 */
[----:B0-----:R-:W3:Y:S01]  /*12580*/  LDL.LU R217, [R1+0x294] ;  /* 0x0002940001d97983 */ /* 0x001ee20000300800 */
[----:B----4-:R-:W-:-:S02]  /*12590*/  IADD3 R5, P5, R5, UR5, RZ ;  /* 0x0000000505057c10 */ /* 0x010fc4000ffbe0ff */
[----:B------:R-:W-:-:S05]  /*125a0*/  IADD3.X R216, R216, UR60, RZ, P6, !PT ;  /* 0x0000003cd8d87c10 */ /* 0x000fca000b7fe4ff */
[----:B------:R0:W-:Y:S04]  /*125b0*/  STL [R1+0x2c8], R216 ;  /* 0x0002c8d801007387 */ /* 0x0001e80000100800 */
[----:B0-----:R-:W4:Y:S04]  /*125c0*/  LDL.LU R216, [R1+0x2b8] ;  /* 0x0002b80001d87983 */ /* 0x001f280000300800 */
[----:B------:R0:W-:Y:S01]  /*125d0*/  STL [R1+0x2a4], R5 ;  /* 0x0002a40501007387 */ /* 0x0001e20000100800 */
[----:B--2---:R-:W-:-:S05]  /*125e0*/  IADD3 R23, P6, R23, UR5, RZ ;  /* 0x0000000517177c10 */ /* 0x004fca000ffde0ff */
[----:B------:R2:W-:Y:S04]  /*125f0*/  STL [R1+0x29c], R23 ;  /* 0x00029c1701007387 */ /* 0x0005e80000100800 */
[----:B0-----:R-:W4:Y:S04]  /*12600*/  LDL.LU R5, [R1+0x28c] ;  /* 0x00028c0001057983 */ /* 0x001f280000300800 */
[----:B--2---:R-:W2:Y:S01]  /*12610*/  LDL.LU R23, [R1+0x2b0] ;  /* 0x0002b00001177983 */ /* 0x004ea20000300800 */
[----:B---3--:R-:W-:-:S05]  /*12620*/  IADD3.X R7, R7, UR60, RZ, P1, !PT ;  /* 0x0000003c07077c10 */ /* 0x008fca0008ffe4ff */
[----:B------:R0:W-:Y:S01]  /*12630*/  STL [R1+0x2c0], R7 ;  /* 0x0002c00701007387 */ /* 0x0001e20000100800 */
[----:B------:R-:W-:-:S03]  /*12640*/  IADD3 R217, P1, R217, UR5, RZ ;  /* 0x00000005d9d97c10 */ /* 0x000fc6000ff3e0ff */
[----:B0-----:R-:W3:Y:S04]  /*12650*/  LDL.LU R7, [R1+0x284] ;  /* 0x0002840001077983 */ /* 0x001ee80000300800 */
[----:B------:R0:W-:Y:S04]  /*12660*/  STL [R1+0x294], R217 ;  /* 0x000294d901007387 */ /* 0x0001e80000100800 */
[----:B0-----:R-:W3:Y:S01]  /*12670*/  LDL.LU R217, [R1+0x2a8] ;  /* 0x0002a80001d97983 */ /* 0x001ee20000300800 */
[----:B----4-:R-:W-:-:S05]  /*12680*/  IADD3.X R216, R216, UR60, RZ, P2, !PT ;  /* 0x0000003cd8d87c10 */ /* 0x010fca00097fe4ff */
[----:B------:R0:W-:Y:S04]  /*12690*/  STL [R1+0x2b8], R216 ;  /* 0x0002b8d801007387 */ /* 0x0001e80000100800 */
[----:B0-----:R-:W4:Y:S01]  /*126a0*/  LDL.LU R216, [R1+0x27c] ;  /* 0x00027c0001d87983 */ /* 0x001f220000300800 */
[----:B------:R-:W-:Y:S02]  /*126b0*/  IADD3 R5, P2, R5, UR5, RZ ;  /* 0x0000000505057c10 */ /* 0x000fe4000ff5e0ff */
[----:B--2---:R-:W-:-:S05]  /*126c0*/  IADD3.X R23, R23, UR60, RZ, P3, !PT ;  /* 0x0000003c17177c10 */ /* 0x004fca0009ffe4ff */
[----:B------:R0:W-:Y:S04]  /*126d0*/  STL [R1+0x2b0], R23 ;  /* 0x0002b01701007387 */ /* 0x0001e80000100800 */
[----:B------:R-:W-:Y:S04]  /*126e0*/  STL [R1+0x28c], R5 ;  /* 0x00028c0501007387 */ /* 0x000fe80000100800 */
[----:B0-----:R-:W2:Y:S01]  /*126f0*/  LDL.LU R23, [R1+0x2a0] ;  /* 0x0002a00001177983 */ /* 0x001ea20000300800 */
[----:B---3--:R-:W-:-:S05]  /*12700*/  IADD3.X R217, R217, UR60, RZ, P4, !PT ;  /* 0x0000003cd9d97c10 */ /* 0x008fca000a7fe4ff */
[----:B------:R0:W-:Y:S04]  /*12710*/  STL [R1+0x2a8], R217 ;  /* 0x0002a8d901007387 */ /* 0x0001e80000100800 */
[----:B0-----:R-:W3:Y:S01]  /*12720*/  LDL.LU R217, [R1+0x274] ;  /* 0x0002740001d97983 */ /* 0x001ee20000300800 */
[----:B------:R-:W-:-:S05]  /*12730*/  IADD3 R7, P3, R7, UR5, RZ ;  /* 0x0000000507077c10 */ /* 0x000fca000ff7e0ff */
[----:B------:R-:W-:Y:S01]  /*12740*/  STL [R1+0x284], R7 ;  /* 0x0002840701007387 */ /* 0x000fe20000100800 */
[----:B----4-:R-:W-:-:S05]  /*12750*/  IADD3 R216, P4, R216, UR5, RZ ;  /* 0x00000005d8d87c10 */ /* 0x010fca000ff9e0ff */
[----:B------:R0:W-:Y:S04]  /*12760*/  STL [R1+0x27c], R216 ;  /* 0x00027cd801007387 */ /* 0x0001e80000100800 */
[----:B------:R-:W4:Y:S04]  /*12770*/  LDL.LU R9, [R1+0x298] ;  /* 0x0002980001097983 */ /* 0x000f280000300800 */
[----:B0-----:R-:W4:Y:S04]  /*12780*/  LDL.LU R216, [R1+0x26c] ;  /* 0x00026c0001d87983 */ /* 0x001f280000300800 */
[----:B------:R-:W4:Y:S01]  /*12790*/  LDL.LU R5, [R1+0x290] ;  /* 0x0002900001057983 */ /* 0x000f220000300800 */
[----:B--2---:R-:W-:-:S05]  /*127a0*/  IADD3.X R23, R23, UR60, RZ, P5, !PT ;  /* 0x0000003c17177c10 */ /* 0x004fca000affe4ff */
[----:B------:R0:W-:Y:S04]  /*127b0*/  STL [R1+0x2a0], R23 ;  /* 0x0002a01701007387 */ /* 0x0001e80000100800 */
[----:B------:R-:W2:Y:S04]  /*127c0*/  LDL.LU R7, [R1+0x264] ;  /* 0x0002640001077983 */ /* 0x000ea80000300800 */
[----:B0-----:R-:W2:Y:S01]  /*127d0*/  LDL.LU R23, [R1+0x288] ;  /* 0x0002880001177983 */ /* 0x001ea20000300800 */
[----:B---3--:R-:W-:-:S05]  /*127e0*/  IADD3 R217, P5, R217, UR5, RZ ;  /* 0x00000005d9d97c10 */ /* 0x008fca000ffbe0ff */
[----:B------:R0:W-:Y:S04]  /*127f0*/  STL [R1+0x274], R217 ;  /* 0x000274d901007387 */ /* 0x0001e80000100800 */
[----:B0-----:R-:W3:Y:S01]  /*12800*/  LDL.LU R217, [R1+0x25c] ;  /* 0x00025c0001d97983 */ /* 0x001ee20000300800 */
[----:B----4-:R-:W-:Y:S02]  /*12810*/  IADD3.X R9, R9, UR60, RZ, P6, !PT ;  /* 0x0000003c09097c10 */ /* 0x010fe4000b7fe4ff */
[----:B------:R-:W-:Y:S02]  /*12820*/  IADD3 R216, P6, R216, UR5, RZ ;  /* 0x00000005d8d87c10 */ /* 0x000fe4000ffde0ff */
[----:B------:R-:W-:-:S03]  /*12830*/  IADD3.X R5, R5, UR60, RZ, P1, !PT ;  /* 0x0000003c05057c10 */ /* 0x000fc60008ffe4ff */
[----:B------:R0:W-:Y:S04]  /*12840*/  STL [R1+0x26c], R216 ;  /* 0x00026cd801007387 */ /* 0x0001e80000100800 */
[----:B------:R-:W-:Y:S04]  /*12850*/  STL [R1+0x298], R9 ;  /* 0x0002980901007387 */ /* 0x000fe80000100800 */
[----:B0-----:R-:W4:Y:S04]  /*12860*/  LDL.LU R216, [R1+0x280] ;  /* 0x0002800001d87983 */ /* 0x001f280000300800 */
[----:B------:R-:W-:Y:S01]  /*12870*/  STL [R1+0x290], R5 ;  /* 0x0002900501007387 */ /* 0x000fe20000100800 */
[----:B--2---:R-:W-:-:S05]  /*12880*/  IADD3.X R23, R23, UR60, RZ, P2, !PT ;  /* 0x0000003c17177c10 */ /* 0x004fca00097fe4ff */
[----:B------:R0:W-:Y:S04]  /*12890*/  STL [R1+0x288], R23 ;  /* 0x0002881701007387 */ /* 0x0001e80000100800 */
[----:B0-----:R-:W2:Y:S01]  /*128a0*/  LDL.LU R23, [R1+0x254] ;  /* 0x0002540001177983 */ /* 0x001ea20000300800 */
[----:B------:R-:W-:-:S05]  /*128b0*/  IADD3 R7, P1, R7, UR5, RZ ;  /* 0x0000000507077c10 */ /* 0x000fca000ff3e0ff */
[----:B------:R-:W-:Y:S01]  /*128c0*/  STL [R1+0x264], R7 ;  /* 0x0002640701007387 */ /* 0x000fe20000100800 */
[----:B---3--:R-:W-:-:S05]  /*128d0*/  IADD3 R217, P2, R217, UR5, RZ ;  /* 0x00000005d9d97c10 */ /* 0x008fca000ff5e0ff */
[----:B------:R0:W-:Y:S04]  /*128e0*/  STL [R1+0x25c], R217 ;  /* 0x00025cd901007387 */ /* 0x0001e80000100800 */
[----:B------:R-:W3:Y:S04]  /*128f0*/  LDL.LU R9, [R1+0x278] ;  /* 0x0002780001097983 */ /* 0x000ee80000300800 */
[----:B0-----:R-:W3:Y:S04]  /*12900*/  LDL.LU R217, [R1+0x248] ;  /* 0x0002480001d97983 */ /* 0x001ee80000300800 */
[----:B------:R-:W3:Y:S01]  /*12910*/  LDL.LU R5, [R1+0x270] ;  /* 0x0002700001057983 */ /* 0x000ee20000300800 */
[----:B----4-:R-:W-:-:S05]  /*12920*/  IADD3.X R216, R216, UR60, RZ, P3, !PT ;  /* 0x0000003cd8d87c10 */ /* 0x010fca0009ffe4ff */
[----:B------:R0:W-:Y:S04]  /*12930*/  STL [R1+0x280], R216 ;  /* 0x000280d801007387 */ /* 0x0001e80000100800 */
[----:B------:R-:W4:Y:S04]  /*12940*/  LDL.LU R7, [R1+0x240] ;  /* 0x0002400001077983 */ /* 0x000f280000300800 */
[----:B0-----:R-:W4:Y:S01]  /*12950*/  LDL.LU R216, [R1+0x268] ;  /* 0x0002680001d87983 */ /* 0x001f220000300800 */
[----:B--2---:R-:W-:-:S05]  /*12960*/  IADD3 R23, P3, R23, UR5, RZ ;  /* 0x0000000517177c10 */ /* 0x004fca000ff7e0ff */
[----:B------:R0:W-:Y:S04]  /*12970*/  STL [R1+0x254], R23 ;  /* 0x0002541701007387 */ /* 0x0001e80000100800 */
[----:B0-----:R-:W2:Y:S01]  /*12980*/  LDL.LU R23, [R1+0x238] ;  /* 0x0002380001177983 */ /* 0x001ea20000300800 */
[----:B---3--:R-:W-:Y:S02]  /*12990*/  IADD3.X R9, R9, UR60, RZ, P4, !PT ;  /* 0x0000003c09097c10 */ /* 0x008fe4000a7fe4ff */
[----:B------:R-:W-:-:S05]  /*129a0*/  IADD3 R217, P4, R217, UR5, RZ ;  /* 0x00000005d9d97c10 */ /* 0x000fca000ff9e0ff */
[----:B------:R0:W-:Y:S04]  /*129b0*/  STL [R1+0x248], R217 ;  /* 0x000248d901007387 */ /* 0x0001e80000100800 */
[----:B------:R-:W-:Y:S04]  /*129c0*/  STL [R1+0x278], R9 ;  /* 0x0002780901007387 */ /* 0x000fe80000100800 */
[----:B0-----:R-:W3:Y:S01]  /*129d0*/  LDL.LU R217, [R1+0x260] ;  /* 0x0002600001d97983 */ /* 0x001ee20000300800 */
[----:B------:R-:W-:-:S05]  /*129e0*/  IADD3.X R5, R5, UR60, RZ, P5, !PT ;  /* 0x0000003c05057c10 */ /* 0x000fca000affe4ff */
[----:B------:R-:W-:Y:S01]  /*129f0*/  STL [R1+0x270], R5 ;  /* 0x0002700501007387 */ /* 0x000fe20000100800 */
[----:B----4-:R-:W-:Y:S02]  /*12a00*/  IADD3 R7, P5, R7, UR5, RZ ;  /* 0x0000000507077c10 */ /* 0x010fe4000ffbe0ff */
[----:B------:R-:W-:-:S05]  /*12a10*/  IADD3.X R216, R216, UR60, RZ, P6, !PT ;  /* 0x0000003cd8d87c10 */ /* 0x000fca000b7fe4ff */
[----:B------:R0:W-:Y:S04]  /*12a20*/  STL [R1+0x268], R216 ;  /* 0x000268d801007387 */ /* 0x0001e80000100800 */
[----:B0-----:R-:W4:Y:S04]  /*12a30*/  LDL.LU R216, [R1+0x230] ;  /* 0x0002300001d87983 */ /* 0x001f280000300800 */
[----:B------:R-:W-:Y:S01]  /*12a40*/  STL [R1+0x240], R7 ;  /* 0x0002400701007387 */ /* 0x000fe20000100800 */
[----:B--2---:R-:W-:-:S05]  /*12a50*/  IADD3 R23, P6, R23, UR5, RZ ;  /* 0x0000000517177c10 */ /* 0x004fca000ffde0ff */
[----:B------:R0:W-:Y:S04]  /*12a60*/  STL [R1+0x238], R23 ;  /* 0x0002381701007387 */ /* 0x0001e80000100800 */
[----:B------:R-:W2:Y:S04]  /*12a70*/  LDL.LU R9, [R1+0x258] ;  /* 0x0002580001097983 */ /* 0x000ea80000300800 */
[----:B0-----:R-:W2:Y:S04]  /*12a80*/  LDL.LU R23, [R1+0x228] ;  /* 0x0002280001177983 */ /* 0x001ea80000300800 */
[----:B------:R-:W2:Y:S01]  /*12a90*/  LDL.LU R5, [R1+0x250] ;  /* 0x0002500001057983 */ /* 0x000ea20000300800 */
[----:B---3--:R-:W-:-:S05]  /*12aa0*/  IADD3.X R217, R217, UR60, RZ, P1, !PT ;  /* 0x0000003cd9d97c10 */ /* 0x008fca0008ffe4ff */
[----:B------:R0:W-:Y:S04]  /*12ab0*/  STL [R1+0x260], R217 ;  /* 0x000260d901007387 */ /* 0x0001e80000100800 */
[----:B------:R-:W3:Y:S04]  /*12ac0*/  LDL.LU R7, [R1+0x220] ;  /* 0x0002200001077983 */ /* 0x000ee80000300800 */
[----:B0-----:R-:W3:Y:S01]  /*12ad0*/  LDL.LU R217, [R1+0x244] ;  /* 0x0002440001d97983 */ /* 0x001ee20000300800 */
[----:B----4-:R-:W-:-:S05]  /*12ae0*/  IADD3 R216, P1, R216, UR5, RZ ;  /* 0x00000005d8d87c10 */ /* 0x010fca000ff3e0ff */
[----:B------:R0:W-:Y:S04]  /*12af0*/  STL [R1+0x230], R216 ;  /* 0x000230d801007387 */ /* 0x0001e80000100800 */
[----:B0-----:R-:W4:Y:S01]  /*12b00*/  LDL.LU R216, [R1+0x218] ;  /* 0x0002180001d87983 */ /* 0x001f220000300800 */
[----:B--2---:R-:W-:Y:S02]  /*12b10*/  IADD3.X R9, R9, UR60, RZ, P2, !PT ;  /* 0x0000003c09097c10 */ /* 0x004fe400097fe4ff */
[----:B------:R-:W-:-:S05]  /*12b20*/  IADD3 R23, P2, R23, UR5, RZ ;  /* 0x0000000517177c10 */ /* 0x000fca000ff5e0ff */
[----:B------:R0:W-:Y:S04]  /*12b30*/  STL [R1+0x228], R23 ;  /* 0x0002281701007387 */ /* 0x0001e80000100800 */
[----:B------:R-:W-:Y:S04]  /*12b40*/  STL [R1+0x258], R9 ;  /* 0x0002580901007387 */ /* 0x000fe80000100800 */
[----:B0-----:R-:W2:Y:S01]  /*12b50*/  LDL.LU R23, [R1+0x23c] ;  /* 0x00023c0001177983 */ /* 0x001ea20000300800 */
[----:B------:R-:W-:-:S05]  /*12b60*/  IADD3.X R5, R5, UR60, RZ, P3, !PT ;  /* 0x0000003c05057c10 */ /* 0x000fca0009ffe4ff */
[----:B------:R-:W-:Y:S01]  /*12b70*/  STL [R1+0x250], R5 ;  /* 0x0002500501007387 */ /* 0x000fe20000100800 */
        /* <DEDUP_REMOVED lines=12> */
[----:B------:R-:W2:Y:S01]  /*12c40*/  LDL.LU R7, [R1+0x200] ;  /* 0x0002000001077983 */ /* 0x000ea20000300800 */
[----:B0-----:R-:W-:-:S03]  /*12c50*/  IMAD.MOV.U32 R23, RZ, RZ, R22 ;  /* 0x000000ffff177224 */ /* 0x001fc600078e0016 */
[----:B------:R-:W2:Y:S01]  /*12c60*/  LDL.LU R22, [R1+0x224] ;  /* 0x0002240001167983 */ /* 0x000ea20000300800 */
        /* <DEDUP_REMOVED lines=22> */
[----:B------:R-:W4:Y:S01]  /*12dd0*/  LDL.LU R7, [R1+0x1e0] ;  /* 0x0001e00001077983 */ /* 0x000f220000300800 */
[----:B0-----:R-:W-:-:S03]  /*12de0*/  IMAD.MOV.U32 R216, RZ, RZ, R23 ;  /* 0x000000ffffd87224 */ /* 0x001fc600078e0017 */
[----:B------:R-:W4:Y:S01]  /*12df0*/  LDL.LU R23, [R1+0x204] ;  /* 0x0002040001177983 */ /* 0x000f220000300800 */
        /* <DEDUP_REMOVED lines=17> */
[----:B------:R-:W2:Y:S01]  /*12f10*/  LDL.LU R9, [R1+0x1f4] ;  /* 0x0001f40001097983 */ /* 0x000ea20000300800 */
[----:B0-----:R-:W-:Y:S02]  /*12f20*/  IMAD.MOV.U32 R22, RZ, RZ, R247 ;  /* 0x000000ffff167224 */ /* 0x001fe400078e00f7 */
[----:B------:R-:W-:Y:S02]  /*12f30*/  IMAD.MOV.U32 R247, RZ, RZ, R246 ;  /* 0x000000fffff77224 */ /* 0x000fe400078e00f6 */
[----:B------:R-:W-:Y:S02]  /*12f40*/  IMAD.MOV.U32 R246, RZ, RZ, R245 ;  /* 0x000000fffff67224 */ /* 0x000fe400078e00f5 */
[----:B------:R-:W-:-:S02]  /*12f50*/  IMAD.MOV.U32 R245, RZ, RZ, R3 ;  /* 0x000000fffff57224 */ /* 0x000fc400078e0003 */
[----:B------:R-:W-:Y:S02]  /*12f60*/  IMAD.MOV.U32 R3, RZ, RZ, R2 ;  /* 0x000000ffff037224 */ /* 0x000fe400078e0002 */
[----:B------:R-:W-:Y:S02]  /*12f70*/  IMAD.MOV.U32 R2, RZ, RZ, R13 ;  /* 0x000000ffff027224 */ /* 0x000fe400078e000d */
[----:B------:R-:W2:Y:S04]  /*12f80*/  LDL.LU R13, [R1+0x1c8] ;  /* 0x0001c800010d7983 */ /* 0x000ea80000300800 */
[----:B------:R-:W2:Y:S01]  /*12f90*/  LDL.LU R5, [R1+0x1ec] ;  /* 0x0001ec0001057983 */ /* 0x000ea20000300800 */
[----:B---3--:R-:W-:-:S05]  /*12fa0*/  IADD3.X R217, R217, UR60, RZ, P1, !PT ;  /* 0x0000003cd9d97c10 */ /* 0x008fca0008ffe4ff */
[----:B------:R0:W-:Y:S04]  /*12fb0*/  STL [R1+0x1fc], R217 ;  /* 0x0001fcd901007387 */ /* 0x0001e80000100800 */
[----:B0-----:R-:W3:Y:S01]  /*12fc0*/  LDL.LU R217, [R1+0x1e4] ;  /* 0x0001e40001d97983 */ /* 0x001ee20000300800 */
[----:B------:R-:W-:-:S03]  /*12fd0*/  IMAD.MOV.U32 R7, RZ, RZ, R216 ;  /* 0x000000ffff077224 */ /* 0x000fc600078e00d8 */
[----:B------:R-:W3:Y:S01]  /*12fe0*/  LDL.LU R216, [R1+0x1b8] ;  /* 0x0001b80001d87983 */ /* 0x000ee20000300800 */
        /* <DEDUP_REMOVED lines=8> */
[----:B------:R-:W-:Y:S02]  /*13070*/  IADD3.X R5, R5, UR60, RZ, P3, !PT ;  /* 0x0000003c05057c10 */ /* 0x000fe40009ffe4ff */
[----:B------:R-:W-:-:S02]  /*13080*/  IADD3 R7, P3, R7, UR5, RZ ;  /* 0x0000000507077c10 */ /* 0x000fc4000ff7e0ff */
[----:B---3--:R-:W-:Y:S01]  /*13090*/  IADD3.X R217, R217, UR60, RZ, P4, !PT ;  /* 0x0000003cd9d97c10 */ /* 0x008fe2000a7fe4ff */
[----:B------:R-:W-:Y:S04]  /*130a0*/  STL [R1+0x1ec], R5 ;  /* 0x0001ec0501007387 */ /* 0x000fe80000100800 */
[----:B------:R-:W-:Y:S04]  /*130b0*/  STL [R1+0x1c0], R7 ;  /* 0x0001c00701007387 */ /* 0x000fe80000100800 */
[----:B------:R0:W-:Y:S04]  /*130c0*/  STL [R1+0x1e4], R217 ;  /* 0x0001e4d901007387 */ /* 0x0001e80000100800 */
[----:B0-----:R-:W3:Y:S01]  /*130d0*/  LDL.LU R217, [R1+0x1d4] ;  /* 0x0001d40001d97983 */ /* 0x001ee20000300800 */
[----:B------:R-:W-:-:S05]  /*130e0*/  IADD3 R216, P4, R216, UR5, RZ ;  /* 0x00000005d8d87c10 */ /* 0x000fca000ff9e0ff */
[----:B------:R0:W-:Y:S02]  /*130f0*/  STL [R1+0x1b8], R216 ;  /* 0x0001b8d801007387 */ /* 0x0001e40000100800 */
[----:B0-----:R-:W-:Y:S01]  /*13100*/  IMAD.MOV.U32 R216, RZ, RZ, R246 ;  /* 0x000000ffffd87224 */ /* 0x001fe200078e00f6 */
[----:B----4-:R-:W-:-:S05]  /*13110*/  IADD3.X R23, R23, UR60, RZ, P5, !PT ;  /* 0x0000003c17177c10 */ /* 0x010fca000affe4ff */
[----:B------:R0:W-:Y:S04]  /*13120*/  STL [R1+0x1dc], R23 ;  /* 0x0001dc1701007387 */ /* 0x0001e80000100800 */
[----:B------:R-:W4:Y:S04]  /*13130*/  LDL.LU R246, [R1+0x1cc] ;  /* 0x0001cc0001f67983 */ /* 0x000f280000300800 */
[----:B------:R-:W4:Y:S01]  /*13140*/  LDL.LU R7, [R1+0x1a0] ;  /* 0x0001a00001077983 */ /* 0x000f220000300800 */
[----:B0-----:R-:W-:Y:S01]  /*13150*/  IMAD.MOV.U32 R23, RZ, RZ, R247 ;  /* 0x000000ffff177224 */ /* 0x001fe200078e00f7 */
[----:B--2---:R-:W-:-:S05]  /*13160*/  IADD3 R13, P5, R13, UR5, RZ ;  /* 0x000000050d0d7c10 */ /* 0x004fca000ffbe0ff */
[----:B------:R0:W-:Y:S04]  /*13170*/  STL [R1+0x1b0], R13 ;  /* 0x0001b00d01007387 */ /* 0x0001e80000100800 */
[----:B0-----:R-:W2:Y:S04]  /*13180*/  LDL.LU R13, [R1+0x1c4] ;  /* 0x0001c400010d7983 */ /* 0x001ea80000300800 */
[----:B------:R-:W2:Y:S04]  /*13190*/  LDL.LU R9, [R1+0x198] ;  /* 0x0001980001097983 */ /* 0x000ea80000300800 */
[----:B------:R-:W2:Y:S04]  /*131a0*/  LDL.LU R5, [R1+0x1bc] ;  /* 0x0001bc0001057983 */ /* 0x000ea80000300800 */
[----:B------:R-:W2:Y:S01]  /*131b0*/  LDL.LU R247, [R1+0x190] ;  /* 0x0001900001f77983 */ /* 0x000ea20000300800 */
[----:B---3--:R-:W-:-:S05]  /*131c0*/  IADD3.X R217, R217, UR60, RZ, P6, !PT ;  /* 0x0000003cd9d97c10 */ /* 0x008fca000b7fe4ff */
[----:B------:R0:W-:Y:S04]  /*131d0*/  STL [R1+0x1d4], R217 ;  /* 0x0001d4d901007387 */ /* 0x0001e80000100800 */
[----:B0-----:R-:W3:Y:S01]  /*131e0*/  LDL.LU R217, [R1+0x1b4] ;  /* 0x0001b40001d97983 */ /* 0x001ee20000300800 */
[----:B------:R-:W-:-:S05]  /*131f0*/  IADD3 R245, P6, R245, UR5, RZ ;  /* 0x00000005f5f57c10 */ /* 0x000fca000ffde0ff */
[----:B------:R0:W-:Y:S04]  /*13200*/  STL [R1+0x1a8], R245 ;  /* 0x0001a8f501007387 */ /* 0x0001e80000100800 */
[----:B0-----:R1:W5:Y:S01]  /*13210*/  LDL.LU R245, [R1+0x7cc] ;  /* 0x0007cc0001f57983 */ /* 0x0013620000300800 */
[----:B----4-:R-:W-:Y:S02]  /*13220*/  IADD3.X R246, R246, UR60, RZ, P1, !PT ;  /* 0x0000003cf6f67c10 */ /* 0x010fe40008ffe4ff */
[----:B------:R-:W-:-:S03]  /*13230*/  IADD3 R7, P1, R7, UR5, RZ ;  /* 0x0000000507077c10 */ /* 0x000fc6000ff3e0ff */
[----:B------:R0:W-:Y:S04]  /*13240*/  STL [R1+0x1cc], R246 ;  /* 0x0001ccf601007387 */ /* 0x0001e80000100800 */
[----:B0-----:R1:W5:Y:S04]  /*13250*/  LDL.LU R246, [R1+0x7c8] ;  /* 0x0007c80001f67983 */ /* 0x0013680000300800 */
[----:B------:R0:W-:Y:S04]  /*13260*/  STL [R1+0x1a0], R7 ;  /* 0x0001a00701007387 */ /* 0x0001e80000100800 */
[----:B0-----:R-:W4:Y:S01]  /*13270*/  LDL.LU R7, [R1+0x1ac] ;  /* 0x0001ac0001077983 */ /* 0x001f220000300800 */
[----:B--2---:R-:W-:-:S05]  /*13280*/  IADD3.X R13, R13, UR60, RZ, P2, !PT ;  /* 0x0000003c0d0d7c10 */ /* 0x004fca00097fe4ff */
[----:B------:R0:W-:Y:S01]  /*13290*/  STL [R1+0x1c4], R13 ;  /* 0x0001c40d01007387 */ /* 0x0001e20000100800 */
[----:B------:R-:W-:Y:S02]  /*132a0*/  IADD3 R9, P2, R9, UR5, RZ ;  /* 0x0000000509097c10 */ /* 0x000fe4000ff5e0ff */
[----:B------:R-:W-:Y:S02]  /*132b0*/  IADD3.X R5, R5, UR60, RZ, P3, !PT ;  /* 0x0000003c05057c10 */ /* 0x000fe40009ffe4ff */
[----:B------:R-:W-:Y:S01]  /*132c0*/  IADD3 R247, P3, R247, UR5, RZ ;  /* 0x00000005f7f77c10 */ /* 0x000fe2000ff7e0ff */
[----:B0-----:R-:W2:Y:S04]  /*132d0*/  LDL.LU R13, [R1+0x7c4] ;  /* 0x0007c400010d7983 */ /* 0x001ea80000300800 */
[----:B------:R-:W-:Y:S04]  /*132e0*/  STL [R1+0x198], R9 ;  /* 0x0001980901007387 */ /* 0x000fe80000100800 */
[----:B------:R0:W-:Y:S04]  /*132f0*/  STL [R1+0x190], R247 ;  /* 0x000190f701007387 */ /* 0x0001e80000100800 */
[----:B0-----:R-:W2:Y:S01]  /*13300*/  LDL.LU R247, [R1+0x1a4] ;  /* 0x0001a40001f77983 */ /* 0x001ea20000300800 */
[----:B---3--:R-:W-:-:S03]  /*13310*/  IADD3.X R217, R217, UR60, RZ, P4, !PT ;  /* 0x0000003cd9d97c10 */ /* 0x008fc6000a7fe4ff */
[----:B------:R-:W-:Y:S04]  /*13320*/  STL [R1+0x1bc], R5 ;  /* 0x0001bc0501007387 */ /* 0x000fe80000100800 */
[----:B------:R0:W-:Y:S04]  /*13330*/  STL [R1+0x1b4], R217 ;  /* 0x0001b4d901007387 */ /* 0x0001e80000100800 */
[----:B0-----:R-:W3:Y:S01]  /*13340*/  LDL.LU R217, [R1+0x138] ;  /* 0x0001380001d97983 */ /* 0x001ee20000300800 */
[----:B------:R-:W-:Y:S02]  /*13350*/  IADD3.X R248, R248, UR60, RZ, P1, !PT ;  /* 0x0000003cf8f87c10 */ /* 0x000fe40008ffe4ff */
[----:B------:R-:W-:-:S02]  /*13360*/  IADD3 R249, P1, R249, UR5, RZ ;  /* 0x00000005f9f97c10 */ /* 0x000fc4000ff3e0ff */
[----:B------:R-:W-:Y:S02]  /*13370*/  IADD3.X R250, R250, UR60, RZ, P2, !PT ;  /* 0x0000003cfafa7c10 */ /* 0x000fe400097fe4ff */
[----:B------:R-:W-:Y:S02]  /*13380*/  IADD3 R251, P2, R251, UR5, RZ ;  /* 0x00000005fbfb7c10 */ /* 0x000fe4000ff5e0ff */
[----:B------:R-:W-:Y:S02]  /*13390*/  IADD3.X R252, R252, UR60, RZ, P3, !PT ;  /* 0x0000003cfcfc7c10 */ /* 0x000fe40009ffe4ff */
[----:B------:R-:W-:Y:S02]  /*133a0*/  IADD3 R16, P3, R16, UR5, RZ ;  /* 0x0000000510107c10 */ /* 0x000fe4000ff7e0ff */
[----:B----4-:R-:W-:Y:S02]  /*133b0*/  IADD3.X R7, R7, UR60, RZ, P5, !PT ;  /* 0x0000003c07077c10 */ /* 0x010fe4000affe4ff */
[----:B------:R-:W-:-:S04]  /*133c0*/  IADD3 R218, P5, R218, UR5, RZ ;  /* 0x00000005dada7c10 */ /* 0x000fc8000ffbe0ff */
[----:B------:R-:W-:Y:S02]  /*133d0*/  IADD3.X R19, R19, UR60, RZ, P5, !PT ;  /* 0x0000003c13137c10 */ /* 0x000fe4000affe4ff */
[----:B------:R-:W-:Y:S02]  /*133e0*/  IADD3 R11, P5, R11, UR5, RZ ;  /* 0x000000050b0b7c10 */ /* 0x000fe4000ffbe0ff */
[----:B------:R-:W-:Y:S02]  /*133f0*/  IADD3.X R22, R22, UR60, RZ, P1, !PT ;  /* 0x0000003c16167c10 */ /* 0x000fe40008ffe4ff */
[----:B------:R-:W-:Y:S02]  /*13400*/  IADD3 R23, P1, R23, UR5, RZ ;  /* 0x0000000517177c10 */ /* 0x000fe4000ff3e0ff */
[----:B------:R-:W-:Y:S02]  /*13410*/  IADD3.X R216, R216, UR60, RZ, P2, !PT ;  /* 0x0000003cd8d87c10 */ /* 0x000fe400097fe4ff */
[----:B------:R-:W-:-:S02]  /*13420*/  IADD3.X R3, R3, UR60, RZ, P3, !PT ;  /* 0x0000003c03037c10 */ /* 0x000fc40009ffe4ff */
[----:B------:R-:W-:Y:S02]  /*13430*/  IADD3 R12, P3, R12, UR5, RZ ;  /* 0x000000050c0c7c10 */ /* 0x000fe4000ff7e0ff */
[----:B--2---:R-:W-:-:S05]  /*13440*/  IADD3 R13, P4, R13, UR5, RZ ;  /* 0x000000050d0d7c10 */ /* 0x004fca000ff9e0ff */
[----:B------:R0:W-:Y:S04]  /*13450*/  STL [R1+0x188], R13 ;  /* 0x0001880d01007387 */ /* 0x0001e80000100800 */
[----:B0-----:R-:W2:Y:S01]  /*13460*/  LDL.LU R13, [R1+0x120] ;  /* 0x00012000010d7983 */ /* 0x001ea20000300800 */
[----:B------:R-:W-:-:S03]  /*13470*/  IADD3.X R247, R247, UR60, RZ, P6, !PT ;  /* 0x0000003cf7f77c10 */ /* 0x000fc6000b7fe4ff */
[----:B------:R-:W4:Y:S01]  /*13480*/  LDL.LU R9, [R1+0x118] ;  /* 0x0001180001097983 */ /* 0x000f220000300800 */
[----:B------:R-:W-:-:S03]  /*13490*/  IADD3 R219, P6, R219, UR5, RZ ;  /* 0x00000005dbdb7c10 */ /* 0x000fc6000ffde0ff */
[----:B------:R-:W4:Y:S04]  /*134a0*/  LDL.LU R5, [R1+0x13c] ;  /* 0x00013c0001057983 */ /* 0x000f280000300800 */
[----:B------:R0:W-:Y:S04]  /*134b0*/  STL [R1+0x1ac], R7 ;  /* 0x0001ac0701007387 */ /* 0x0001e80000100800 */
[----:B0-----:R-:W4:Y:S04]  /*134c0*/  LDL.LU R7, [R1+0x134] ;  /* 0x0001340001077983 */ /* 0x001f280000300800 */
[----:B------:R0:W-:Y:S04]  /*134d0*/  STL [R1+0x180], R218 ;  /* 0x000180da01007387 */ /* 0x0001e80000100800 */
[----:B0-----:R-:W4:Y:S04]  /*134e0*/  LDL.LU R218, [R1+0x108] ;  /* 0x0001080001da7983 */ /* 0x001f280000300800 */
[----:B------:R0:W-:Y:S04]  /*134f0*/  STL [R1+0x1a4], R247 ;  /* 0x0001a4f701007387 */ /* 0x0001e80000100800 */
[----:B0-----:R1:W5:Y:S04]  /*13500*/  LDL.LU R247, [R1+0x7c0] ;  /* 0x0007c00001f77983 */ /* 0x0013680000300800 */
[----:B------:R0:W-:Y:S01]  /*13510*/  STL [R1+0x178], R219 ;  /* 0x000178db01007387 */ /* 0x0001e20000100800 */
[----:B------:R-:W-:-:S03]  /*13520*/  IADD3.X R17, R17, UR60, RZ, P4, !PT ;  /* 0x0000003c11117c10 */ /* 0x000fc6000a7fe4ff */
[----:B0-----:R-:W4:Y:S04]  /*13530*/  LDL.LU R219, [R1+0x11c] ;  /* 0x00011c0001db7983 */ /* 0x001f280000300800 */
[----:B------:R0:W-:Y:S01]  /*13540*/  STL [R1+0x19c], R248 ;  /* 0x00019cf801007387 */ /* 0x0001e20000100800 */
[----:B------:R-:W-:-:S03]  /*13550*/  IADD3 R18, P4, R18, UR5, RZ ;  /* 0x0000000512127c10 */ /* 0x000fc6000ff9e0ff */
[----:B0-----:R1:W5:Y:S04]  /*13560*/  LDL.LU R248, [R1+0x7bc] ;  /* 0x0007bc0001f87983 */ /* 0x0013680000300800 */
[----:B------:R0:W-:Y:S04]  /*13570*/  STL [R1+0x170], R249 ;  /* 0x000170f901007387 */ /* 0x0001e80000100800 */
[----:B0-----:R1:W5:Y:S04]  /*13580*/  LDL.LU R249, [R1+0x7b8] ;  /* 0x0007b80001f97983 */ /* 0x0013680000300800 */
[----:B------:R0:W-:Y:S04]  /*13590*/  STL [R1+0x194], R250 ;  /* 0x000194fa01007387 */ /* 0x0001e80000100800 */
[----:B0-----:R1:W5:Y:S04]  /*135a0*/  LDL.LU R250, [R1+0x7b4] ;  /* 0x0007b40001fa7983 */ /* 0x0013680000300800 */
[----:B------:R0:W-:Y:S01]  /*135b0*/  STL [R1+0x168], R251 ;  /* 0x000168fb01007387 */ /* 0x0001e20000100800 */
[----:B------:R-:W-:-:S03]  /*135c0*/  IADD3.X R20, R20, UR60, RZ, P6, !PT ;  /* 0x0000003c14147c10 */ /* 0x000fc6000b7fe4ff */
[----:B0-----:R1:W5:Y:S04]  /*135d0*/  LDL.LU R251, [R1+0x7b0] ;  /* 0x0007b00001fb7983 */ /* 0x0013680000300800 */
[----:B------:R0:W-:Y:S01]  /*135e0*/  STL [R1+0x18c], R252 ;  /* 0x00018cfc01007387 */ /* 0x0001e20000100800 */
[----:B------:R-:W-:-:S03]  /*135f0*/  IADD3 R21, P6, R21, UR5, RZ ;  /* 0x0000000515157c10 */ /* 0x000fc6000ffde0ff */
[----:B0-----:R1:W5:Y:S04]  /*13600*/  LDL.LU R252, [R1+0x7ac] ;  /* 0x0007ac0001fc7983 */ /* 0x0013680000300800 */
[----:B------:R0:W-:Y:S04]  /*13610*/  STL [R1+0x160], R16 ;  /* 0x0001601001007387 */ /* 0x0001e80000100800 */
[----:B0-----:R1:W5:Y:S04]  /*13620*/  LDL.LU R16, [R1+0x7a8] ;  /* 0x0007a80001107983 */ /* 0x0013680000300800 */
[----:B------:R0:W-:Y:S04]  /*13630*/  STL [R1+0x184], R17 ;  /* 0x0001841101007387 */ /* 0x0001e80000100800 */
[----:B0-----:R1:W5:Y:S04]  /*13640*/  LDL.LU R17, [R1+0x7a4] ;  /* 0x0007a40001117983 */ /* 0x0013680000300800 */
[----:B------:R0:W-:Y:S04]  /*13650*/  STL [R1+0x158], R18 ;  /* 0x0001581201007387 */ /* 0x0001e80000100800 */
[----:B0-----:R1:W5:Y:S04]  /*13660*/  LDL.LU R18, [R1+0x7a0] ;  /* 0x0007a00001127983 */ /* 0x0013680000300800 */
[----:B------:R0:W-:Y:S01]  /*13670*/  STL [R1+0x17c], R19 ;  /* 0x00017c1301007387 */ /* 0x0001e20000100800 */
[----:B---3--:R-:W-:-:S03]  /*13680*/  IADD3 R217, P2, R217, UR5, RZ ;  /* 0x00000005d9d97c10 */ /* 0x008fc6000ff5e0ff */
[----:B0-----:R1:W5:Y:S04]  /*13690*/  LDL.LU R19, [R1+0x79c] ;  /* 0x00079c0001137983 */ /* 0x0013680000300800 */
[----:B------:R0:W-:Y:S04]  /*136a0*/  STL [R1+0x150], R11 ;  /* 0x0001500b01007387 */ /* 0x0001e80000100800 */
        /* <DEDUP_REMOVED lines=16> */
[----:B0-----:R-:W3:Y:S01]  /*137b0*/  LDL.LU R12, [R1+0x778] ;  /* 0x00077800010c7983 */ /* 0x001ee20000300800 */
[----:B------:R-:W-:-:S05]  /*137c0*/  IADD3.X R2, R2, UR60, RZ, P4, !PT ;  /* 0x0000003c02027c10 */ /* 0x000fca000a7fe4ff */
[----:B------:R0:W-:Y:S04]  /*137d0*/  STL [R1+0x154], R2 ;  /* 0x0001540201007387 */ /* 0x0001e80000100800 */
[----:B0-----:R-:W4:Y:S01]  /*137e0*/  LDL.LU R2, [R1+0x774] ;  /* 0x0007740001027983 */ /* 0x001f220000300800 */
[----:B------:R-:W-:Y:S02]  /*137f0*/  WARPGROUP.DEPBAR.LE gsb0, 0x0 ;  /* 0x00008000000079c5 */ /* 0x000fe40000010000 */
[----:B------:R-:W-:Y:S01]  /*13800*/  WARPGROUP.ARRIVE ;  /* 0x00000000000079c5 */ /* 0x000fe20000000000 */
[----:B------:R-:W-:Y:S01]  /*13810*/  UMOV UR26, UR18 ;  /* 0x00000012001a7c82 */ /* 0x000fe20008000000 */
[----:B------:R-:W-:-:S04]  /*13820*/  UMOV UR27, UR19 ;  /* 0x00000013001b7c82 */ /* 0x000fc80008000000 */
[----:B------:R-:W-:Y:S01]  /*13830*/  HGMMA.64x128x16.F32.BF16 R152, gdesc[UR24].tnspA, R152, gsb0 ;  /* 0x21e00000189879f0 */ /* 0x000fe20008001898 */
[----:B---3--:R-:W-:-:S05]  /*13840*/  IADD3 R12, P4, R12, UR5, RZ ;  /* 0x000000050c0c7c10 */ /* 0x008fca000ff9e0ff */
[----:B------:R0:W-:Y:S04]  /*13850*/  STL [R1+0x128], R12 ;  /* 0x0001280c01007387 */ /* 0x0001e80000100800 */
[----:B0-----:R-:W3:Y:S01]  /*13860*/  LDL.LU R12, [R1+0x770] ;  /* 0x00077000010c7983 */ /* 0x001ee20000300800 */
[----:B------:R-:W-:Y:S02]  /*13870*/  WARPGROUP.DEPBAR.LE gsb0, 0x0 ;  /* 0x00008000000079c5 */ /* 0x000fe40000010000 */
[----:B------:R-:W-:Y:S01]  /*13880*/  WARPGROUP.ARRIVE ;  /* 0x00000000000079c5 */ /* 0x000fe20000000000 */
[----:B------:R-:W-:Y:S01]  /*13890*/  IADD3.X R14, R14, UR60, RZ, P5, !PT ;  /* 0x0000003c0e0e7c10 */ /* 0x000fe2000affe4ff */
[----:B------:R-:W-:Y:S01]  /*138a0*/  UMOV UR30, UR22 ;  /* 0x00000016001e7c82 */ /* 0x000fe20008000000 */
[----:B------:R-:W-:Y:S01]  /*138b0*/  UMOV UR31, UR23 ;  /* 0x00000017001f7c82 */ /* 0x000fe20008000000 */
[----:B--2---:R-:W-:-:S02]  /*138c0*/  IADD3 R13, P5, R13, UR5, RZ ;  /* 0x000000050d0d7c10 */ /* 0x004fc4000ffbe0ff */
[----:B------:R-:W-:Y:S01]  /*138d0*/  HGMMA.64x128x16.F32.BF16 R88, gdesc[UR28].tnspA, R88, gsb0 ;  /* 0x21e000001c5879f0 */ /* 0x000fe20008001858 */
[----:B------:R0:W-:Y:S04]  /*138e0*/  STL [R1+0x14c], R14 ;  /* 0x00014c0e01007387 */ /* 0x0001e80000100800 */
[----:B0-----:R-:W2:Y:S04]  /*138f0*/  LDL.LU R14, [R1+0x76c] ;  /* 0x00076c00010e7983 */ /* 0x001ea80000300800 */
[----:B------:R0:W-:Y:S04]  /*13900*/  STL [R1+0x120], R13 ;  /* 0x0001200d01007387 */ /* 0x0001e80000100800 */
[----:B0-----:R-:W2:Y:S01]  /*13910*/  LDL.LU R13, [R1+0x768] ;  /* 0x00076800010d7983 */ /* 0x001ea20000300800 */
[----:B------:R-:W-:Y:S01]  /*13920*/  UMOV UR34, UR10 ;  /* 0x0000000a00227c82 */ /* 0x000fe20008000000 */
[----:B------:R-:W-:Y:S01]  /*13930*/  UMOV UR35, UR11 ;  /* 0x0000000b00237c82 */ /* 0x000fe20008000000 */
[----:B------:R-:W-:-:S02]  /*13940*/  WARPGROUP.DEPBAR.LE gsb0, 0x0 ;  /* 0x00008000000079c5 */ /* 0x000fc40000010000 */
[----:B------:R-:W-:-:S06]  /*13950*/  WARPGROUP.ARRIVE ;  /* 0x00000000000079c5 */ /* 0x000fcc0000000000 */
[----:B------:R-:W-:Y:S01]  /*13960*/  HGMMA.64x128x16.F32.BF16 R88, gdesc[UR32].tnspA, R88, gsb0 ;  /* 0x21e00000205879f0 */ /* 0x000fe20008001858 */
[----:B---3--:R-:W-:-:S05]  /*13970*/  IADD3.X R12, R12, UR60, RZ, P6, !PT ;  /* 0x0000003c0c0c7c10 */ /* 0x008fca000b7fe4ff */
[----:B------:R0:W-:Y:S04]  /*13980*/  STL [R1+0x144], R12 ;  /* 0x0001440c01007387 */ /* 0x0001e80000100800 */
[----:B0-----:R-:W3:Y:S01]  /*13990*/  LDL.LU R12, [R1+0x764] ;  /* 0x00076400010c7983 */ /* 0x001ee20000300800 */
[----:B------:R-:W-:Y:S02]  /*139a0*/  WARPGROUP.DEPBAR.LE gsb0, 0x0 ;  /* 0x00008000000079c5 */ /* 0x000fe40000010000 */
[----:B------:R-:W-:Y:S01]  /*139b0*/  WARPGROUP.ARRIVE ;  /* 0x00000000000079c5 */ /* 0x000fe20000000000 */
[----:B------:R-:W-:Y:S01]  /*139c0*/  UMOV UR38, UR14 ;  /* 0x0000000e00267c82 */ /* 0x000fe20008000000 */
[----:B------:R-:W-:-:S04]  /*139d0*/  UMOV UR39, UR15 ;  /* 0x0000000f00277c82 */ /* 0x000fc80008000000 */
[----:B------:R-:W-:Y:S01]  /*139e0*/  HGMMA.64x128x16.F32.BF16 R88, gdesc[UR36].tnspA, R88, gsb0 ;  /* 0x21e00000245879f0 */ /* 0x000fe20008001858 */
[----:B----4-:R-:W-:Y:S02]  /*139f0*/  IADD3 R9, P6, R9, UR5, RZ ;  /* 0x0000000509097c10 */ /* 0x010fe4000ffde0ff */
[----:B------:R-:W-:Y:S02]  /*13a00*/  IADD3.X R5, R5, UR60, RZ, P1, !PT ;  /* 0x0000003c05057c10 */ /* 0x000fe40008ffe4ff */
[----:B--2---:R-:W-:Y:S01]  /*13a10*/  IADD3 R14, P1, R14, UR5, RZ ;  /* 0x000000050e0e7c10 */ /* 0x004fe2000ff3e0ff */
[----:B------:R-:W-:Y:S01]  /*13a20*/  STL [R1+0x118], R9 ;  /* 0x0001180901007387 */ /* 0x000fe20000100800 */
[----:B------:R-:W-:-:S03]  /*13a30*/  IADD3.X R7, R7, UR60, RZ, P2, !PT ;  /* 0x0000003c07077c10 */ /* 0x000fc600097fe4ff */
[----:B------:R0:W-:Y:S01]  /*13a40*/  STL [R1+0x110], R14 ;  /* 0x0001100e01007387 */ /* 0x0001e20000100800 */
[----:B------:R-:W-:Y:S01]  /*13a50*/  UMOV UR42, UR18 ;  /* 0x00000012002a7c82 */ /* 0x000fe20008000000 */
[----:B------:R-:W-:Y:S01]  /*13a60*/  UMOV UR43, UR19 ;  /* 0x00000013002b7c82 */ /* 0x000fe20008000000 */
[----:B------:R-:W-:Y:S01]  /*13a70*/  UMOV UR46, UR22 ;  /* 0x00000016002e7c82 */ /* 0x000fe20008000000 */
[----:B------:R-:W-:Y:S01]  /*13a80*/  UMOV UR47, UR23 ;  /* 0x00000017002f7c82 */ /* 0x000fe20008000000 */
[----:B------:R-:W-:Y:S02]  /*13a90*/  WARPGROUP.DEPBAR.LE gsb0, 0x0 ;  /* 0x00008000000079c5 */ /* 0x000fe40000010000 */
[----:B0-----:R-:W2:Y:S01]  /*13aa0*/  LDL.LU R14, [R1+0x760] ;  /* 0x00076000010e7983 */ /* 0x001ea20000300800 */
[----:B---3--:R-:W-:-:S03]  /*13ab0*/  IADD3.X R12, R12, UR60, RZ, P3, !PT ;  /* 0x0000003c0c0c7c10 */ /* 0x008fc60009ffe4ff */
[----:B------:R-:W-:Y:S01]  /*13ac0*/  STL [R1+0x13c], R5 ;  /* 0x00013c0501007387 */ /* 0x000fe20000100800 */
[----:B------:R-:W-:Y:S01]  /*13ad0*/  UMOV UR50, UR10 ;  /* 0x0000000a00327c82 */ /* 0x000fe20008000000 */
[----:B------:R-:W-:Y:S01]  /*13ae0*/  UMOV UR51, UR11 ;  /* 0x0000000b00337c82 */ /* 0x000fe20008000000 */
[----:B------:R-:W-:Y:S01]  /*13af0*/  IADD3.X R2, R2, UR60, RZ, P4, !PT ;  /* 0x0000003c02027c10 */ /* 0x000fe2000a7fe4ff */
[----:B------:R0:W-:Y:S01]  /*13b00*/  STL [R1+0x12c], R12 ;  /* 0x00012c0c01007387 */ /* 0x0001e20000100800 */
[----:B------:R-:W-:Y:S01]  /*13b10*/  IADD3.X R219, R219, UR60, RZ, P5, !PT ;  /* 0x0000003cdbdb7c10 */ /* 0x000fe2000affe4ff */
[----:B------:R-:W-:Y:S01]  /*13b20*/  UMOV UR54, UR14 ;  /* 0x0000000e00367c82 */ /* 0x000fe20008000000 */
[----:B------:R-:W-:Y:S01]  /*13b30*/  IADD3.X R13, R13, UR60, RZ, P1, !PT ;  /* 0x0000003c0d0d7c10 */ /* 0x000fe20008ffe4ff */
[----:B------:R-:W-:Y:S01]  /*13b40*/  STL [R1+0x134], R7 ;  /* 0x0001340701007387 */ /* 0x000fe20000100800 */
[----:B------:R-:W-:Y:S01]  /*13b50*/  UMOV UR55, UR15 ;  /* 0x0000000f00377c82 */ /* 0x000fe20008000000 */
[----:B------:R-:W-:Y:S01]  /*13b60*/  UMOV UR58, UR18 ;  /* 0x00000012003a7c82 */ /* 0x000fe20008000000 */
[----:B------:R-:W-:Y:S01]  /*13b70*/  UMOV UR59, UR19 ;  /* 0x00000013003b7c82 */ /* 0x000fe20008000000 */
[----:B------:R-:W3:Y:S01]  /*13b80*/  LDC R9, c[0x0][0x238] ;  /* 0x00008e00ff097b82 */ /* 0x000ee20000000800 */
[----:B0-----:R-:W4:Y:S01]  /*13b90*/  LDL.LU R12, [R1+0x75c] ;  /* 0x00075c00010c7983 */ /* 0x001f220000300800 */
[----:B------:R-:W-:-:S06]  /*13ba0*/  WARPGROUP.ARRIVE ;  /* 0x00000000000079c5 */ /* 0x000fcc0000000000 */
[----:B------:R-:W-:Y:S03]  /*13bb0*/  HGMMA.64x128x16.F32.BF16 R88, gdesc[UR40].tnspA, R88, gsb0 ;  /* 0x21e00000285879f0 */ /* 0x000fe60008001858 */
[----:B------:R-:W-:Y:S02]  /*13bc0*/  WARPGROUP.DEPBAR.LE gsb0, 0x0 ;  /* 0x00008000000079c5 */ /* 0x000fe40000010000 */
[----:B------:R-:W-:-:S07]  /*13bd0*/  WARPGROUP.ARRIVE ;  /* 0x00000000000079c5 */ /* 0x000fce0000000000 */
[----:B------:R-:W-:Y:S01]  /*13be0*/  HGMMA.64x128x16.F32.BF16 R24, gdesc[UR44].tnspA, R24, gsb0 ;  /* 0x21e000002c1879f0 */ /* 0x000fe20008001818 */
[----:B------:R-:W-:Y:S02]  /*13bf0*/  IADD3 R218, P2, R218, UR5, RZ ;  /* 0x00000005dada7c10 */ /* 0x000fe4000ff5e0ff */
[----:B--2---:R-:W-:-:S03]  /*13c00*/  IADD3.X R14, R14, UR60, RZ, P6, !PT ;  /* 0x0000003c0e0e7c10 */ /* 0x004fc6000b7fe4ff */
[----:B------:R-:W-:Y:S04]  /*13c10*/  STL [R1+0x108], R218 ;  /* 0x000108da01007387 */ /* 0x000fe80000100800 */
[----:B------:R0:W-:Y:S04]  /*13c20*/  STL [R1+0x124], R2 ;  /* 0x0001240201007387 */ /* 0x0001e80000100800 */
[----:B0-----:R1:W5:Y:S04]  /*13c30*/  LDL.LU R2, [R1+0x758] ;  /* 0x0007580001027983 */ /* 0x0013680000300800 */
[----:B------:R0:W-:Y:S04]  /*13c40*/  STL [R1+0x114], R14 ;  /* 0x0001140e01007387 */ /* 0x0001e80000100800 */
[----:B0-----:R1:W5:Y:S04]  /*13c50*/  LDL.LU R14, [R1+0x754] ;  /* 0x00075400010e7983 */ /* 0x0013680000300800 */
[----:B------:R-:W-:Y:S04]  /*13c60*/  STL [R1+0x11c], R219 ;  /* 0x00011cdb01007387 */ /* 0x000fe80000100800 */
[----:B------:R0:W-:Y:S04]  /*13c70*/  STL [R1+0x10c], R13 ;  /* 0x00010c0d01007387 */ /* 0x0001e80000100800 */
[----:B0-----:R1:W5:Y:S01]  /*13c80*/  LDL.LU R13, [R1+0x750] ;  /* 0x00075000010d7983 */ /* 0x0013620000300800 */
[----:B------:R-:W-:-:S02]  /*13c90*/  WARPGROUP.DEPBAR.LE gsb0, 0x0 ;  /* 0x00008000000079c5 */ /* 0x000fc40000010000 */
[----:B------:R-:W-:-:S06]  /*13ca0*/  WARPGROUP.ARRIVE ;  /* 0x00000000000079c5 */ /* 0x000fcc0000000000 */
[----:B------:R-:W-:Y:S01]  /*13cb0*/  HGMMA.64x128x16.F32.BF16 R24, gdesc[UR48].tnspA, R24, gsb0 ;  /* 0x21e00000301879f0 */ /* 0x000fe20008001818 */
[----:B----4-:R-:W-:-:S05]  /*13cc0*/  IADD3.X R12, R12, UR60, RZ, P2, !PT ;  /* 0x0000003c0c0c7c10 */ /* 0x010fca00097fe4ff */
[----:B------:R0:W-:Y:S04]  /*13cd0*/  STL [R1+0x104], R12 ;  /* 0x0001040c01007387 */ /* 0x0001e80000100800 */
[----:B0-----:R1:W5:Y:S01]  /*13ce0*/  LDL.LU R12, [R1+0x74c] ;  /* 0x00074c00010c7983 */ /* 0x0013620000300800 */
[----:B------:R-:W-:Y:S02]  /*13cf0*/  WARPGROUP.DEPBAR.LE gsb0, 0x0 ;  /* 0x00008000000079c5 */ /* 0x000fe40000010000 */
[----:B------:R-:W-:-:S06]  /*13d00*/  WARPGROUP.ARRIVE ;  /* 0x00000000000079c5 */ /* 0x000fcc0000000000 */
[----:B------:R-:W-:Y:S01]  /*13d10*/  HGMMA.64x128x16.F32.BF16 R24, gdesc[UR52].tnspA, R24, gsb0 ;  /* 0x21e00000341879f0 */ /* 0x000fe20008001818 */
[----:B---3--:R-:W-:Y:S02]  /*13d20*/  IMAD.SHL.U32 R9, R9, 0x40, RZ ;  /* 0x0000004009097824 */ /* 0x008fe400078e00ff */
[----:B------:R-:W-:Y:S02]  /*13d30*/  IMAD.MOV.U32 R7, RZ, RZ, R6 ;  /* 0x000000ffff077224 */ /* 0x000fe400078e0006 */
[----:B------:R-:W-:Y:S02]  /*13d40*/  IMAD.MOV.U32 R5, RZ, RZ, R4 ;  /* 0x000000ffff057224 */ /* 0x000fe400078e0004 */
[----:B------:R-:W-:Y:S02]  /*13d50*/  IMAD.SHL.U32 R9, R9, 0x2, RZ ;  /* 0x0000000209097824 */ /* 0x000fe400078e00ff */
[----:B------:R-:W-:Y:S02]  /*13d60*/  IMAD.MOV.U32 R6, RZ, RZ, R8 ;  /* 0x000000ffff067224 */ /* 0x000fe400078e0008 */
[----:B------:R-:W-:Y:S01]  /*13d70*/  IMAD.MOV.U32 R4, RZ, RZ, R10 ;  /* 0x000000ffff047224 */ /* 0x000fe200078e000a */
[----:B------:R-:W-:-:S02]  /*13d80*/  WARPGROUP.DEPBAR.LE gsb0, 0x0 ;  /* 0x00008000000079c5 */ /* 0x000fc40000010000 */
[----:B------:R-:W-:-:S06]  /*13d90*/  WARPGROUP.ARRIVE ;  /* 0x00000000000079c5 */ /* 0x000fcc0000000000 */
[----:B------:R-:W-:Y:S03]  /*13da0*/  HGMMA.64x128x16.F32.BF16 R24, gdesc[UR56].tnspA, R24, gsb0 ;  /* 0x21e00000381879f0 */ /* 0x000fe60008001818 */
[----:B------:R-:W-:Y:S02]  /*13db0*/  WARPGROUP.DEPBAR.LE gsb0, 0x0 ;  /* 0x00008000000079c5 */ /* 0x000fe40000010000 */
[----:B-1----:R-:W-:Y:S05]  /*13dc0*/  @P0 BRA `(.L_x_1) ;  /* 0xffffff3c00980947 */ /* 0x002fea000383ffff */
[----:B-----5:R-:W2:Y:S01]  /*13dd0*/  LDL.LU R2, [R1+0x90] ;  /* 0x0000900001027983 */ /* 0x020ea20000300800 */
[----:B------:R-:W-:Y:S01]  /*13de0*/  F2FP.BF16.F32.PACK_AB R219, R87, R215 ;  /* 0x000000d757db723e */ /* 0x000fe200000010ff */
[----:B------:R-:W-:Y:S02]  /*13df0*/  IMAD.MOV.U32 R9, RZ, RZ, R217 ;  /* 0x000000ffff097224 */ /* 0x000fe400078e00d9 */
[----:B------:R-:W3:Y:S01]  /*13e00*/  LDL.LU R3, [R1+0x8c] ;  /* 0x00008c0001037983 */ /* 0x000ee20000300800 */
[----:B------:R-:W-:Y:S01]  /*13e10*/  F2FP.BF16.F32.PACK_AB R218, R85, R213 ;  /* 0x000000d555da723e */ /* 0x000fe200000010ff */
[----:B------:R-:W-:Y:S02]  /*13e20*/  IMAD.MOV.U32 R5, RZ, RZ, R216 ;  /* 0x000000ffff057224 */ /* 0x000fe400078e00d8 */
[----:B------:R-:W4:Y:S01]  /*13e30*/  LDL.LU R0, [R1+0x84] ;  /* 0x0000840001007983 */ /* 0x000f220000300800 */
[----:B------:R-:W-:Y:S01]  /*13e40*/  F2FP.BF16.F32.PACK_AB R217, R151, R22 ;  /* 0x0000001697d9723e */ /* 0x000fe200000010ff */
[----:B------:R-:W-:-:S02]  /*13e50*/  IMAD.MOV.U32 R8, RZ, RZ, R23 ;  /* 0x000000ffff087224 */ /* 0x000fc400078e0017 */
[----:B------:R-:W2:Y:S01]  /*13e60*/  LDL.LU R87, [R1+0xc0] ;  /* 0x0000c00001577983 */ /* 0x000ea20000300800 */
[----:B------:R-:W-:-:S03]  /*13e70*/  F2FP.BF16.F32.PACK_AB R216, R149, R21 ;  /* 0x0000001595d8723e */ /* 0x000fc600000010ff */
[----:B------:R-:W3:Y:S01]  /*13e80*/  LDL.LU R215, [R1+0x98] ;  /* 0x0000980001d77983 */ /* 0x000ee20000300800 */
[----:B------:R-:W-:-:S03]  /*13e90*/  F2FP.BF16.F32.PACK_AB R23, R86, R214 ;  /* 0x000000d65617723e */ /* 0x000fc600000010ff */
[----:B------:R-:W4:Y:S04]  /*13ea0*/  LDL.LU R85, [R1+0xbc] ;  /* 0x0000bc0001557983 */ /* 0x000f280000300800 */
[----:B------:R-:W3:Y:S01]  /*13eb0*/  LDL.LU R213, [R1+0x94] ;  /* 0x0000940001d57983 */ /* 0x000ee20000300800 */
[----:B------:R-:W-:-:S03]  /*13ec0*/  F2FP.BF16.F32.PACK_AB R22, R84, R212 ;  /* 0x000000d45416723e */ /* 0x000fc600000010ff */
[----:B------:R-:W3:Y:S04]  /*13ed0*/  LDL.LU R151, [R1+0x9c] ;  /* 0x00009c0001977983 */ /* 0x000ee80000300800 */
[----:B------:R-:W2:Y:S01]  /*13ee0*/  LDL.LU R149, [R1+0xa0] ;  /* 0x0000a00001957983 */ /* 0x000ea20000300800 */
[----:B------:R-:W-:-:S03]  /*13ef0*/  F2FP.BF16.F32.PACK_AB R21, R150, R20 ;  /* 0x000000149615723e */ /* 0x000fc600000010ff */
[----:B------:R-:W3:Y:S01]  /*13f00*/  LDL.LU R86, [R1+0xc8] ;  /* 0x0000c80001567983 */ /* 0x000ee20000300800 */
[----:B------:R-:W-:-:S03]  /*13f10*/  F2FP.BF16.F32.PACK_AB R20, R148, R11 ;  /* 0x0000000b9414723e */ /* 0x000fc600000010ff */
[----:B------:R-:W2:Y:S01]  /*13f20*/  LDL.LU R214, [R1+0xa8] ;  /* 0x0000a80001d67983 */ /* 0x000ea20000300800 */
[----:B------:R-:W-:-:S03]  /*13f30*/  F2FP.BF16.F32.PACK_AB R11, R83, R211 ;  /* 0x000000d3530b723e */ /* 0x000fc600000010ff */
[----:B------:R-:W2:Y:S04]  /*13f40*/  LDL.LU R84, [R1+0xb4] ;  /* 0x0000b40001547983 */ /* 0x000ea80000300800 */
[----:B------:R-:W2:Y:S04]  /*13f50*/  LDL.LU R212, [R1+0xa4] ;  /* 0x0000a40001d47983 */ /* 0x000ea80000300800 */
[----:B------:R-:W2:Y:S04]  /*13f60*/  LDL.LU R150, [R1+0xac] ;  /* 0x0000ac0001967983 */ /* 0x000ea80000300800 */
[----:B------:R-:W2:Y:S04]  /*13f70*/  LDL.LU R148, [R1+0xb0] ;  /* 0x0000b00001947983 */ /* 0x000ea80000300800 */
[----:B------:R-:W2:Y:S04]  /*13f80*/  LDL.LU R83, [R1+0xd0] ;  /* 0x0000d00001537983 */ /* 0x000ea80000300800 */
[----:B------:R-:W2:Y:S01]  /*13f90*/  LDL.LU R211, [R1+0xb8] ;  /* 0x0000b80001d37983 */ /* 0x000ea20000300800 */
[----:B------:R-:W-:-:S03]  /*13fa0*/  F2FP.BF16.F32.PACK_AB R10, R81, R209 ;  /* 0x000000d1510a723e */ /* 0x000fc600000010ff */
[----:B------:R-:W2:Y:S04]  /*13fb0*/  LDL.LU R81, [R1+0xcc] ;  /* 0x0000cc0001517983 */ /* 0x000ea80000300800 */
[----:B------:R-:W2:Y:S01]  /*13fc0*/  LDL.LU R209, [R1+0xc4] ;  /* 0x0000c40001d17983 */ /* 0x000ea20000300800 */
[----:B------:R-:W-:Y:S01]  /*13fd0*/  F2FP.BF16.F32.PACK_AB R9, R147, R9 ;  /* 0x000000099309723e */ /* 0x000fe200000010ff */
[----:B------:R-:W-:Y:S01]  /*13fe0*/  IMAD.MOV.U32 R147, RZ, RZ, R5 ;  /* 0x000000ffff937224 */ /* 0x000fe200078e0005 */
[----:B------:R-:W-:Y:S02]  /*13ff0*/  F2FP.BF16.F32.PACK_AB R5, R146, R19 ;  /* 0x000000139205723e */ /* 0x000fe400000010ff */
[----:B------:R-:W-:Y:S02]  /*14000*/  F2FP.BF16.F32.PACK_AB R19, R79, R207 ;  /* 0x000000cf4f13723e */ /* 0x000fe400000010ff */
[----:B------:R-:W-:-:S02]  /*14010*/  F2FP.BF16.F32.PACK_AB R79, R78, R206 ;  /* 0x000000ce4e4f723e */ /* 0x000fc400000010ff */
[----:B------:R-:W-:Y:S02]  /*14020*/  F2FP.BF16.F32.PACK_AB R78, R76, R204 ;  /* 0x000000cc4c4e723e */ /* 0x000fe400000010ff */
[----:B------:R-:W-:Y:S02]  /*14030*/  F2FP.BF16.F32.PACK_AB R7, R82, R210 ;  /* 0x000000d25207723e */ /* 0x000fe400000010ff */
[----:B------:R-:W-:Y:S02]  /*14040*/  F2FP.BF16.F32.PACK_AB R82, R73, R201 ;  /* 0x000000c94952723e */ /* 0x000fe400000010ff */
        /* <DEDUP_REMOVED lines=19> */
[----:B----4-:R-:W-:Y:S02]  /*14180*/  F2FP.BF16.F32.PACK_AB R85, R135, R85 ;  /* 0x000000558755723e */ /* 0x010fe400000010ff */
[----:B------:R-:W-:-:S02]  /*14190*/  F2FP.BF16.F32.PACK_AB R135, R67, R195 ;  /* 0x000000c34387723e */ /* 0x000fc400000010ff */
[----:B------:R-:W-:Y:S02]  /*141a0*/  F2FP.BF16.F32.PACK_AB R67, R66, R194 ;  /* 0x000000c24243723e */ /* 0x000fe400000010ff */
[----:B------:R-:W-:Y:S02]  /*141b0*/  F2FP.BF16.F32.PACK_AB R66, R64, R192 ;  /* 0x000000c04042723e */ /* 0x000fe400000010ff */
[----:B---3--:R-:W-:Y:S02]  /*141c0*/  F2FP.BF16.F32.PACK_AB R73, R138, R86 ;  /* 0x000000568a49723e */ /* 0x008fe400000010ff */
[----:B------:R-:W-:Y:S02]  /*141d0*/  F2FP.BF16.F32.PACK_AB R86, R69, R197 ;  /* 0x000000c54556723e */ /* 0x000fe400000010ff */
[----:B--2---:R-:W-:Y:S02]  /*141e0*/  F2FP.BF16.F32.PACK_AB R84, R133, R84 ;  /* 0x000000548554723e */ /* 0x004fe400000010ff */
        /* <DEDUP_REMOVED lines=84> */
[----:B------:R-:W-:-:S07]  /*14730*/  F2FP.BF16.F32.PACK_AB R36, R88, R15 ;  /* 0x0000000f5824723e */ /* 0x000fce00000010ff */
.L_x_0:
[----:B------:R-:W0:Y:S01]  /*14740*/  S2R R15, SR_TID.X ;  /* 0x00000000000f7919 */ /* 0x000e220000002100 */
[C---:B------:R-:W-:Y:S01]  /*14750*/  VIADD R0, R12.reuse, 0x1 ;  /* 0x000000010c007836 */ /* 0x040fe20000000000 */
[----:B------:R-:W-:Y:S01]  /*14760*/  ULDC UR5, c[0x0][0x22c] ;  /* 0x00008b0000057ab9 */ /* 0x000fe20000000800 */
[----:B------:R-:W-:Y:S01]  /*14770*/  VIADD R24, R12, 0x2 ;  /* 0x000000020c187836 */ /* 0x000fe20000000000 */
[----:B------:R-:W-:Y:S01]  /*14780*/  ULDC.64 UR8, c[0x0][0x228] ;  /* 0x00008a0000087ab9 */ /* 0x000fe20000000a00 */
[----:B------:R-:W-:Y:S01]  /*14790*/  ULDC.64 UR26, c[0x0][0x228] ;  /* 0x00008a00001a7ab9 */ /* 0x000fe20000000a00 */
[----:B------:R-:W-:Y:S01]  /*147a0*/  ISETP.GE.AND P3, PT, R0, UR5, PT ;  /* 0x0000000500007c0c */ /* 0x000fe2000bf66270 */
[----:B------:R-:W-:Y:S01]  /*147b0*/  ULDC UR5, c[0x0][0x22c] ;  /* 0x00008b0000057ab9 */ /* 0x000fe20000000800 */
[----:B------:R-:W-:Y:S01]  /*147c0*/  ISETP.GE.AND P4, PT, R13, UR8, PT ;  /* 0x000000080d007c0c */ /* 0x000fe2000bf86270 */
[----:B------:R-:W-:Y:S01]  /*147d0*/  ULDC UR28, c[0x0][0x248] ;  /* 0x00009200001c7ab9 */ /* 0x000fe20000000800 */
[----:B------:R-:W-:Y:S01]  /*147e0*/  ISETP.GE.AND P1, PT, R24, UR5, PT ;  /* 0x0000000518007c0c */ /* 0x000fe2000bf26270 */
[----:B------:R-:W-:Y:S01]  /*147f0*/  VIADD R24, R12, 0x3 ;  /* 0x000000030c187836 */ /* 0x000fe20000000000 */
[----:B------:R-:W-:Y:S01]  /*14800*/  ULDC UR5, c[0x0][0x22c] ;  /* 0x00008b0000057ab9 */ /* 0x000fe20000000800 */
[----:B------:R-:W-:Y:S01]  /*14810*/  ULDC.64 UR24, c[0x0][0x228] ;  /* 0x00008a0000187ab9 */ /* 0x000fe20000000a00 */
[----:B------:R-:W-:Y:S01]  /*14820*/  ULDC.64 UR22, c[0x0][0x228] ;  /* 0x00008a0000167ab9 */ /* 0x000fe20000000a00 */
[----:B------:R-:W-:Y:S01]  /*14830*/  ULDC.64 UR20, c[0x0][0x228] ;  /* 0x00008a0000147ab9 */ /* 0x000fe20000000a00 */
[----:B------:R-:W-:Y:S01]  /*14840*/  ISETP.GE.AND P2, PT, R24, UR5, PT ;  /* 0x0000000518007c0c */ /* 0x000fe2000bf46270 */
[----:B------:R-:W-:Y:S01]  /*14850*/  VIADD R24, R12, 0x4 ;  /* 0x000000040c187836 */ /* 0x000fe20000000000 */
[----:B------:R-:W-:Y:S01]  /*14860*/  ULDC UR5, c[0x0][0x22c] ;  /* 0x00008b0000057ab9 */ /* 0x000fe20000000800 */
[----:B------:R-:W-:Y:S01]  /*14870*/  ULDC.64 UR18, c[0x0][0x228] ;  /* 0x00008a0000127ab9 */ /* 0x000fe20000000a00 */
[----:B------:R-:W-:Y:S01]  /*14880*/  ULDC.64 UR16, c[0x0][0x228] ;  /* 0x00008a0000107ab9 */ /* 0x000fe20000000a00 */
[----:B------:R-:W-:Y:S01]  /*14890*/  ULDC.64 UR14, c[0x0][0x228] ;  /* 0x00008a00000e7ab9 */ /* 0x000fe20000000a00 */
[----:B------:R-:W-:Y:S01]  /*148a0*/  BAR.SYNC.DEFER_BLOCKING 0x0 ;  /* 0x0000000000007b1d */ /* 0x000fe20000010000 */
[----:B------:R-:W-:-:S05]  /*148b0*/  ISETP.GE.AND P0, PT, R24, UR5, PT ;  /* 0x0000000518007c0c */ /* 0x000fca000bf06270 */
[----:B------:R-:W-:Y:S01]  /*148c0*/  ULDC.64 UR12, c[0x0][0x228] ;  /* 0x00008a00000c7ab9 */ /* 0x000fe20000000a00 */
[----:B------:R-:W-:Y:S01]  /*148d0*/  ULDC.64 UR10, c[0x0][0x228] ;  /* 0x00008a00000a7ab9 */ /* 0x000fe20000000a00 */
[C---:B0-----:R-:W-:Y:S02]  /*148e0*/  IMAD.SHL.U32 R2, R15.reuse, 0x40, RZ ;  /* 0x000000400f027824 */ /* 0x041fe400078e00ff */
[----:B------:R-:W-:-:S03]  /*148f0*/  IMAD.SHL.U32 R0, R15, 0x10, RZ ;  /* 0x000000100f007824 */ /* 0x000fc600078e00ff */
[----:B------:R-:W-:Y:S01]  /*14900*/  LOP3.LUT R3, R2, 0x400, RZ, 0xc0, !PT ;  /* 0x0000040002037812 */ /* 0x000fe200078ec0ff */
[----:B------:R-:W-:Y:S01]  /*14910*/  IMAD.SHL.U32 R2, R15, 0x8, RZ ;  /* 0x000000080f027824 */ /* 0x000fe200078e00ff */
[----:B------:R-:W-:-:S04]  /*14920*/  LOP3.LUT R0, R0, 0xf0, RZ, 0xc0, !PT ;  /* 0x000000f000007812 */ /* 0x000fc800078ec0ff */
[----:B------:R-:W-:Y:S02]  /*14930*/  IADD3 R3, R3, UR4, R0 ;  /* 0x0000000403037c10 */ /* 0x000fe4000fffe000 */
[----:B------:R-:W-:Y:S02]  /*14940*/  LOP3.LUT R2, R2, 0x300, RZ, 0xc0, !PT ;  /* 0x0000030002027812 */ /* 0x000fe400078ec0ff */
[----:B------:R-:W-:-:S03]  /*14950*/  LOP3.LUT R0, R15, 0x7f, RZ, 0xc0, !PT ;  /* 0x0000007f0f007812 */ /* 0x000fc600078ec0ff */
[----:B------:R-:W-:Y:S01]  /*14960*/  IMAD.IADD R15, R2, 0x1, R3 ;  /* 0x00000001020f7824 */ /* 0x000fe200078e0203 */
[----:B------:R-:W-:Y:S01]  /*14970*/  LEA R0, R0, UR4, 0x4 ;  /* 0x0000000400007c11 */ /* 0x000fe2000f8e20ff */
[----:B------:R-:W0:Y:S01]  /*14980*/  LDC R2, c[0x0][0x244] ;  /* 0x00009100ff027b82 */ /* 0x000e220000000800 */
[----:B------:R-:W-:Y:S02]  /*14990*/  ULDC.64 UR4, c[0x0][0x220] ;  /* 0x0000880000047ab9 */ /* 0x000fe40000000a00 */
[----:B------:R-:W-:Y:S05]  /*149a0*/  STSM.16.M88.4 [R15], R36 ;  /* 0x000000240f007844 */ /* 0x000fea0000000200 */
[----:B------:R-:W-:Y:S01]  /*149b0*/  BAR.SYNC.DEFER_BLOCKING 0x0 ;  /* 0x0000000000007b1d */ /* 0x000fe20000010000 */
[----:B0-----:R-:W-:-:S05]  /*149c0*/  IMAD R3, R13, R2, RZ ;  /* 0x000000020d037224 */ /* 0x001fca00078e02ff */
[----:B------:R-:W0:Y:S02]  /*149d0*/  LDS.128 R24, [R0] ;  /* 0x0000000000187984 */ /* 0x000e240000000c00 */
[----:B------:R-:W-:Y:S06]  /*149e0*/  BAR.SYNC.DEFER_BLOCKING 0x0 ;  /* 0x0000000000007b1d */ /* 0x000fec0000010000 */
[----:B------:R-:W-:Y:S02]  /*149f0*/  STSM.16.M88.4 [R15], R40 ;  /* 0x000000280f007844 */ /* 0x000fe40000000200 */
[----:B------:R-:W-:Y:S06]  /*14a00*/  BAR.SYNC.DEFER_BLOCKING 0x0 ;  /* 0x0000000000007b1d */ /* 0x000fec0000010000 */
[----:B------:R-:W1:Y:S02]  /*14a10*/  LDS.128 R28, [R0] ;  /* 0x00000000001c7984 */ /* 0x000e640000000c00 */
[----:B------:R-:W-:Y:S06]  /*14a20*/  BAR.SYNC.DEFER_BLOCKING 0x0 ;  /* 0x0000000000007b1d */ /* 0x000fec0000010000 */
[----:B------:R-:W-:Y:S02]  /*14a30*/  STSM.16.M88.4 [R15], R148 ;  /* 0x000000940f007844 */ /* 0x000fe40000000200 */
[----:B------:R-:W-:Y:S06]  /*14a40*/  BAR.SYNC.DEFER_BLOCKING 0x0 ;  /* 0x0000000000007b1d */ /* 0x000fec0000010000 */
[----:B------:R-:W-:Y:S02]  /*14a50*/  LDS.128 R32, [R0] ;  /* 0x0000000000207984 */ /* 0x000fe40000000c00 */
        /* <DEDUP_REMOVED lines=11> */
[----:B------:R-:W2:Y:S02]  /*14b10*/  LDS.128 R88, [R0] ;  /* 0x0000000000587984 */ /* 0x000ea40000000c00 */
[----:B------:R-:W-:Y:S06]  /*14b20*/  BAR.SYNC.DEFER_BLOCKING 0x0 ;  /* 0x0000000000007b1d */ /* 0x000fec0000010000 */
[----:B------:R-:W-:Y:S02]  /*14b30*/  STSM.16.M88.4 [R15], R104 ;  /* 0x000000680f007844 */ /* 0x000fe40000000200 */
[----:B------:R-:W-:Y:S06]  /*14b40*/  BAR.SYNC.DEFER_BLOCKING 0x0 ;  /* 0x0000000000007b1d */ /* 0x000fec0000010000 */
[----:B------:R-:W3:Y:S02]  /*14b50*/  LDS.128 R92, [R0] ;  /* 0x00000000005c7984 */ /* 0x000ee40000000c00 */
[----:B------:R-:W-:Y:S06]  /*14b60*/  BAR.SYNC.DEFER_BLOCKING 0x0 ;  /* 0x0000000000007b1d */ /* 0x000fec0000010000 */
[----:B------:R-:W-:Y:S02]  /*14b70*/  STSM.16.M88.4 [R15], R140 ;  /* 0x0000008c0f007844 */ /* 0x000fe40000000200 */
[----:B------:R-:W-:Y:S06]  /*14b80*/  BAR.SYNC.DEFER_BLOCKING 0x0 ;  /* 0x0000000000007b1d */ /* 0x000fec0000010000 */
[----:B------:R-:W4:Y:S02]  /*14b90*/  LDS.128 R96, [R0] ;  /* 0x0000000000607984 */ /* 0x000f240000000c00 */
[----:B------:R-:W-:Y:S06]  /*14ba0*/  BAR.SYNC.DEFER_BLOCKING 0x0 ;  /* 0x0000000000007b1d */ /* 0x000fec0000010000 */
[----:B------:R-:W-:Y:S02]  /*14bb0*/  STSM.16.M88.4 [R15], R136 ;  /* 0x000000880f007844 */ /* 0x000fe40000000200 */
[----:B------:R-:W-:Y:S06]  /*14bc0*/  BAR.SYNC.DEFER_BLOCKING 0x0 ;  /* 0x0000000000007b1d */ /* 0x000fec0000010000 */
[----:B------:R-:W5:Y:S02]  /*14bd0*/  LDS.128 R100, [R0] ;  /* 0x0000000000647984 */ /* 0x000f640000000c00 */
[----:B------:R-:W-:Y:S06]  /*14be0*/  BAR.SYNC.DEFER_BLOCKING 0x0 ;  /* 0x0000000000007b1d */ /* 0x000fec0000010000 */
[----:B------:R-:W-:Y:S02]  /*14bf0*/  STSM.16.M88.4 [R15], R108 ;  /* 0x0000006c0f007844 */ /* 0x000fe40000000200 */
[----:B------:R-:W-:Y:S06]  /*14c00*/  BAR.SYNC.DEFER_BLOCKING 0x0 ;  /* 0x0000000000007b1d */ /* 0x000fec0000010000 */
[----:B------:R-:W5:Y:S02]  /*14c10*/  LDS.128 R104, [R0] ;  /* 0x0000000000687984 */ /* 0x000f640000000c00 */
[----:B------:R-:W-:Y:S06]  /*14c20*/  BAR.SYNC.DEFER_BLOCKING 0x0 ;  /* 0x0000000000007b1d */ /* 0x000fec0000010000 */
[----:B------:R-:W-:Y:S02]  /*14c30*/  STSM.16.M88.4 [R15], R44 ;  /* 0x0000002c0f007844 */ /* 0x000fe40000000200 */
[----:B------:R-:W-:Y:S06]  /*14c40*/  BAR.SYNC.DEFER_BLOCKING 0x0 ;  /* 0x0000000000007b1d */ /* 0x000fec0000010000 */
[----:B------:R-:W-:Y:S02]  /*14c50*/  LDS.128 R140, [R0] ;  /* 0x00000000008c7984 */ /* 0x000fe40000000c00 */
        /* <DEDUP_REMOVED lines=61> */
[----:B------:R0:W-:Y:S02]  /*15030*/  STSM.16.M88.4 [R15], R76 ;  /* 0x0000004c0f007844 */ /* 0x0001e40000000200 */
[----:B------:R-:W-:Y:S01]  /*15040*/  BAR.SYNC.DEFER_BLOCKING 0x0 ;  /* 0x0000000000007b1d */ /* 0x000fe20000010000 */
[----:B0-----:R-:W-:Y:S01]  /*15050*/  IMAD R76, R2, 0x80, R3 ;  /* 0x00000080024c7824 */ /* 0x001fe200078e0203 */
[----:B------:R-:W-:-:S04]  /*15060*/  LEA R2, P6, R3, UR4, 0x1 ;  /* 0x0000000403027c11 */ /* 0x000fc8000f8c08ff */
[----:B------:R-:W-:Y:S02]  /*15070*/  LEA.HI.X.SX32 R3, R3, UR5, 0x1, P6 ;  /* 0x0000000503037c11 */ /* 0x000fe4000b0f0eff */
[C---:B------:R-:W-:Y:S01]  /*15080*/  ISETP.GE.AND P6, PT, R12.reuse, UR9, PT ;  /* 0x000000090c007c0c */ /* 0x040fe2000bfc6270 */
[----:B------:R-:W-:Y:S02]  /*15090*/  ULDC.64 UR8, c[0x0][0x228] ;  /* 0x00008a0000087ab9 */ /* 0x000fe40000000a00 */
[----:B------:R-:W-:Y:S01]  /*150a0*/  ISETP.LT.AND P4, PT, R12, UR9, !P4 ;  /* 0x000000090c007c0c */ /* 0x000fe2000e781270 */
[----:B------:R-:W0:Y:S01]  /*150b0*/  LDS.128 R132, [R0] ;  /* 0x0000000000847984 */ /* 0x000e220000000c00 */
[----:B------:R-:W-:Y:S01]  /*150c0*/  BAR.SYNC.DEFER_BLOCKING 0x0 ;  /* 0x0000000000007b1d */ /* 0x000fe20000010000 */
[----:B------:R-:W-:-:S05]  /*150d0*/  ISETP.LT.AND P6, PT, R14, UR26, !P6 ;  /* 0x0000001a0e007c0c */ /* 0x000fca000f7c1270 */
[----:B------:R-:W-:Y:S02]  /*150e0*/  STSM.16.M88.4 [R15], R16 ;  /* 0x000000100f007844 */ /* 0x000fe40000000200 */
[----:B------:R-:W-:Y:S06]  /*150f0*/  BAR.SYNC.DEFER_BLOCKING 0x0 ;  /* 0x0000000000007b1d */ /* 0x000fec0000010000 */
[----:B------:R-:W0:Y:S02]  /*15100*/  LDS.128 R72, [R0] ;  /* 0x0000000000487984 */ /* 0x000e240000000c00 */
[----:B------:R-:W-:Y:S06]  /*15110*/  BAR.SYNC.DEFER_BLOCKING 0x0 ;  /* 0x0000000000007b1d */ /* 0x000fec0000010000 */
[----:B------:R-:W-:Y:S02]  /*15120*/  STSM.16.M88.4 [R15], R4 ;  /* 0x000000040f007844 */ /* 0x000fe40000000200 */
[----:B------:R-:W-:Y:S06]  /*15130*/  BAR.SYNC.DEFER_BLOCKING 0x0 ;  /* 0x0000000000007b1d */ /* 0x000fec0000010000 */
[----:B------:R-:W0:Y:S02]  /*15140*/  LDS.128 R80, [R0] ;  /* 0x0000000000507984 */ /* 0x000e240000000c00 */
[----:B------:R-:W-:Y:S06]  /*15150*/  BAR.SYNC.DEFER_BLOCKING 0x0 ;  /* 0x0000000000007b1d */ /* 0x000fec0000010000 */
[----:B------:R1:W-:Y:S02]  /*15160*/  STSM.16.M88.4 [R15], R8 ;  /* 0x000000080f007844 */ /* 0x0003e40000000200 */
[----:B------:R-:W-:Y:S01]  /*15170*/  BAR.SYNC.DEFER_BLOCKING 0x0 ;  /* 0x0000000000007b1d */ /* 0x000fe20000010000 */
[----:B-1----:R-:W-:-:S05]  /*15180*/  LEA R8, P5, R76, UR4, 0x1 ;  /* 0x000000044c087c11 */ /* 0x002fca000f8a08ff */
[----:B------:R-:W-:Y:S01]  /*15190*/  ULDC UR4, c[0x0][0x22c] ;  /* 0x00008b0000047ab9 */ /* 0x000fe20000000800 */
[----:B------:R-:W-:Y:S02]  /*151a0*/  LEA.HI.X.SX32 R9, R76, UR5, 0x1, P5 ;  /* 0x000000054c097c11 */ /* 0x000fe4000a8f0eff */
[----:B------:R-:W-:Y:S02]  /*151b0*/  ISETP.LT.AND P5, PT, R13, UR24, !P3 ;  /* 0x000000180d007c0c */ /* 0x000fe4000dfa1270 */
[----:B------:R-:W-:Y:S01]  /*151c0*/  ISETP.LT.AND P3, PT, R14, UR22, !P3 ;  /* 0x000000160e007c0c */ /* 0x000fe2000df61270 */
[----:B------:R-:W1:Y:S01]  /*151d0*/  LDS.128 R16, [R0] ;  /* 0x0000000000107984 */ /* 0x000e620000000c00 */
[----:B------:R-:W-:Y:S06]  /*151e0*/  BAR.SYNC.DEFER_BLOCKING 0x0 ;  /* 0x0000000000007b1d */ /* 0x000fec0000010000 */
[----:B------:R2:W-:Y:S02]  /*151f0*/  STSM.16.M88.4 [R15], R20 ;  /* 0x000000140f007844 */ /* 0x0005e40000000200 */
[----:B------:R-:W-:Y:S01]  /*15200*/  BAR.SYNC.DEFER_BLOCKING 0x0 ;  /* 0x0000000000007b1d */ /* 0x000fe20000010000 */
[----:B--2---:R-:W-:Y:S01]  /*15210*/  IMAD R21, R12, UR28, RZ ;  /* 0x0000001c0c157c24 */ /* 0x004fe2000f8e02ff */
[----:B------:R-:W-:Y:S01]  /*15220*/  PRMT R23, R24, 0x7632, R23 ;  /* 0x0000763218177816 */ /* 0x000fe20000000017 */
[----:B------:R-:W-:-:S02]  /*15230*/  VIADD R22, R12, 0x5 ;  /* 0x000000050c167836 */ /* 0x000fc40000000000 */
[C---:B------:R-:W-:Y:S01]  /*15240*/  IMAD.WIDE R10, R21.reuse, 0x2, R2 ;  /* 0x00000002150a7825 */ /* 0x040fe200078e0202 */
[----:B------:R-:W2:Y:S02]  /*15250*/  LDS.128 R4, [R0] ;  /* 0x0000000000047984 */ /* 0x000ea40000000c00 */
[----:B------:R-:W-:Y:S06]  /*15260*/  BAR.SYNC.DEFER_BLOCKING 0x0 ;  /* 0x0000000000007b1d */ /* 0x000fec0000010000 */
[----:B------:R3:W-:Y:S02]  /*15270*/  STSM.16.M88.4 [R15], R216 ;  /* 0x000000d80f007844 */ /* 0x0007e40000000200 */
[----:B------:R-:W-:Y:S01]  /*15280*/  BAR.SYNC.DEFER_BLOCKING 0x0 ;  /* 0x0000000000007b1d */ /* 0x000fe20000010000 */
[----:B---3--:R-:W-:-:S02]  /*15290*/  VIADD R15, R21, UR28 ;  /* 0x0000001c150f7c36 */ /* 0x008fc40008000000 */
[----:B------:R-:W-:-:S04]  /*152a0*/  IMAD.WIDE R20, R21, 0x2, R8 ;  /* 0x0000000215147825 */ /* 0x000fc800078e0208 */
[----:B------:R-:W-:-:S04]  /*152b0*/  IMAD.WIDE R76, R15, 0x2, R8 ;  /* 0x000000020f4c7825 */ /* 0x000fc800078e0208 */
[----:B------:R-:W-:Y:S01]  /*152c0*/  VIADD R79, R15, UR28 ;  /* 0x0000001c0f4f7c36 */ /* 0x000fe20008000000 */
[----:B------:R3:W-:Y:S01]  /*152d0*/  @P4 STG.E.U16 desc[UR6][R10.64], R24 ;  /* 0x000000180a004986 */ /* 0x0007e2000c101506 */
[----:B------:R-:W-:Y:S01]  /*152e0*/  ISETP.GE.AND P4, PT, R22, UR4, PT ;  /* 0x0000000416007c0c */ /* 0x000fe2000bf86270 */
[----:B------:R-:W-:Y:S02]  /*152f0*/  ULDC UR4, c[0x0][0x22c] ;  /* 0x00008b0000047ab9 */ /* 0x000fe40000000800 */
[----:B------:R4:W-:Y:S01]  /*15300*/  @P6 STG.E.U16 desc[UR6][R20.64], R23 ;  /* 0x0000001714006986 */ /* 0x0009e2000c101506 */
[----:B------:R-:W-:Y:S02]  /*15310*/  ISETP.LT.AND P6, PT, R13, UR20, !P1 ;  /* 0x000000140d007c0c */ /* 0x000fe4000cfc1270 */
[----:B------:R-:W-:Y:S01]  /*15320*/  ISETP.LT.AND P1, PT, R14, UR18, !P1 ;  /* 0x000000120e007c0c */ /* 0x000fe2000cf21270 */
[----:B------:R-:W-:Y:S01]  /*15330*/  ULDC UR18, c[0x0][0x228] ;  /* 0x00008a0000127ab9 */ /* 0x000fe20000000800 */
[----:B---3--:R-:W-:Y:S01]  /*15340*/  PRMT R11, R28, 0x7632, R11 ;  /* 0x000076321c0b7816 */ /* 0x008fe2000000000b */
[----:B----4-:R-:W-:-:S04]  /*15350*/  IMAD.WIDE R22, R15, 0x2, R2 ;  /* 0x000000020f167825 */ /* 0x010fc800078e0202 */
[----:B------:R-:W-:Y:S01]  /*15360*/  IMAD.WIDE R20, R79, 0x2, R8 ;  /* 0x000000024f147825 */ /* 0x000fe200078e0208 */
[----:B------:R3:W-:Y:S03]  /*15370*/  @P5 STG.E.U16 desc[UR6][R22.64], R28 ;  /* 0x0000001c16005986 */ /* 0x0007e6000c101506 */
[----:B------:R-:W-:Y:S01]  /*15380*/  VIADD R15, R12, 0x6 ;  /* 0x000000060c0f7836 */ /* 0x000fe20000000000 */
[----:B------:R4:W-:Y:S01]  /*15390*/  @P3 STG.E.U16 desc[UR6][R76.64], R11 ;  /* 0x0000000b4c003986 */ /* 0x0009e2000c101506 */
[----:B------:R-:W-:Y:S01]  /*153a0*/  ISETP.LT.AND P3, PT, R13, UR16, !P2 ;  /* 0x000000100d007c0c */ /* 0x000fe2000d761270 */
[----:B------:R-:W-:Y:S01]  /*153b0*/  ULDC UR16, c[0x0][0x228] ;  /* 0x00008a0000107ab9 */ /* 0x000fe20000000800 */
[----:B------:R-:W-:Y:S01]  /*153c0*/  ISETP.LT.AND P2, PT, R14, UR14, !P2 ;  /* 0x0000000e0e007c0c */ /* 0x000fe2000d741270 */
[----:B------:R-:W-:Y:S01]  /*153d0*/  ULDC UR14, c[0x0][0x228] ;  /* 0x00008a00000e7ab9 */ /* 0x000fe20000000800 */
[----:B------:R-:W-:Y:S01]  /*153e0*/  ISETP.GE.AND P5, PT, R15, UR4, PT ;  /* 0x000000040f007c0c */ /* 0x000fe2000bfa6270 */
[----:B------:R-:W-:Y:S01]  /*153f0*/  VIADD R15, R12, 0x7 ;  /* 0x000000070c0f7836 */ /* 0x000fe20000000000 */
[----:B------:R-:W-:Y:S01]  /*15400*/  ULDC UR4, c[0x0][0x22c] ;  /* 0x00008b0000047ab9 */ /* 0x000fe20000000800 */
[----:B---3--:R-:W-:-:S02]  /*15410*/  PRMT R23, R25, 0x7632, R23 ;  /* 0x0000763219177816 */ /* 0x008fc40000000017 */
[----:B------:R-:W-:Y:S01]  /*15420*/  PRMT R28, R88, 0x7632, R28 ;  /* 0x00007632581c7816 */ /* 0x000fe2000000001c */
[----:B----4-:R-:W-:-:S04]  /*15430*/  IMAD.WIDE R10, R79, 0x2, R2 ;  /* 0x000000024f0a7825 */ /* 0x010fc800078e0202 */
[----:B------:R-:W-:Y:S01]  /*15440*/  VIADD R79, R79, UR28 ;  /* 0x0000001c4f4f7c36 */ /* 0x000fe20008000000 */
[----:B------:R3:W-:Y:S01]  /*15450*/  @P6 STG.E.U16 desc[UR6][R10.64], R25 ;  /* 0x000000190a006986 */ /* 0x0007e2000c101506 */
[----:B------:R-:W-:Y:S01]  /*15460*/  ISETP.LT.AND P6, PT, R13, UR12, !P0 ;  /* 0x0000000c0d007c0c */ /* 0x000fe2000c7c1270 */
[----:B------:R-:W-:Y:S01]  /*15470*/  ULDC UR12, c[0x0][0x228] ;  /* 0x00008a00000c7ab9 */ /* 0x000fe20000000800 */
[----:B------:R-:W-:Y:S01]  /*15480*/  ISETP.LT.AND P0, PT, R14, UR10, !P0 ;  /* 0x0000000a0e007c0c */ /* 0x000fe2000c701270 */
[----:B------:R4:W-:Y:S01]  /*15490*/  @P1 STG.E.U16 desc[UR6][R20.64], R23 ;  /* 0x0000001714001986 */ /* 0x0009e2000c101506 */
[----:B------:R-:W-:Y:S01]  /*154a0*/  ISETP.GE.AND P1, PT, R15, UR4, PT ;  /* 0x000000040f007c0c */ /* 0x000fe2000bf26270 */
[----:B------:R-:W-:Y:S01]  /*154b0*/  VIADD R15, R12, 0x8 ;  /* 0x000000080c0f7836 */ /* 0x000fe20000000000 */
[----:B------:R-:W-:Y:S01]  /*154c0*/  ULDC UR4, c[0x0][0x22c] ;  /* 0x00008b0000047ab9 */ /* 0x000fe20000000800 */
[----:B------:R-:W-:Y:S01]  /*154d0*/  ULDC UR10, c[0x0][0x228] ;  /* 0x00008a00000a7ab9 */ /* 0x000fe20000000800 */
[----:B---3--:R-:W-:-:S02]  /*154e0*/  VIADD R25, R79, UR28 ;  /* 0x0000001c4f197c36 */ /* 0x008fc40008000000 */
[----:B------:R-:W-:-:S04]  /*154f0*/  IMAD.WIDE R10, R79, 0x2, R8 ;  /* 0x000000024f0a7825 */ /* 0x000fc800078e0208 */
[----:B----4-:R-:W-:-:S04]  /*15500*/  IMAD.WIDE R22, R79, 0x2, R2 ;  /* 0x000000024f167825 */ /* 0x010fc800078e0202 */
[----:B------:R-:W-:Y:S01]  /*15510*/  IMAD.WIDE R20, R25, 0x2, R2 ;  /* 0x0000000219147825 */ /* 0x000fe200078e0202 */
[----:B------:R3:W-:Y:S01]  /*15520*/  @P3 STG.E.U16 desc[UR6][R22.64], R29 ;  /* 0x0000001d16003986 */ /* 0x0007e2000c101506 */
[----:B------:R-:W-:Y:S01]  /*15530*/  ISETP.GE.AND P3, PT, R15, UR4, PT ;  /* 0x000000040f007c0c */ /* 0x000fe2000bf66270 */
[----:B------:R-:W-:Y:S01]  /*15540*/  ULDC.64 UR4, c[0x0][0x228] ;  /* 0x00008a0000047ab9 */ /* 0x000fe20000000a00 */
[----:B------:R-:W-:Y:S01]  /*15550*/  VIADD R15, R12, 0x9 ;  /* 0x000000090c0f7836 */ /* 0x000fe20000000000 */
[----:B---3--:R-:W-:-:S05]  /*15560*/  PRMT R23, R29, 0x7632, R23 ;  /* 0x000076321d177816 */ /* 0x008fca0000000017 */
[----:B------:R3:W-:Y:S04]  /*15570*/  @P2 STG.E.U16 desc[UR6][R10.64], R23 ;  /* 0x000000170a002986 */ /* 0x0007e8000c101506 */
[----:B------:R4:W-:Y:S01]  /*15580*/  @P6 STG.E.U16 desc[UR6][R20.64], R26 ;  /* 0x0000001a14006986 */ /* 0x0009e2000c101506 */
[C---:B------:R-:W-:Y:S01]  /*15590*/  ISETP.LT.AND P6, PT, R13.reuse, UR8, !P5 ;  /* 0x000000080d007c0c */ /* 0x040fe2000efc1270 */
[----:B------:R-:W-:Y:S02]  /*155a0*/  ULDC.64 UR8, c[0x0][0x228] ;  /* 0x00008a0000087ab9 */ /* 0x000fe40000000a00 */
[----:B------:R-:W-:Y:S01]  /*155b0*/  ISETP.LT.AND P2, PT, R13, UR8, !P4 ;  /* 0x000000080d007c0c */ /* 0x000fe2000e741270 */
[----:B------:R-:W-:Y:S01]  /*155c0*/  ULDC UR8, c[0x0][0x228] ;  /* 0x00008a0000087ab9 */ /* 0x000fe20000000800 */
[----:B------:R-:W-:Y:S01]  /*155d0*/  ISETP.LT.AND P4, PT, R14, UR4, !P4 ;  /* 0x000000040e007c0c */ /* 0x000fe2000e781270 */
[----:B------:R-:W-:Y:S01]  /*155e0*/  ULDC UR4, c[0x0][0x22c] ;  /* 0x00008b0000047ab9 */ /* 0x000fe20000000800 */
[----:B---3--:R-:W-:Y:S01]  /*155f0*/  PRMT R11, R26, 0x7632, R11 ;  /* 0x000076321a0b7816 */ /* 0x008fe2000000000b */
[C---:B------:R-:W-:Y:S01]  /*15600*/  IMAD.WIDE R22, R25.reuse, 0x2, R8 ;  /* 0x0000000219167825 */ /* 0x040fe200078e0208 */
[----:B------:R-:W-:Y:S01]  /*15610*/  ISETP.LT.AND P5, PT, R14, UR8, !P5 ;  /* 0x000000080e007c0c */ /* 0x000fe2000efa1270 */
[----:B------:R-:W-:Y:S01]  /*15620*/  ULDC UR8, c[0x0][0x228] ;  /* 0x00008a0000087ab9 */ /* 0x000fe20000000800 */
[----:B----4-:R-:W-:Y:S01]  /*15630*/  PRMT R26, R40, 0x7632, R26 ;  /* 0x00007632281a7816 */ /* 0x010fe2000000001a */
[----:B------:R-:W-:Y:S01]  /*15640*/  VIADD R25, R25, UR28 ;  /* 0x0000001c19197c36 */ /* 0x000fe20008000000 */
[----:B------:R3:W-:Y:S01]  /*15650*/  @P0 STG.E.U16 desc[UR6][R22.64], R11 ;  /* 0x0000000b16000986 */ /* 0x0007e2000c101506 */
[----:B------:R-:W-:Y:S01]  /*15660*/  ISETP.GE.AND P0, PT, R15, UR4, PT ;  /* 0x000000040f007c0c */ /* 0x000fe2000bf06270 */
[----:B------:R-:W-:Y:S01]  /*15670*/  VIADD R15, R12, 0xa ;  /* 0x0000000a0c0f7836 */ /* 0x000fe20000000000 */
[----:B------:R-:W-:Y:S01]  /*15680*/  ULDC UR4, c[0x0][0x22c] ;  /* 0x00008b0000047ab9 */ /* 0x000fe20000000800 */
[----:B------:R-:W-:-:S04]  /*15690*/  IMAD.WIDE R20, R25, 0x2, R8 ;  /* 0x0000000219147825 */ /* 0x000fc800078e0208 */
[C---:B------:R-:W-:Y:S02]  /*156a0*/  VIADD R29, R25.reuse, UR28 ;  /* 0x0000001c191d7c36 */ /* 0x040fe40008000000 */
[----:B---3--:R-:W-:Y:S01]  /*156b0*/  IMAD.WIDE R10, R25, 0x2, R2 ;  /* 0x00000002190a7825 */ /* 0x008fe200078e0202 */
[----:B------:R-:W-:-:S03]  /*156c0*/  PRMT R23, R30, 0x7632, R23 ;  /* 0x000076321e177816 */ /* 0x000fc60000000017 */
[----:B------:R-:W-:Y:S01]  /*156d0*/  IMAD.WIDE R24, R29, 0x2, R2 ;  /* 0x000000021d187825 */ /* 0x000fe200078e0202 */
[----:B------:R3:W-:Y:S01]  /*156e0*/  @P2 STG.E.U16 desc[UR6][R10.64], R30 ;  /* 0x0000001e0a002986 */ /* 0x0007e2000c101506 */
[----:B------:R-:W-:Y:S01]  /*156f0*/  ISETP.GE.AND P2, PT, R15, UR4, PT ;  /* 0x000000040f007c0c */ /* 0x000fe2000bf46270 */
[----:B------:R-:W-:Y:S01]  /*15700*/  ULDC UR4, c[0x0][0x22c] ;  /* 0x00008b0000047ab9 */ /* 0x000fe20000000800 */
[----:B------:R-:W-:Y:S01]  /*15710*/  VIADD R15, R12, 0xb ;  /* 0x0000000b0c0f7836 */ /* 0x000fe20000000000 */
[----:B------:R4:W-:Y:S01]  /*15720*/  @P4 STG.E.U16 desc[UR6][R20.64], R23 ;  /* 0x0000001714004986 */ /* 0x0009e2000c101506 */
[----:B------:R-:W-:Y:S01]  /*15730*/  ISETP.LT.AND P4, PT, R13, UR10, !P1 ;  /* 0x0000000a0d007c0c */ /* 0x000fe2000cf81270 */
[----:B------:R-:W-:Y:S01]  /*15740*/  VIADD R77, R29, UR28 ;  /* 0x0000001c1d4d7c36 */ /* 0x000fe20008000000 */
[----:B------:R-:W-:Y:S01]  /*15750*/  ISETP.LT.AND P1, PT, R14, UR12, !P1 ;  /* 0x0000000c0e007c0c */ /* 0x000fe2000cf21270 */
[----:B------:R5:W-:Y:S01]  /*15760*/  @P6 STG.E.U16 desc[UR6][R24.64], R27 ;  /* 0x0000001b18006986 */ /* 0x000be2000c101506 */
[----:B------:R-:W-:Y:S01]  /*15770*/  ISETP.GE.AND P6, PT, R15, UR4, PT ;  /* 0x000000040f007c0c */ /* 0x000fe2000bfc6270 */
[----:B------:R-:W-:Y:S01]  /*15780*/  VIADD R15, R12, 0xc ;  /* 0x0000000c0c0f7836 */ /* 0x000fe20000000000 */
[----:B------:R-:W-:Y:S01]  /*15790*/  ULDC UR4, c[0x0][0x22c] ;  /* 0x00008b0000047ab9 */ /* 0x000fe20000000800 */
[----:B---3--:R-:W-:Y:S01]  /*157a0*/  IMAD.WIDE R10, R29, 0x2, R8 ;  /* 0x000000021d0a7825 */ /* 0x008fe200078e0208 */
[----:B------:R-:W-:Y:S01]  /*157b0*/  ULDC UR10, c[0x0][0x228] ;  /* 0x00008a00000a7ab9 */ /* 0x000fe20000000800 */
[----:B------:R-:W-:-:S02]  /*157c0*/  ULDC UR12, c[0x0][0x228] ;  /* 0x00008a00000c7ab9 */ /* 0x000fc40000000800 */
[----:B----4-:R-:W-:Y:S01]  /*157d0*/  IMAD.WIDE R20, R77, 0x2, R2 ;  /* 0x000000024d147825 */ /* 0x010fe200078e0202 */
[----:B-----5:R-:W-:-:S03]  /*157e0*/  PRMT R27, R27, 0x7632, R27 ;  /* 0x000076321b1b7816 */ /* 0x020fc6000000001b */
[----:B------:R-:W-:Y:S01]  /*157f0*/  IMAD.WIDE R22, R77, 0x2, R8 ;  /* 0x000000024d167825 */ /* 0x000fe200078e0208 */
[----:B------:R-:W-:Y:S01]  /*15800*/  PRMT R24, R31, 0x7632, R24 ;  /* 0x000076321f187816 */ /* 0x000fe20000000018 */
[----:B------:R3:W-:Y:S01]  /*15810*/  @P5 STG.E.U16 desc[UR6][R10.64], R27 ;  /* 0x0000001b0a005986 */ /* 0x0007e2000c101506 */
[----:B------:R-:W-:Y:S01]  /*15820*/  ISETP.GE.AND P5, PT, R15, UR4, PT ;  /* 0x000000040f007c0c */ /* 0x000fe2000bfa6270 */
[----:B------:R-:W-:Y:S01]  /*15830*/  ULDC UR4, c[0x0][0x228] ;  /* 0x00008a0000047ab9 */ /* 0x000fe20000000800 */
[----:B------:R-:W-:Y:S01]  /*15840*/  VIADD R77, R77, UR28 ;  /* 0x0000001c4d4d7c36 */ /* 0x000fe20008000000 */
[----:B------:R4:W-:Y:S01]  /*15850*/  @P4 STG.E.U16 desc[UR6][R20.64], R31 ;  /* 0x0000001f14004986 */ /* 0x0009e2000c101506 */
[----:B------:R-:W-:Y:S01]  /*15860*/  VIADD R15, R12, 0xd ;  /* 0x0000000d0c0f7836 */ /* 0x000fe20000000000 */
[C---:B------:R-:W-:Y:S01]  /*15870*/  ISETP.LT.AND P4, PT, R13.reuse, UR10, !P0 ;  /* 0x0000000a0d007c0c */ /* 0x040fe2000c781270 */
[----:B------:R-:W-:Y:S01]  /*15880*/  ULDC UR10, c[0x0][0x228] ;  /* 0x00008a00000a7ab9 */ /* 0x000fe20000000800 */
[----:B------:R5:W-:Y:S01]  /*15890*/  @P1 STG.E.U16 desc[UR6][R22.64], R24 ;  /* 0x0000001816001986 */ /* 0x000be2000c101506 */
[----:B------:R-:W-:Y:S01]  /*158a0*/  ISETP.LT.AND P1, PT, R13, UR4, !P3 ;  /* 0x000000040d007c0c */ /* 0x000fe2000df21270 */
[----:B------:R-:W-:Y:S01]  /*158b0*/  ULDC UR4, c[0x0][0x22c] ;  /* 0x00008b0000047ab9 */ /* 0x000fe20000000800 */
[C---:B------:R-:W-:Y:S01]  /*158c0*/  ISETP.LT.AND P3, PT, R14.reuse, UR8, !P3 ;  /* 0x000000080e007c0c */ /* 0x040fe2000df61270 */
[----:B------:R-:W-:Y:S01]  /*158d0*/  ULDC UR8, c[0x0][0x228] ;  /* 0x00008a0000087ab9 */ /* 0x000fe20000000800 */
[----:B---3--:R-:W-:Y:S01]  /*158e0*/  IMAD.WIDE R10, R77, 0x2, R2 ;  /* 0x000000024d0a7825 */ /* 0x008fe200078e0202 */
[----:B------:R-:W-:Y:S01]  /*158f0*/  ISETP.LT.AND P0, PT, R14, UR8, !P0 ;  /* 0x000000080e007c0c */ /* 0x000fe2000c701270 */
[----:B------:R-:W-:-:S02]  /*15900*/  ULDC UR8, c[0x0][0x228] ;  /* 0x00008a0000087ab9 */ /* 0x000fc40000000800 */
[----:B----4-:R-:W-:Y:S01]  /*15910*/  IMAD.WIDE R20, R77, 0x2, R8 ;  /* 0x000000024d147825 */ /* 0x010fe200078e0208 */
[----:B-----5:R-:W-:-:S03]  /*15920*/  PRMT R23, R32, 0x7632, R23 ;  /* 0x0000763220177816 */ /* 0x020fc60000000017 */
[----:B------:R-:W-:Y:S01]  /*15930*/  VIADD R77, R77, UR28 ;  /* 0x0000001c4d4d7c36 */ /* 0x000fe20008000000 */
[----:B------:R3:W-:Y:S01]  /*15940*/  @P1 STG.E.U16 desc[UR6][R10.64], R32 ;  /* 0x000000200a001986 */ /* 0x0007e2000c101506 */
[----:B------:R-:W-:Y:S01]  /*15950*/  ISETP.GE.AND P1, PT, R15, UR4, PT ;  /* 0x000000040f007c0c */ /* 0x000fe2000bf26270 */
[----:B------:R-:W-:Y:S01]  /*15960*/  ULDC UR4, c[0x0][0x228] ;  /* 0x00008a0000047ab9 */ /* 0x000fe20000000800 */
[----:B------:R-:W-:Y:S01]  /*15970*/  IMAD.WIDE R24, R77, 0x2, R8 ;  /* 0x000000024d187825 */ /* 0x000fe200078e0208 */
[----:B------:R4:W-:Y:S01]  /*15980*/  @P3 STG.E.U16 desc[UR6][R20.64], R23 ;  /* 0x0000001714003986 */ /* 0x0009e2000c101506 */
[----:B------:R-:W-:Y:S01]  /*15990*/  ISETP.LT.AND P3, PT, R13, UR4, !P2 ;  /* 0x000000040d007c0c */ /* 0x000fe2000d761270 */
[----:B------:R-:W-:Y:S01]  /*159a0*/  ULDC UR4, c[0x0][0x22c] ;  /* 0x00008b0000047ab9 */ /* 0x000fe20000000800 */
[----:B------:R-:W-:Y:S01]  /*159b0*/  ISETP.LT.AND P2, PT, R14, UR8, !P2 ;  /* 0x000000080e007c0c */ /* 0x000fe2000d741270 */
[----:B------:R-:W-:Y:S01]  /*159c0*/  VIADD R15, R12, 0xe ;  /* 0x0000000e0c0f7836 */ /* 0x000fe20000000000 */
[----:B------:R-:W-:Y:S01]  /*159d0*/  ULDC UR8, c[0x0][0x228] ;  /* 0x00008a0000087ab9 */ /* 0x000fe20000000800 */
[----:B---3--:R-:W-:Y:S01]  /*159e0*/  PRMT R11, R36, 0x7632, R11 ;  /* 0x00007632240b7816 */ /* 0x008fe2000000000b */
[----:B----4-:R-:W-:-:S04]  /*159f0*/  IMAD.WIDE R22, R77, 0x2, R2 ;  /* 0x000000024d167825 */ /* 0x010fc800078e0202 */
        /* <DEDUP_REMOVED lines=8> */
[----:B------:R-:W-:Y:S01]  /*15a80*/  VIADD R15, R12, 0xf ;  /* 0x0000000f0c0f7836 */ /* 0x000fe20000000000 */
[----:B------:R-:W-:Y:S01]  /*15a90*/  ISETP.LT.AND P6, PT, R14, UR4, !P6 ;  /* 0x000000040e007c0c */ /* 0x000fe2000f7c1270 */
[----:B------:R-:W-:Y:S01]  /*15aa0*/  ULDC UR4, c[0x0][0x22c] ;  /* 0x00008b0000047ab9 */ /* 0x000fe20000000800 */
[----:B---3--:R-:W-:Y:S01]  /*15ab0*/  PRMT R23, R33, 0x7632, R23 ;  /* 0x0000763221177816 */ /* 0x008fe20000000017 */
[----:B----4-:R-:W-:-:S04]  /*15ac0*/  IMAD.WIDE R10, R77, 0x2, R2 ;  /* 0x000000024d0a7825 */ /* 0x010fc800078e0202 */
[----:B------:R-:W-:Y:S01]  /*15ad0*/  VIADD R77, R77, UR28 ;  /* 0x0000001c4d4d7c36 */ /* 0x000fe20008000000 */
[----:B------:R3:W-:Y:S01]  /*15ae0*/  @P3 STG.E.U16 desc[UR6][R10.64], R33 ;  /* 0x000000210a003986 */ /* 0x0007e2000c101506 */
[----:B------:R-:W-:Y:S01]  /*15af0*/  ISETP.GE.AND P3, PT, R15, UR4, PT ;  /* 0x000000040f007c0c */ /* 0x000fe2000bf66270 */
[----:B------:R-:W-:Y:S01]  /*15b00*/  VIADD R15, R12, 0x10 ;  /* 0x000000100c0f7836 */ /* 0x000fe20000000000 */
[----:B------:R-:W-:Y:S01]  /*15b10*/  ULDC UR4, c[0x0][0x22c] ;  /* 0x00008b0000047ab9 */ /* 0x000fe20000000800 */
[----:B------:R4:W-:Y:S01]  /*15b20*/  @P2 STG.E.U16 desc[UR6][R20.64], R23 ;  /* 0x0000001714002986 */ /* 0x0009e2000c101506 */
[----:B------:R-:W-:Y:S01]  /*15b30*/  ISETP.LT.AND P2, PT, R13, UR8, !P5 ;  /* 0x000000080d007c0c */ /* 0x000fe2000ef41270 */
[C---:B------:R-:W-:Y:S01]  /*15b40*/  VIADD R25, R77.reuse, UR28 ;  /* 0x0000001c4d197c36 */ /* 0x040fe20008000000 */
[----:B------:R-:W-:Y:S01]  /*15b50*/  ULDC UR8, c[0x0][0x228] ;  /* 0x00008a0000087ab9 */ /* 0x000fe20000000800 */
[----:B---3--:R-:W-:-:S04]  /*15b60*/  IMAD.WIDE R10, R77, 0x2, R8 ;  /* 0x000000024d0a7825 */ /* 0x008fc800078e0208 */
[----:B----4-:R-:W-:-:S04]  /*15b70*/  IMAD.WIDE R22, R77, 0x2, R2 ;  /* 0x000000024d167825 */ /* 0x010fc800078e0202 */
[----:B------:R-:W-:Y:S01]  /*15b80*/  IMAD.WIDE R20, R25, 0x2, R2 ;  /* 0x0000000219147825 */ /* 0x000fe200078e0202 */
[----:B------:R3:W-:Y:S01]  /*15b90*/  @P0 STG.E.U16 desc[UR6][R22.64], R37 ;  /* 0x0000002516000986 */ /* 0x0007e2000c101506 */
[----:B------:R-:W-:Y:S01]  /*15ba0*/  ISETP.GE.AND P0, PT, R15, UR4, PT ;  /* 0x000000040f007c0c */ /* 0x000fe2000bf06270 */
[----:B------:R-:W-:Y:S01]  /*15bb0*/  ULDC UR4, c[0x0][0x228] ;  /* 0x00008a0000047ab9 */ /* 0x000fe20000000800 */
[----:B------:R-:W-:Y:S01]  /*15bc0*/  VIADD R15, R12, 0x11 ;  /* 0x000000110c0f7836 */ /* 0x000fe20000000000 */
[----:B------:R-:W-:Y:S01]  /*15bd0*/  ISETP.LT.AND P5, PT, R14, UR4, !P5 ;  /* 0x000000040e007c0c */ /* 0x000fe2000efa1270 */
[----:B------:R-:W-:Y:S01]  /*15be0*/  ULDC UR4, c[0x0][0x22c] ;  /* 0x00008b0000047ab9 */ /* 0x000fe20000000800 */
[----:B---3--:R-:W-:-:S05]  /*15bf0*/  PRMT R23, R37, 0x7632, R23 ;  /* 0x0000763225177816 */ /* 0x008fca0000000017 */
[----:B------:R3:W-:Y:S01]  /*15c00*/  @P6 STG.E.U16 desc[UR6][R10.64], R23 ;  /* 0x000000170a006986 */ /* 0x0007e2000c101506 */
[C---:B------:R-:W-:Y:S01]  /*15c10*/  ISETP.LT.AND P6, PT, R13.reuse, UR12, !P4 ;  /* 0x0000000c0d007c0c */ /* 0x040fe2000e7c1270 */
[----:B------:R-:W-:Y:S02]  /*15c20*/  ULDC UR12, c[0x0][0x228] ;  /* 0x00008a00000c7ab9 */ /* 0x000fe40000000800 */
[----:B------:R4:W-:Y:S01]  /*15c30*/  @P2 STG.E.U16 desc[UR6][R20.64], R34 ;  /* 0x0000002214002986 */ /* 0x0009e2000c101506 */
[----:B------:R-:W-:Y:S01]  /*15c40*/  ISETP.LT.AND P2, PT, R13, UR8, !P1 ;  /* 0x000000080d007c0c */ /* 0x000fe2000cf41270 */
[----:B------:R-:W-:Y:S01]  /*15c50*/  ULDC UR8, c[0x0][0x228] ;  /* 0x00008a0000087ab9 */ /* 0x000fe20000000800 */
[C---:B------:R-:W-:Y:S01]  /*15c60*/  ISETP.LT.AND P1, PT, R14.reuse, UR10, !P1 ;  /* 0x0000000a0e007c0c */ /* 0x040fe2000cf21270 */
[----:B------:R-:W-:Y:S01]  /*15c70*/  ULDC UR10, c[0x0][0x228] ;  /* 0x00008a00000a7ab9 */ /* 0x000fe20000000800 */
[----:B------:R-:W-:Y:S01]  /*15c80*/  ISETP.LT.AND P4, PT, R14, UR8, !P4 ;  /* 0x000000080e007c0c */ /* 0x000fe2000e781270 */
[----:B------:R-:W-:Y:S01]  /*15c90*/  ULDC UR8, c[0x0][0x228] ;  /* 0x00008a0000087ab9 */ /* 0x000fe20000000800 */
[----:B---3--:R-:W-:Y:S01]  /*15ca0*/  IMAD.WIDE R22, R25, 0x2, R8 ;  /* 0x0000000219167825 */ /* 0x008fe200078e0208 */
[----:B------:R-:W-:-:S03]  /*15cb0*/  PRMT R11, R34, 0x7632, R11 ;  /* 0x00007632220b7816 */ /* 0x000fc6000000000b */
[----:B------:R-:W-:Y:S02]  /*15cc0*/  VIADD R25, R25, UR28 ;  /* 0x0000001c19197c36 */ /* 0x000fe40008000000 */
[----:B------:R3:W-:Y:S01]  /*15cd0*/  @P5 STG.E.U16 desc[UR6][R22.64], R11 ;  /* 0x0000000b16005986 */ /* 0x0007e2000c101506 */
[----:B------:R-:W-:Y:S01]  /*15ce0*/  ISETP.GE.AND P5, PT, R15, UR4, PT ;  /* 0x000000040f007c0c */ /* 0x000fe2000bfa6270 */
[C---:B------:R-:W-:Y:S01]  /*15cf0*/  VIADD R27, R25.reuse, UR28 ;  /* 0x0000001c191b7c36 */ /* 0x040fe20008000000 */
[----:B------:R-:W-:Y:S01]  /*15d00*/  ULDC UR4, c[0x0][0x22c] ;  /* 0x00008b0000047ab9 */ /* 0x000fe20000000800 */
[----:B----4-:R-:W-:-:S04]  /*15d10*/  IMAD.WIDE R20, R25, 0x2, R8 ;  /* 0x0000000219147825 */ /* 0x010fc800078e0208 */
[----:B------:R-:W-:Y:S02]  /*15d20*/  VIADD R15, R12, 0x12 ;  /* 0x000000120c0f7836 */ /* 0x000fe40000000000 */
[----:B------:R-:W-:Y:S02]  /*15d30*/  VIADD R29, R27, UR28 ;  /* 0x0000001c1b1d7c36 */ /* 0x000fe40008000000 */
[----:B---3--:R-:W-:Y:S01]  /*15d40*/  IMAD.WIDE R10, R25, 0x2, R2 ;  /* 0x00000002190a7825 */ /* 0x008fe200078e0202 */
[----:B------:R-:W-:-:S03]  /*15d50*/  PRMT R23, R38, 0x7632, R23 ;  /* 0x0000763226177816 */ /* 0x000fc60000000017 */
[----:B------:R-:W-:Y:S01]  /*15d60*/  IMAD.WIDE R24, R27, 0x2, R2 ;  /* 0x000000021b187825 */ /* 0x000fe200078e0202 */
[----:B------:R3:W-:Y:S01]  /*15d70*/  @P2 STG.E.U16 desc[UR6][R10.64], R38 ;  /* 0x000000260a002986 */ /* 0x0007e2000c101506 */
[----:B------:R-:W-:Y:S01]  /*15d80*/  ISETP.GE.AND P2, PT, R15, UR4, PT ;  /* 0x000000040f007c0c */ /* 0x000fe2000bf46270 */
[----:B------:R-:W-:Y:S01]  /*15d90*/  ULDC UR4, c[0x0][0x22c] ;  /* 0x00008b0000047ab9 */ /* 0x000fe20000000800 */
[----:B------:R-:W-:Y:S01]  /*15da0*/  VIADD R15, R12, 0x13 ;  /* 0x000000130c0f7836 */ /* 0x000fe20000000000 */
[----:B------:R4:W-:Y:S04]  /*15db0*/  @P1 STG.E.U16 desc[UR6][R20.64], R23 ;  /* 0x0000001714001986 */ /* 0x0009e8000c101506 */
[----:B------:R5:W-:Y:S01]  /*15dc0*/  @P6 STG.E.U16 desc[UR6][R24.64], R35 ;  /* 0x0000002318006986 */ /* 0x000be2000c101506 */
[----:B------:R-:W-:Y:S01]  /*15dd0*/  ISETP.LT.AND P6, PT, R13, UR10, !P3 ;  /* 0x0000000a0d007c0c */ /* 0x000fe2000dfc1270 */
[----:B------:R-:W-:Y:S01]  /*15de0*/  ULDC UR10, c[0x0][0x228] ;  /* 0x00008a00000a7ab9 */ /* 0x000fe20000000800 */
[----:B------:R-:W-:Y:S01]  /*15df0*/  ISETP.LT.AND P3, PT, R14, UR12, !P3 ;  /* 0x0000000c0e007c0c */ /* 0x000fe2000df61270 */
[----:B---3--:R-:W-:Y:S01]  /*15e00*/  IMAD.WIDE R10, R27, 0x2, R8 ;  /* 0x000000021b0a7825 */ /* 0x008fe200078e0208 */
[----:B------:R-:W-:Y:S01]  /*15e10*/  ISETP.GE.AND P1, PT, R15, UR4, PT ;  /* 0x000000040f007c0c */ /* 0x000fe2000bf26270 */
[----:B------:R-:W-:Y:S01]  /*15e20*/  ULDC UR4, c[0x0][0x22c] ;  /* 0x00008b0000047ab9 */ /* 0x000fe20000000800 */
[----:B------:R-:W-:Y:S01]  /*15e30*/  PRMT R15, R39, 0x7632, R15 ;  /* 0x00007632270f7816 */ /* 0x000fe2000000000f */
[----:B----4-:R-:W-:Y:S01]  /*15e40*/  IMAD.WIDE R20, R29, 0x2, R2 ;  /* 0x000000021d147825 */ /* 0x010fe200078e0202 */
[----:B------:R-:W-:Y:S01]  /*15e50*/  ULDC UR12, c[0x0][0x228] ;  /* 0x00008a00000c7ab9 */ /* 0x000fe20000000800 */
[----:B-----5:R-:W-:-:S02]  /*15e60*/  PRMT R35, R35, 0x7632, R35 ;  /* 0x0000763223237816 */ /* 0x020fc40000000023 */
[----:B------:R-:W-:Y:S02]  /*15e70*/  VIADD R24, R12, 0x14 ;  /* 0x000000140c187836 */ /* 0x000fe40000000000 */
[C---:B------:R-:W-:Y:S01]  /*15e80*/  IMAD.WIDE R22, R29.reuse, 0x2, R8 ;  /* 0x000000021d167825 */ /* 0x040fe200078e0208 */
[----:B------:R3:W-:Y:S02]  /*15e90*/  @P4 STG.E.U16 desc[UR6][R10.64], R35 ;  /* 0x000000230a004986 */ /* 0x0007e4000c101506 */
[----:B------:R-:W-:Y:S01]  /*15ea0*/  ISETP.GE.AND P4, PT, R24, UR4, PT ;  /* 0x0000000418007c0c */ /* 0x000fe2000bf86270 */
[----:B------:R-:W-:Y:S01]  /*15eb0*/  ULDC UR4, c[0x0][0x228] ;  /* 0x00008a0000047ab9 */ /* 0x000fe20000000800 */
[----:B------:R-:W-:Y:S01]  /*15ec0*/  VIADD R29, R29, UR28 ;  /* 0x0000001c1d1d7c36 */ /* 0x000fe20008000000 */
[----:B------:R4:W-:Y:S01]  /*15ed0*/  @P6 STG.E.U16 desc[UR6][R20.64], R39 ;  /* 0x0000002714006986 */ /* 0x0009e2000c101506 */
[C---:B------:R-:W-:Y:S01]  /*15ee0*/  ISETP.LT.AND P6, PT, R13.reuse, UR10, !P5 ;  /* 0x0000000a0d007c0c */ /* 0x040fe2000efc1270 */
[----:B------:R-:W-:Y:S01]  /*15ef0*/  ULDC UR10, c[0x0][0x228] ;  /* 0x00008a00000a7ab9 */ /* 0x000fe20000000800 */
[C---:B------:R-:W-:Y:S01]  /*15f00*/  ISETP.LT.AND P5, PT, R14.reuse, UR12, !P5 ;  /* 0x0000000c0e007c0c */ /* 0x040fe2000efa1270 */
[----:B------:R5:W-:Y:S01]  /*15f10*/  @P3 STG.E.U16 desc[UR6][R22.64], R15 ;  /* 0x0000000f16003986 */ /* 0x000be2000c101506 */
[----:B------:R-:W-:Y:S01]  /*15f20*/  ISETP.LT.AND P3, PT, R13, UR4, !P0 ;  /* 0x000000040d007c0c */ /* 0x000fe2000c761270 */
[C---:B------:R-:W-:Y:S01]  /*15f30*/  VIADD R27, R29.reuse, UR28 ;  /* 0x0000001c1d1b7c36 */ /* 0x040fe20008000000 */
[----:B------:R-:W-:Y:S01]  /*15f40*/  ISETP.LT.AND P0, PT, R14, UR8, !P0 ;  /* 0x000000080e007c0c */ /* 0x000fe2000c701270 */
[C---:B---3--:R-:W-:Y:S01]  /*15f50*/  IMAD.WIDE R10, R29.reuse, 0x2, R2 ;  /* 0x000000021d0a7825 */ /* 0x048fe200078e0202 */
[----:B------:R-:W-:Y:S01]  /*15f60*/  ULDC UR4, c[0x0][0x22c] ;  /* 0x00008b0000047ab9 */ /* 0x000fe20000000800 */
[----:B------:R-:W-:Y:S01]  /*15f70*/  ULDC UR12, c[0x0][0x228] ;  /* 0x00008a00000c7ab9 */ /* 0x000fe20000000800 */
[----:B------:R-:W-:Y:S01]  /*15f80*/  ULDC UR8, c[0x0][0x22c] ;  /* 0x00008b0000087ab9 */ /* 0x000fe20000000800 */
[----:B----4-:R-:W-:-:S04]  /*15f90*/  IMAD.WIDE R20, R29, 0x2, R8 ;  /* 0x000000021d147825 */ /* 0x010fc800078e0208 */
[C---:B-----5:R-:W-:Y:S02]  /*15fa0*/  VIADD R15, R12.reuse, 0x15 ;  /* 0x000000150c0f7836 */ /* 0x060fe40000000000 */
[----:B------:R-:W-:Y:S01]  /*15fb0*/  IMAD.WIDE R22, R27, 0x2, R2 ;  /* 0x000000021b167825 */ /* 0x000fe200078e0202 */
[----:B------:R-:W-:Y:S02]  /*15fc0*/  @P3 STG.E.U16 desc[UR6][R10.64], R40 ;  /* 0x000000280a003986 */ /* 0x000fe4000c101506 */
[----:B------:R-:W-:Y:S01]  /*15fd0*/  ISETP.GE.AND P3, PT, R15, UR4, PT ;  /* 0x000000040f007c0c */ /* 0x000fe2000bf66270 */
[----:B------:R-:W-:Y:S01]  /*15fe0*/  IMAD.WIDE R24, R27, 0x2, R8 ;  /* 0x000000021b187825 */ /* 0x000fe200078e0208 */
[----:B------:R3:W-:Y:S01]  /*15ff0*/  @P0 STG.E.U16 desc[UR6][R20.64], R26 ;  /* 0x0000001a14000986 */ /* 0x0007e2000c101506 */
[----:B------:R-:W-:Y:S01]  /*16000*/  ULDC UR4, c[0x0][0x248] ;  /* 0x0000920000047ab9 */ /* 0x000fe20000000800 */
[C---:B------:R-:W-:Y:S01]  /*16010*/  ISETP.LT.AND P0, PT, R13.reuse, UR10, !P2 ;  /* 0x0000000a0d007c0c */ /* 0x040fe2000d701270 */
[----:B------:R-:W-:Y:S01]  /*16020*/  VIADD R15, R12, 0x16 ;  /* 0x000000160c0f7836 */ /* 0x000fe20000000000 */
[----:B------:R-:W-:Y:S01]  /*16030*/  @P6 STG.E.U16 desc[UR6][R22.64], R88 ;  /* 0x0000005816006986 */ /* 0x000fe2000c101506 */
[----:B------:R-:W-:Y:S01]  /*16040*/  ISETP.LT.AND P2, PT, R14, UR12, !P2 ;  /* 0x0000000c0e007c0c */ /* 0x000fe2000d741270 */
[----:B------:R-:W-:Y:S01]  /*16050*/  ULDC UR10, c[0x0][0x228] ;  /* 0x00008a00000a7ab9 */ /* 0x000fe20000000800 */
[----:B------:R-:W-:Y:S01]  /*16060*/  ISETP.LT.AND P6, PT, R13, UR14, !P1 ;  /* 0x0000000e0d007c0c */ /* 0x000fe2000cfc1270 */
[----:B------:R4:W-:Y:S01]  /*16070*/  @P5 STG.E.U16 desc[UR6][R24.64], R28 ;  /* 0x0000001c18005986 */ /* 0x0009e2000c101506 */
[----:B------:R-:W-:Y:S01]  /*16080*/  ISETP.GE.AND P5, PT, R15, UR8, PT ;  /* 0x000000080f007c0c */ /* 0x000fe2000bfa6270 */
[----:B------:R-:W-:Y:S01]  /*16090*/  VIADD R15, R12, 0x17 ;  /* 0x000000170c0f7836 */ /* 0x000fe20000000000 */
[----:B------:R-:W-:Y:S01]  /*160a0*/  ULDC UR12, c[0x0][0x228] ;  /* 0x00008a00000c7ab9 */ /* 0x000fe20000000800 */
[----:B---3--:R-:W-:Y:S01]  /*160b0*/  VIADD R21, R27, UR4 ;  /* 0x000000041b157c36 */ /* 0x008fe20008000000 */
[----:B------:R-:W-:Y:S01]  /*160c0*/  ULDC UR4, c[0x0][0x248] ;  /* 0x0000920000047ab9 */ /* 0x000fe20000000800 */
[----:B------:R-:W-:Y:S01]  /*160d0*/  ULDC UR14, c[0x0][0x228] ;  /* 0x00008a00000e7ab9 */ /* 0x000fe20000000800 */
[----:B------:R-:W-:Y:S01]  /*160e0*/  ISETP.LT.AND P1, PT, R14, UR10, !P1 ;  /* 0x0000000a0e007c0c */ /* 0x000fe2000cf21270 */
[C---:B------:R-:W-:Y:S01]  /*160f0*/  IMAD.WIDE R10, R21.reuse, 0x2, R2 ;  /* 0x00000002150a7825 */ /* 0x040fe200078e0202 */
[----:B------:R-:W-:Y:S01]  /*16100*/  ULDC UR8, c[0x0][0x22c] ;  /* 0x00008b0000087ab9 */ /* 0x000fe20000000800 */
[----:B------:R-:W-:Y:S01]  /*16110*/  ULDC UR10, c[0x0][0x228] ;  /* 0x00008a00000a7ab9 */ /* 0x000fe20000000800 */
[----:B------:R-:W-:Y:S01]  /*16120*/  PRMT R26, R90, 0x7632, R26 ;  /* 0x000076325a1a7816 */ /* 0x000fe2000000001a */
[----:B----4-:R-:W-:Y:S01]  /*16130*/  VIADD R25, R21, UR4 ;  /* 0x0000000415197c36 */ /* 0x010fe20008000000 */
[----:B------:R-:W-:Y:S01]  /*16140*/  PRMT R24, R41, 0x7632, R24 ;  /* 0x0000763229187816 */ /* 0x000fe20000000018 */
[----:B------:R-:W-:Y:S01]  /*16150*/  IMAD.WIDE R20, R21, 0x2, R8 ;  /* 0x0000000215147825 */ /* 0x000fe200078e0208 */
[----:B------:R3:W-:Y:S01]  /*16160*/  @P0 STG.E.U16 desc[UR6][R10.64], R41 ;  /* 0x000000290a000986 */ /* 0x0007e2000c101506 */
[----:B------:R-:W-:-:S02]  /*16170*/  ULDC UR4, c[0x0][0x22c] ;  /* 0x00008b0000047ab9 */ /* 0x000fc40000000800 */
[----:B------:R-:W-:Y:S01]  /*16180*/  IMAD.WIDE R22, R25, 0x2, R2 ;  /* 0x0000000219167825 */ /* 0x000fe200078e0202 */
[----:B------:R4:W-:Y:S01]  /*16190*/  @P2 STG.E.U16 desc[UR6][R20.64], R24 ;  /* 0x0000001814002986 */ /* 0x0009e2000c101506 */
[----:B------:R-:W-:Y:S01]  /*161a0*/  ISETP.GE.AND P0, PT, R15, UR4, PT ;  /* 0x000000040f007c0c */ /* 0x000fe2000bf06270 */
[----:B------:R-:W-:Y:S01]  /*161b0*/  ULDC UR4, c[0x0][0x248] ;  /* 0x0000920000047ab9 */ /* 0x000fe20000000800 */
[----:B------:R-:W-:Y:S01]  /*161c0*/  VIADD R15, R12, 0x18 ;  /* 0x000000180c0f7836 */ /* 0x000fe20000000000 */
[----:B------:R5:W-:Y:S01]  /*161d0*/  @P6 STG.E.U16 desc[UR6][R22.64], R89 ;  /* 0x0000005916006986 */ /* 0x000be2000c101506 */
[----:B------:R-:W-:Y:S01]  /*161e0*/  ISETP.LT.AND P6, PT, R13, UR12, !P4 ;  /* 0x0000000c0d007c0c */ /* 0x000fe2000e7c1270 */
[C---:B------:R-:W-:Y:S01]  /*161f0*/  VIADD R27, R25.reuse, UR4 ;  /* 0x00000004191b7c36 */ /* 0x040fe20008000000 */
[----:B------:R-:W-:Y:S01]  /*16200*/  ISETP.LT.AND P4, PT, R14, UR14, !P4 ;  /* 0x0000000e0e007c0c */ /* 0x000fe2000e781270 */
[----:B---3--:R-:W-:Y:S01]  /*16210*/  IMAD.WIDE R10, R25, 0x2, R8 ;  /* 0x00000002190a7825 */ /* 0x008fe200078e0208 */
[----:B------:R-:W-:Y:S01]  /*16220*/  ISETP.GE.AND P2, PT, R15, UR8, PT ;  /* 0x000000080f007c0c */ /* 0x000fe2000bf46270 */
[----:B------:R-:W-:Y:S01]  /*16230*/  ULDC UR4, c[0x0][0x22c] ;  /* 0x00008b0000047ab9 */ /* 0x000fe20000000800 */
[----:B------:R-:W-:Y:S01]  /*16240*/  PRMT R15, R42, 0x7632, R15 ;  /* 0x000076322a0f7816 */ /* 0x000fe2000000000f */
[----:B----4-:R-:W-:Y:S01]  /*16250*/  IMAD.WIDE R20, R27, 0x2, R2 ;  /* 0x000000021b147825 */ /* 0x010fe200078e0202 */
[----:B------:R-:W-:Y:S01]  /*16260*/  ULDC UR12, c[0x0][0x228] ;  /* 0x00008a00000c7ab9 */ /* 0x000fe20000000800 */
[----:B------:R-:W-:Y:S01]  /*16270*/  ULDC UR14, c[0x0][0x228] ;  /* 0x00008a00000e7ab9 */ /* 0x000fe20000000800 */
[----:B------:R-:W-:Y:S01]  /*16280*/  ULDC UR8, c[0x0][0x248] ;  /* 0x0000920000087ab9 */ /* 0x000fe20000000800 */
[----:B-----5:R-:W-:Y:S01]  /*16290*/  PRMT R89, R89, 0x7632, R89 ;  /* 0x0000763259597816 */ /* 0x020fe20000000059 */
[----:B------:R-:W-:-:S04]  /*162a0*/  IMAD.WIDE R22, R27, 0x2, R8 ;  /* 0x000000021b167825 */ /* 0x000fc800078e0208 */
[C---:B------:R-:W-:Y:S01]  /*162b0*/  VIADD R24, R12.reuse, 0x19 ;  /* 0x000000190c187836 */ /* 0x040fe20000000000 */
[----:B------:R3:W-:Y:S01]  /*162c0*/  @P1 STG.E.U16 desc[UR6][R10.64], R89 ;  /* 0x000000590a001986 */ /* 0x0007e2000c101506 */
[----:B------:R-:W-:-:S03]  /*162d0*/  VIADD R28, R12, 0x74 ;  /* 0x000000740c1c7836 */ /* 0x000fc60000000000 */
[----:B------:R-:W-:Y:S01]  /*162e0*/  @P6 STG.E.U16 desc[UR6][R20.64], R42 ;  /* 0x0000002a14006986 */ /* 0x000fe2000c101506 */
[----:B------:R-:W-:Y:S01]  /*162f0*/  ISETP.GE.AND P1, PT, R24, UR4, PT ;  /* 0x0000000418007c0c */ /* 0x000fe2000bf26270 */
[----:B------:R-:W-:Y:S01]  /*16300*/  ULDC UR4, c[0x0][0x248] ;  /* 0x0000920000047ab9 */ /* 0x000fe20000000800 */
[C---:B------:R-:W-:Y:S01]  /*16310*/  ISETP.LT.AND P6, PT, R13.reuse, UR14, !P5 ;  /* 0x0000000e0d007c0c */ /* 0x040fe2000efc1270 */
[----:B------:R4:W-:Y:S01]  /*16320*/  @P4 STG.E.U16 desc[UR6][R22.64], R15 ;  /* 0x0000000f16004986 */ /* 0x0009e2000c101506 */
[----:B------:R-:W-:Y:S01]  /*16330*/  ISETP.LT.AND P4, PT, R13, UR10, !P3 ;  /* 0x0000000a0d007c0c */ /* 0x000fe2000df81270 */
[----:B------:R-:W-:Y:S01]  /*16340*/  VIADD R27, R27, UR4 ;  /* 0x000000041b1b7c36 */ /* 0x000fe20008000000 */
[C---:B------:R-:W-:Y:S01]  /*16350*/  ISETP.LT.AND P3, PT, R14.reuse, UR12, !P3 ;  /* 0x0000000c0e007c0c */ /* 0x040fe2000df61270 */
[----:B------:R-:W-:Y:S01]  /*16360*/  ULDC UR4, c[0x0][0x22c] ;  /* 0x00008b0000047ab9 */ /* 0x000fe20000000800 */
[----:B------:R-:W-:Y:S01]  /*16370*/  ISETP.LT.AND P5, PT, R14, UR16, !P5 ;  /* 0x000000100e007c0c */ /* 0x000fe2000efa1270 */
[C---:B------:R-:W-:Y:S01]  /*16380*/  VIADD R29, R27.reuse, UR8 ;  /* 0x000000081b1d7c36 */ /* 0x040fe20008000000 */
[----:B------:R-:W-:Y:S01]  /*16390*/  ULDC UR10, c[0x0][0x228] ;  /* 0x00008a00000a7ab9 */ /* 0x000fe20000000800 */
[C---:B---3--:R-:W-:Y:S01]  /*163a0*/  IMAD.WIDE R10, R27.reuse, 0x2, R2 ;  /* 0x000000021b0a7825 */ /* 0x048fe200078e0202 */
[----:B------:R-:W-:Y:S01]  /*163b0*/  ULDC UR12, c[0x0][0x228] ;  /* 0x00008a00000c7ab9 */ /* 0x000fe20000000800 */
[----:B------:R-:W-:Y:S01]  /*163c0*/  ULDC UR14, c[0x0][0x228] ;  /* 0x00008a00000e7ab9 */ /* 0x000fe20000000800 */
[----:B------:R-:W-:Y:S01]  /*163d0*/  ULDC UR8, c[0x0][0x22c] ;  /* 0x00008b0000087ab9 */ /* 0x000fe20000000800 */
[----:B----4-:R-:W-:Y:S01]  /*163e0*/  VIADD R15, R12, 0x1a ;  /* 0x0000001a0c0f7836 */ /* 0x010fe20000000000 */
[----:B------:R-:W-:Y:S01]  /*163f0*/  ULDC UR16, c[0x0][0x228] ;  /* 0x00008a0000107ab9 */ /* 0x000fe20000000800 */
[----:B------:R-:W-:Y:S01]  /*16400*/  IMAD.WIDE R20, R27, 0x2, R8 ;  /* 0x000000021b147825 */ /* 0x000fe200078e0208 */
[----:B------:R-:W-:Y:S01]  /*16410*/  @P4 STG.E.U16 desc[UR6][R10.64], R90 ;  /* 0x0000005a0a004986 */ /* 0x000fe2000c101506 */
[----:B------:R-:W-:-:S02]  /*16420*/  PRMT R27, R43, 0x7632, R27 ;  /* 0x000076322b1b7816 */ /* 0x000fc4000000001b */
[----:B------:R-:W-:Y:S01]  /*16430*/  IMAD.WIDE R22, R29, 0x2, R2 ;  /* 0x000000021d167825 */ /* 0x000fe200078e0202 */
[----:B------:R-:W-:Y:S01]  /*16440*/  ISETP.GE.AND P4, PT, R15, UR4, PT ;  /* 0x000000040f007c0c */ /* 0x000fe2000bf86270 */
[----:B------:R3:W-:Y:S01]  /*16450*/  @P3 STG.E.U16 desc[UR6][R20.64], R26 ;  /* 0x0000001a14003986 */ /* 0x0007e2000c101506 */
[----:B------:R-:W-:Y:S01]  /*16460*/  ULDC UR4, c[0x0][0x248] ;  /* 0x0000920000047ab9 */ /* 0x000fe20000000800 */
[----:B------:R-:W-:Y:S01]  /*16470*/  IMAD.WIDE R24, R29, 0x2, R8 ;  /* 0x000000021d187825 */ /* 0x000fe200078e0208 */
[C---:B------:R-:W-:Y:S01]  /*16480*/  ISETP.LT.AND P3, PT, R13.reuse, UR10, !P0 ;  /* 0x0000000a0d007c0c */ /* 0x040fe2000c761270 */
[----:B------:R-:W-:Y:S01]  /*16490*/  @P6 STG.E.U16 desc[UR6][R22.64], R43 ;  /* 0x0000002b16006986 */ /* 0x000fe2000c101506 */
[----:B------:R-:W-:Y:S01]  /*164a0*/  ISETP.LT.AND P0, PT, R14, UR12, !P0 ;  /* 0x0000000c0e007c0c */ /* 0x000fe2000c701270 */
[C---:B------:R-:W-:Y:S01]  /*164b0*/  VIADD R15, R12.reuse, 0x1b ;  /* 0x0000001b0c0f7836 */ /* 0x040fe20000000000 */
[----:B------:R-:W-:Y:S01]  /*164c0*/  ISETP.LT.AND P6, PT, R13, UR14, !P2 ;  /* 0x0000000e0d007c0c */ /* 0x000fe2000d7c1270 */
[----:B------:R4:W-:Y:S01]  /*164d0*/  @P5 STG.E.U16 desc[UR6][R24.64], R27 ;  /* 0x0000001b18005986 */ /* 0x0009e2000c101506 */
[----:B------:R-:W-:Y:S01]  /*164e0*/  ULDC UR10, c[0x0][0x228] ;  /* 0x00008a00000a7ab9 */ /* 0x000fe20000000800 */
[----:B------:R-:W-:Y:S01]  /*164f0*/  ULDC UR12, c[0x0][0x228] ;  /* 0x00008a00000c7ab9 */ /* 0x000fe20000000800 */
[----:B------:R-:W-:Y:S01]  /*16500*/  ISETP.GE.AND P5, PT, R15, UR8, PT ;  /* 0x000000080f007c0c */ /* 0x000fe2000bfa6270 */
[----:B---3--:R-:W-:Y:S01]  /*16510*/  VIADD R21, R29, UR4 ;  /* 0x000000041d157c36 */ /* 0x008fe20008000000 */
[----:B------:R-:W-:Y:S01]  /*16520*/  ULDC UR4, c[0x0][0x248] ;  /* 0x0000920000047ab9 */ /* 0x000fe20000000800 */
[----:B------:R-:W-:Y:S01]  /*16530*/  VIADD R15, R12, 0x1c ;  /* 0x0000001c0c0f7836 */ /* 0x000fe20000000000 */
[----:B------:R-:W-:Y:S01]  /*16540*/  ULDC UR14, c[0x0][0x228] ;  /* 0x00008a00000e7ab9 */ /* 0x000fe20000000800 */
[C---:B------:R-:W-:Y:S01]  /*16550*/  IMAD.WIDE R10, R21.reuse, 0x2, R2 ;  /* 0x00000002150a7825 */ /* 0x040fe200078e0202 */
[----:B------:R-:W-:Y:S01]  /*16560*/  ISETP.LT.AND P2, PT, R14, UR10, !P2 ;  /* 0x0000000a0e007c0c */ /* 0x000fe2000d741270 */
[----:B------:R-:W-:Y:S01]  /*16570*/  ULDC UR8, c[0x0][0x22c] ;  /* 0x00008b0000087ab9 */ /* 0x000fe20000000800 */
[----:B------:R-:W-:Y:S01]  /*16580*/  ULDC UR10, c[0x0][0x228] ;  /* 0x00008a00000a7ab9 */ /* 0x000fe20000000800 */
[----:B----4-:R-:W-:Y:S01]  /*16590*/  VIADD R25, R21, UR4 ;  /* 0x0000000415197c36 */ /* 0x010fe20008000000 */
[----:B------:R-:W-:Y:S01]  /*165a0*/  PRMT R24, R91, 0x7632, R24 ;  /* 0x000076325b187816 */ /* 0x000fe20000000018 */
[----:B------:R-:W-:Y:S01]  /*165b0*/  IMAD.WIDE R20, R21, 0x2, R8 ;  /* 0x0000000215147825 */ /* 0x000fe200078e0208 */
[----:B------:R3:W-:Y:S01]  /*165c0*/  @P3 STG.E.U16 desc[UR6][R10.64], R91 ;  /* 0x0000005b0a003986 */ /* 0x0007e2000c101506 */
[----:B------:R-:W-:Y:S01]  /*165d0*/  ULDC UR4, c[0x0][0x22c] ;  /* 0x00008b0000047ab9 */ /* 0x000fe20000000800 */
[----:B------:R-:W-:Y:S01]  /*165e0*/  PRMT R26, R93, 0x7632, R26 ;  /* 0x000076325d1a7816 */ /* 0x000fe2000000001a */
        /* <DEDUP_REMOVED lines=13> */
[C---:B----4-:R-:W-:Y:S01]  /*166c0*/  IMAD.WIDE R20, R27.reuse, 0x2, R2 ;  /* 0x000000021b147825 */ /* 0x050fe200078e0202 */
[----:B------:R-:W-:Y:S01]  /*166d0*/  ULDC UR12, c[0x0][0x228] ;  /* 0x00008a00000c7ab9 */ /* 0x000fe20000000800 */
[----:B------:R-:W-:Y:S01]  /*166e0*/  ULDC UR14, c[0x0][0x228] ;  /* 0x00008a00000e7ab9 */ /* 0x000fe20000000800 */
[----:B------:R-:W-:Y:S01]  /*166f0*/  ULDC UR8, c[0x0][0x248] ;  /* 0x0000920000087ab9 */ /* 0x000fe20000000800 */
[----:B-----5:R-:W-:Y:S01]  /*16700*/  PRMT R92, R92, 0x7632, R92 ;  /* 0x000076325c5c7816 */ /* 0x020fe2000000005c */
[----:B------:R-:W-:-:S04]  /*16710*/  IMAD.WIDE R22, R27, 0x2, R8 ;  /* 0x000000021b167825 */ /* 0x000fc800078e0208 */
[----:B------:R-:W-:Y:S01]  /*16720*/  VIADD R24, R12, 0x1e ;  /* 0x0000001e0c187836 */ /* 0x000fe20000000000 */
[----:B------:R3:W-:Y:S04]  /*16730*/  @P2 STG.E.U16 desc[UR6][R10.64], R92 ;  /* 0x0000005c0a002986 */ /* 0x0007e8000c101506 */
        /* <DEDUP_REMOVED lines=43> */
[C---:B----4-:R-:W-:Y:S01]  /*169f0*/  VIADD R25, R21.reuse, UR4 ;  /* 0x0000000415197c36 */ /* 0x050fe20008000000 */
        /* <DEDUP_REMOVED lines=205> */
[----:B------:R-:W-:Y:S01]  /*176d0*/  IMAD.WIDE R10, R21, 0x2, R2 ;  /* 0x00000002150a7825 */ /* 0x000fe200078e0202 */
[----:B------:R-:W-:Y:S01]  /*176e0*/  ISETP.LT.AND P1, PT, R14, UR10, !P1 ;  /* 0x0000000a0e007c0c */ /* 0x000fe2000cf21270 */
[----:B------:R-:W-:Y:S01]  /*176f0*/  ULDC UR8, c[0x0][0x22c] ;  /* 0x00008b0000087ab9 */ /* 0x000fe20000000800 */
[----:B------:R-:W-:Y:S01]  /*17700*/  PRMT R26, R143, 0x7632, R26 ;  /* 0x000076328f1a7816 */ /* 0x000fe2000000001a */
[----:B----4-:R-:W-:Y:S01]  /*17710*/  VIADD R25, R21, UR4 ;  /* 0x0000000415197c36 */ /* 0x010fe20008000000 */
[----:B------:R-:W-:Y:S01]  /*17720*/  PRMT R24, R137, 0x7632, R24 ;  /* 0x0000763289187816 */ /* 0x000fe20000000018 */
[----:B------:R-:W-:Y:S01]  /*17730*/  IMAD.WIDE R20, R21, 0x2, R8 ;  /* 0x0000000215147825 */ /* 0x000fe200078e0208 */
[----:B------:R3:W-:Y:S01]  /*17740*/  @P0 STG.E.U16 desc[UR6][R10.64], R137 ;  /* 0x000000890a000986 */ /* 0x0007e2000c101506 */
[----:B------:R-:W-:Y:S01]  /*17750*/  ULDC UR4, c[0x0][0x22c] ;  /* 0x00008b0000047ab9 */ /* 0x000fe20000000800 */
[----:B------:R-:W-:Y:S01]  /*17760*/  ULDC UR10, c[0x0][0x22c] ;  /* 0x00008b00000a7ab9 */ /* 0x000fe20000000800 */
        /* <DEDUP_REMOVED lines=31> */
[C---:B---3--:R-:W-:Y:S01]  /*17960*/  IMAD.WIDE R10, R27.reuse, 0x2, R2 ;  /* 0x000000021b0a7825 */ /* 0x048fe200078e0202 */
[----:B------:R-:W-:Y:S01]  /*17970*/  ULDC UR4, c[0x0][0x248] ;  /* 0x0000920000047ab9 */ /* 0x000fe20000000800 */
[----:B------:R-:W-:Y:S01]  /*17980*/  ULDC UR14, c[0x0][0x228] ;  /* 0x00008a00000e7ab9 */ /* 0x000fe20000000800 */
[----:B------:R-:W-:Y:S01]  /*17990*/  ULDC UR16, c[0x0][0x228] ;  /* 0x00008a0000107ab9 */ /* 0x000fe20000000800 */
[C---:B------:R-:W-:Y:S01]  /*179a0*/  VIADD R29, R27.reuse, UR8 ;  /* 0x000000081b1d7c36 */ /* 0x040fe20008000000 */
        /* <DEDUP_REMOVED lines=8> */
[----:B------:R-:W-:Y:S01]  /*17a30*/  ULDC UR10, c[0x0][0x228] ;  /* 0x00008a00000a7ab9 */ /* 0x000fe20000000800 */
[----:B------:R3:W-:Y:S01]  /*17a40*/  @P3 STG.E.U16 desc[UR6][R20.64], R26 ;  /* 0x0000001a14003986 */ /* 0x0007e2000c101506 */
[----:B------:R-:W-:Y:S01]  /*17a50*/  IMAD.WIDE R24, R29, 0x2, R8 ;  /* 0x000000021d187825 */ /* 0x000fe200078e0208 */
[C---:B------:R-:W-:Y:S01]  /*17a60*/  ISETP.LT.AND P3, PT, R13.reuse, UR10, !P0 ;  /* 0x0000000a0d007c0c */ /* 0x040fe2000c761270 */
[----:B------:R-:W-:Y:S01]  /*17a70*/  ULDC UR10, c[0x0][0x228] ;  /* 0x00008a00000a7ab9 */ /* 0x000fe20000000800 */
        /* <DEDUP_REMOVED lines=11> */
[----:B------:R-:W-:Y:S01]  /*17b30*/  ISETP.LT.AND P2, PT, R14, UR10, !P2 ;  /* 0x0000000a0e007c0c */ /* 0x000fe2000d741270 */
[----:B------:R-:W-:Y:S01]  /*17b40*/  IMAD.WIDE R10, R21, 0x2, R2 ;  /* 0x00000002150a7825 */ /* 0x000fe200078e0202 */
[----:B------:R-:W-:Y:S01]  /*17b50*/  ULDC UR8, c[0x0][0x22c] ;  /* 0x00008b0000087ab9 */ /* 0x000fe20000000800 */
[----:B------:R-:W-:Y:S01]  /*17b60*/  ULDC UR10, c[0x0][0x228] ;  /* 0x00008a00000a7ab9 */ /* 0x000fe20000000800 */
[----:B------:R-:W-:Y:S01]  /*17b70*/  PRMT R26, R45, 0x7632, R26 ;  /* 0x000076322d1a7816 */ /* 0x000fe2000000001a */
[C---:B----4-:R-:W-:Y:S01]  /*17b80*/  VIADD R25, R21.reuse, UR4 ;  /* 0x0000000415197c36 */ /* 0x050fe20008000000 */
        /* <DEDUP_REMOVED lines=162> */
[----:B------:R-:W-:-:S02]  /*185b0*/  VIADD R24, R12, 0x41 ;  /* 0x000000410c187836 */ /* 0x000fc40000000000 */
[C---:B------:R-:W-:Y:S02]  /*185c0*/  IMAD.WIDE R22, R27.reuse, 0x2, R8 ;  /* 0x000000021b167825 */ /* 0x040fe400078e0208 */
[----:B------:R3:W-:Y:S01]  /*185d0*/  @P3 STG.E.U16 desc[UR6][R10.64], R49 ;  /* 0x000000310a003986 */ /* 0x0007e2000c101506 */
[----:B------:R-:W-:Y:S01]  /*185e0*/  ISETP.GE.AND P3, PT, R24, UR4, PT ;  /* 0x0000000418007c0c */ /* 0x000fe2000bf66270 */
[----:B------:R-:W-:Y:S02]  /*185f0*/  ULDC UR4, c[0x0][0x248] ;  /* 0x0000920000047ab9 */ /* 0x000fe40000000800 */
[----:B------:R4:W-:Y:S01]  /*18600*/  @P6 STG.E.U16 desc[UR6][R20.64], R114 ;  /* 0x0000007214006986 */ /* 0x0009e2000c101506 */
[----:B------:R-:W-:Y:S01]  /*18610*/  VIADD R27, R27, UR4 ;  /* 0x000000041b1b7c36 */ /* 0x000fe20008000000 */
[C---:B------:R-:W-:Y:S01]  /*18620*/  ISETP.LT.AND P6, PT, R13.reuse, UR14, !P5 ;  /* 0x0000000e0d007c0c */ /* 0x040fe2000efc1270 */
[----:B------:R-:W-:Y:S01]  /*18630*/  ULDC UR4, c[0x0][0x22c] ;  /* 0x00008b0000047ab9 */ /* 0x000fe20000000800 */
[----:B------:R5:W-:Y:S01]  /*18640*/  @P0 STG.E.U16 desc[UR6][R22.64], R15 ;  /* 0x0000000f16000986 */ /* 0x000be2000c101506 */
[----:B------:R-:W-:Y:S01]  /*18650*/  ISETP.LT.AND P0, PT, R13, UR10, !P2 ;  /* 0x0000000a0d007c0c */ /* 0x000fe2000d701270 */
[C---:B------:R-:W-:Y:S01]  /*18660*/  VIADD R29, R27.reuse, UR8 ;  /* 0x000000081b1d7c36 */ /* 0x040fe20008000000 */
[C---:B------:R-:W-:Y:S01]  /*18670*/  ISETP.LT.AND P2, PT, R14.reuse, UR12, !P2 ;  /* 0x0000000c0e007c0c */ /* 0x040fe2000d741270 */
[C---:B---3--:R-:W-:Y:S01]  /*18680*/  IMAD.WIDE R10, R27.reuse, 0x2, R2 ;  /* 0x000000021b0a7825 */ /* 0x048fe200078e0202 */
[----:B------:R-:W-:Y:S01]  /*18690*/  ISETP.LT.AND P5, PT, R14, UR16, !P5 ;  /* 0x000000100e007c0c */ /* 0x000fe2000efa1270 */
[----:B------:R-:W-:Y:S01]  /*186a0*/  ULDC UR10, c[0x0][0x228] ;  /* 0x00008a00000a7ab9 */ /* 0x000fe20000000800 */
[----:B------:R-:W-:Y:S01]  /*186b0*/  ULDC UR12, c[0x0][0x228] ;  /* 0x00008a00000c7ab9 */ /* 0x000fe20000000800 */
[----:B----4-:R-:W-:Y:S01]  /*186c0*/  IMAD.WIDE R20, R27, 0x2, R8 ;  /* 0x000000021b147825 */ /* 0x010fe200078e0208 */
[----:B------:R-:W-:Y:S01]  /*186d0*/  PRMT R27, R115, 0x7632, R27 ;  /* 0x00007632731b7816 */ /* 0x000fe2000000001b */
[----:B------:R-:W-:Y:S01]  /*186e0*/  ULDC UR14, c[0x0][0x228] ;  /* 0x00008a00000e7ab9 */ /* 0x000fe20000000800 */
[----:B------:R-:W-:Y:S01]  /*186f0*/  ULDC UR8, c[0x0][0x22c] ;  /* 0x00008b0000087ab9 */ /* 0x000fe20000000800 */
[----:B-----5:R-:W-:Y:S01]  /*18700*/  IMAD.WIDE R22, R29, 0x2, R2 ;  /* 0x000000021d167825 */ /* 0x020fe200078e0202 */
[----:B------:R-:W-:Y:S01]  /*18710*/  ULDC UR16, c[0x0][0x228] ;  /* 0x00008a0000107ab9 */ /* 0x000fe20000000800 */
[----:B------:R-:W-:Y:S02]  /*18720*/  @P0 STG.E.U16 desc[UR6][R10.64], R50 ;  /* 0x000000320a000986 */ /* 0x000fe4000c101506 */
[----:B------:R-:W-:-:S02]  /*18730*/  VIADD R15, R12, 0x42 ;  /* 0x000000420c0f7836 */ /* 0x000fc40000000000 */
[----:B------:R-:W-:Y:S01]  /*18740*/  IMAD.WIDE R24, R29, 0x2, R8 ;  /* 0x000000021d187825 */ /* 0x000fe200078e0208 */
[----:B------:R3:W-:Y:S02]  /*18750*/  @P2 STG.E.U16 desc[UR6][R20.64], R26 ;  /* 0x0000001a14002986 */ /* 0x0007e4000c101506 */
[----:B------:R-:W-:Y:S01]  /*18760*/  ISETP.GE.AND P0, PT, R15, UR4, PT ;  /* 0x000000040f007c0c */ /* 0x000fe2000bf06270 */
[----:B------:R-:W-:Y:S01]  /*18770*/  ULDC UR4, c[0x0][0x248] ;  /* 0x0000920000047ab9 */ /* 0x000fe20000000800 */
[----:B------:R-:W-:Y:S01]  /*18780*/  @P6 STG.E.U16 desc[UR6][R22.64], R115 ;  /* 0x0000007316006986 */ /* 0x000fe2000c101506 */
[C---:B------:R-:W-:Y:S01]  /*18790*/  ISETP.LT.AND P6, PT, R13.reuse, UR14, !P4 ;  /* 0x0000000e0d007c0c */ /* 0x040fe2000e7c1270 */
[----:B------:R-:W-:Y:S01]  /*187a0*/  VIADD R15, R12, 0x43 ;  /* 0x000000430c0f7836 */ /* 0x000fe20000000000 */
[----:B------:R-:W-:Y:S01]  /*187b0*/  ULDC UR14, c[0x0][0x228] ;  /* 0x00008a00000e7ab9 */ /* 0x000fe20000000800 */
[----:B------:R4:W-:Y:S01]  /*187c0*/  @P5 STG.E.U16 desc[UR6][R24.64], R27 ;  /* 0x0000001b18005986 */ /* 0x0009e2000c101506 */
[----:B------:R-:W-:Y:S01]  /*187d0*/  ISETP.LT.AND P5, PT, R13, UR10, !P1 ;  /* 0x0000000a0d007c0c */ /* 0x000fe2000cfa1270 */
[----:B------:R-:W-:Y:S01]  /*187e0*/  ULDC UR10, c[0x0][0x228] ;  /* 0x00008a00000a7ab9 */ /* 0x000fe20000000800 */
[----:B------:R-:W-:Y:S01]  /*187f0*/  ISETP.LT.AND P1, PT, R14, UR12, !P1 ;  /* 0x0000000c0e007c0c */ /* 0x000fe2000cf21270 */
[----:B---3--:R-:W-:Y:S01]  /*18800*/  VIADD R21, R29, UR4 ;  /* 0x000000041d157c36 */ /* 0x008fe20008000000 */
[----:B------:R-:W-:Y:S01]  /*18810*/  ULDC UR4, c[0x0][0x248] ;  /* 0x0000920000047ab9 */ /* 0x000fe20000000800 */
[----:B------:R-:W-:Y:S01]  /*18820*/  ISETP.GE.AND P2, PT, R15, UR8, PT ;  /* 0x000000080f007c0c */ /* 0x000fe2000bf46270 */
[----:B------:R-:W-:Y:S01]  /*18830*/  VIADD R15, R12, 0x44 ;  /* 0x000000440c0f7836 */ /* 0x000fe20000000000 */
[----:B------:R-:W-:Y:S01]  /*18840*/  ULDC UR12, c[0x0][0x228] ;  /* 0x00008a00000c7ab9 */ /* 0x000fe20000000800 */
[----:B------:R-:W-:Y:S01]  /*18850*/  IMAD.WIDE R10, R21, 0x2, R2 ;  /* 0x00000002150a7825 */ /* 0x000fe200078e0202 */
[----:B------:R-:W-:Y:S01]  /*18860*/  ISETP.LT.AND P4, PT, R14, UR10, !P4 ;  /* 0x0000000a0e007c0c */ /* 0x000fe2000e781270 */
[----:B------:R-:W-:Y:S01]  /*18870*/  ULDC UR8, c[0x0][0x22c] ;  /* 0x00008b0000087ab9 */ /* 0x000fe20000000800 */
[----:B----4-:R-:W-:Y:S01]  /*18880*/  PRMT R24, R51, 0x7632, R24 ;  /* 0x0000763233187816 */ /* 0x010fe20000000018 */
[C---:B------:R-:W-:Y:S01]  /*18890*/  VIADD R25, R21.reuse, UR4 ;  /* 0x0000000415197c36 */ /* 0x040fe20008000000 */
[----:B------:R3:W-:Y:S01]  /*188a0*/  @P5 STG.E.U16 desc[UR6][R10.64], R51 ;  /* 0x000000330a005986 */ /* 0x0007e2000c101506 */
[----:B------:R-:W-:Y:S01]  /*188b0*/  IMAD.WIDE R20, R21, 0x2, R8 ;  /* 0x0000000215147825 */ /* 0x000fe200078e0208 */
[----:B------:R-:W-:Y:S01]  /*188c0*/  ULDC UR4, c[0x0][0x22c] ;  /* 0x00008b0000047ab9 */ /* 0x000fe20000000800 */
[----:B------:R-:W-:Y:S01]  /*188d0*/  ULDC UR10, c[0x0][0x228] ;  /* 0x00008a00000a7ab9 */ /* 0x000fe20000000800 */
[----:B------:R-:W-:Y:S01]  /*188e0*/  ISETP.GE.AND P5, PT, R15, UR4, PT ;  /* 0x000000040f007c0c */ /* 0x000fe2000bfa6270 */
[----:B------:R-:W-:Y:S01]  /*188f0*/  IMAD.WIDE R22, R25, 0x2, R2 ;  /* 0x0000000219167825 */ /* 0x000fe200078e0202 */
[----:B------:R4:W-:Y:S01]  /*18900*/  @P1 STG.E.U16 desc[UR6][R20.64], R24 ;  /* 0x0000001814001986 */ /* 0x0009e2000c101506 */
[----:B------:R-:W-:Y:S01]  /*18910*/  ULDC UR4, c[0x0][0x248] ;  /* 0x0000920000047ab9 */ /* 0x000fe20000000800 */
[----:B------:R-:W-:Y:S01]  /*18920*/  PRMT R26, R117, 0x7632, R26 ;  /* 0x00007632751a7816 */ /* 0x000fe2000000001a */
        /* <DEDUP_REMOVED lines=35> */
[C---:B-----5:R-:W-:Y:S01]  /*18b60*/  IMAD.WIDE R22, R29.reuse, 0x2, R2 ;  /* 0x000000021d167825 */ /* 0x060fe200078e0202 */
[----:B------:R-:W-:Y:S01]  /*18b70*/  ULDC UR16, c[0x0][0x228] ;  /* 0x00008a0000107ab9 */ /* 0x000fe20000000800 */
[----:B------:R-:W-:Y:S02]  /*18b80*/  @P3 STG.E.U16 desc[UR6][R10.64], R117 ;  /* 0x000000750a003986 */ /* 0x000fe4000c101506 */
[----:B------:R-:W-:-:S02]  /*18b90*/  IMAD.WIDE R24, R29, 0x2, R8 ;  /* 0x000000021d187825 */ /* 0x000fc400078e0208 */
[----:B------:R3:W-:Y:S02]  /*18ba0*/  @P0 STG.E.U16 desc[UR6][R20.64], R26 ;  /* 0x0000001a14000986 */ /* 0x0007e4000c101506 */
[----:B------:R-:W-:Y:S02]  /*18bb0*/  VIADD R15, R12, 0x47 ;  /* 0x000000470c0f7836 */ /* 0x000fe40000000000 */
[----:B------:R-:W-:Y:S01]  /*18bc0*/  @P6 STG.E.U16 desc[UR6][R22.64], R53 ;  /* 0x0000003516006986 */ /* 0x000fe2000c101506 */
[----:B------:R-:W-:Y:S01]  /*18bd0*/  ISETP.LT.AND P6, PT, R13, UR14, !P1 ;  /* 0x0000000e0d007c0c */ /* 0x000fe2000cfc1270 */
[----:B------:R-:W-:Y:S01]  /*18be0*/  ULDC UR14, c[0x0][0x228] ;  /* 0x00008a00000e7ab9 */ /* 0x000fe20000000800 */
[----:B------:R-:W-:Y:S01]  /*18bf0*/  ISETP.GE.AND P3, PT, R15, UR4, PT ;  /* 0x000000040f007c0c */ /* 0x000fe2000bf66270 */
[----:B------:R4:W-:Y:S01]  /*18c00*/  @P2 STG.E.U16 desc[UR6][R24.64], R27 ;  /* 0x0000001b18002986 */ /* 0x0009e2000c101506 */
[----:B------:R-:W-:Y:S01]  /*18c10*/  ISETP.LT.AND P2, PT, R13, UR10, !P5 ;  /* 0x0000000a0d007c0c */ /* 0x000fe2000ef41270 */
[----:B------:R-:W-:Y:S01]  /*18c20*/  ULDC UR4, c[0x0][0x248] ;  /* 0x0000920000047ab9 */ /* 0x000fe20000000800 */
[----:B------:R-:W-:Y:S01]  /*18c30*/  ISETP.LT.AND P5, PT, R14, UR12, !P5 ;  /* 0x0000000c0e007c0c */ /* 0x000fe2000efa1270 */
[----:B---3--:R-:W-:Y:S01]  /*18c40*/  VIADD R21, R29, UR4 ;  /* 0x000000041d157c36 */ /* 0x008fe20008000000 */
[----:B------:R-:W-:Y:S01]  /*18c50*/  ULDC UR4, c[0x0][0x248] ;  /* 0x0000920000047ab9 */ /* 0x000fe20000000800 */
[----:B------:R-:W-:Y:S01]  /*18c60*/  VIADD R15, R12, 0x48 ;  /* 0x000000480c0f7836 */ /* 0x000fe20000000000 */
[----:B------:R-:W-:Y:S01]  /*18c70*/  ULDC UR10, c[0x0][0x228] ;  /* 0x00008a00000a7ab9 */ /* 0x000fe20000000800 */
[C---:B------:R-:W-:Y:S01]  /*18c80*/  IMAD.WIDE R10, R21.reuse, 0x2, R2 ;  /* 0x00000002150a7825 */ /* 0x040fe200078e0202 */
[----:B------:R-:W-:Y:S01]  /*18c90*/  ULDC UR12, c[0x0][0x228] ;  /* 0x00008a00000c7ab9 */ /* 0x000fe20000000800 */
[----:B------:R-:W-:Y:S01]  /*18ca0*/  ISETP.LT.AND P1, PT, R14, UR10, !P1 ;  /* 0x0000000a0e007c0c */ /* 0x000fe2000cf21270 */
[----:B------:R-:W-:Y:S01]  /*18cb0*/  ULDC UR10, c[0x0][0x228] ;  /* 0x00008a00000a7ab9 */ /* 0x000fe20000000800 */
[C---:B----4-:R-:W-:Y:S01]  /*18cc0*/  VIADD R25, R21.reuse, UR4 ;  /* 0x0000000415197c36 */ /* 0x050fe20008000000 */
[----:B------:R-:W-:Y:S01]  /*18cd0*/  PRMT R24, R118, 0x7632, R24 ;  /* 0x0000763276187816 */ /* 0x000fe20000000018 */
[----:B------:R-:W-:Y:S01]  /*18ce0*/  IMAD.WIDE R20, R21, 0x2, R8 ;  /* 0x0000000215147825 */ /* 0x000fe200078e0208 */
[----:B------:R-:W-:Y:S01]  /*18cf0*/  ISETP.GE.AND P0, PT, R15, UR8, PT ;  /* 0x000000080f007c0c */ /* 0x000fe2000bf06270 */
[----:B------:R3:W-:Y:S01]  /*18d00*/  @P2 STG.E.U16 desc[UR6][R10.64], R118 ;  /* 0x000000760a002986 */ /* 0x0007e2000c101506 */
[----:B------:R-:W-:Y:S01]  /*18d10*/  ULDC UR4, c[0x0][0x22c] ;  /* 0x00008b0000047ab9 */ /* 0x000fe20000000800 */
[----:B------:R-:W-:Y:S01]  /*18d20*/  VIADD R15, R12, 0x49 ;  /* 0x000000490c0f7836 */ /* 0x000fe20000000000 */
[----:B------:R-:W-:Y:S01]  /*18d30*/  ULDC UR8, c[0x0][0x22c] ;  /* 0x00008b0000087ab9 */ /* 0x000fe20000000800 */
[----:B------:R-:W-:Y:S01]  /*18d40*/  IMAD.WIDE R22, R25, 0x2, R2 ;  /* 0x0000000219167825 */ /* 0x000fe200078e0202 */
[----:B------:R4:W-:Y:S01]  /*18d50*/  @P5 STG.E.U16 desc[UR6][R20.64], R24 ;  /* 0x0000001814005986 */ /* 0x0009e2000c101506 */
[----:B------:R-:W-:Y:S01]  /*18d60*/  ISETP.LT.AND P5, PT, R13, UR12, !P4 ;  /* 0x0000000c0d007c0c */ /* 0x000fe2000e7a1270 */
[----:B------:R-:W-:Y:S01]  /*18d70*/  ULDC UR12, c[0x0][0x228] ;  /* 0x00008a00000c7ab9 */ /* 0x000fe20000000800 */
[----:B------:R-:W-:Y:S01]  /*18d80*/  ISETP.GE.AND P2, PT, R15, UR4, PT ;  /* 0x000000040f007c0c */ /* 0x000fe2000bf46270 */
[----:B------:R-:W-:Y:S01]  /*18d90*/  ULDC UR4, c[0x0][0x248] ;  /* 0x0000920000047ab9 */ /* 0x000fe20000000800 */
[----:B------:R5:W-:Y:S01]  /*18da0*/  @P6 STG.E.U16 desc[UR6][R22.64], R54 ;  /* 0x0000003616006986 */ /* 0x000be2000c101506 */
[C---:B------:R-:W-:Y:S01]  /*18db0*/  VIADD R27, R25.reuse, UR4 ;  /* 0x00000004191b7c36 */ /* 0x040fe20008000000 */
[----:B------:R-:W-:Y:S01]  /*18dc0*/  ISETP.LT.AND P6, PT, R14, UR14, !P4 ;  /* 0x0000000e0e007c0c */ /* 0x000fe2000e7c1270 */
[----:B------:R-:W-:Y:S01]  /*18dd0*/  VIADD R15, R12, 0x4a ;  /* 0x0000004a0c0f7836 */ /* 0x000fe20000000000 */
[----:B------:R-:W-:Y:S01]  /*18de0*/  ULDC UR4, c[0x0][0x22c] ;  /* 0x00008b0000047ab9 */ /* 0x000fe20000000800 */
[----:B---3--:R-:W-:Y:S01]  /*18df0*/  IMAD.WIDE R10, R25, 0x2, R8 ;  /* 0x00000002190a7825 */ /* 0x008fe200078e0208 */
[----:B------:R-:W-:Y:S01]  /*18e00*/  ULDC UR14, c[0x0][0x228] ;  /* 0x00008a00000e7ab9 */ /* 0x000fe20000000800 */
[----:B------:R-:W-:-:S02]  /*18e10*/  PRMT R26, R55, 0x7632, R26 ;  /* 0x00007632371a7816 */ /* 0x000fc4000000001a */
[----:B----4-:R-:W-:Y:S01]  /*18e20*/  IMAD.WIDE R20, R27, 0x2, R2 ;  /* 0x000000021b147825 */ /* 0x010fe200078e0202 */
[----:B------:R-:W-:Y:S01]  /*18e30*/  ISETP.GE.AND P4, PT, R15, UR8, PT ;  /* 0x000000080f007c0c */ /* 0x000fe2000bf86270 */
[----:B------:R-:W-:Y:S01]  /*18e40*/  ULDC UR8, c[0x0][0x248] ;  /* 0x0000920000087ab9 */ /* 0x000fe20000000800 */
[----:B-----5:R-:W-:Y:S01]  /*18e50*/  PRMT R54, R54, 0x7632, R54 ;  /* 0x0000763236367816 */ /* 0x020fe20000000036 */
[----:B------:R-:W-:Y:S01]  /*18e60*/  VIADD R24, R12, 0x4b ;  /* 0x0000004b0c187836 */ /* 0x000fe20000000000 */
[----:B------:R-:W-:Y:S01]  /*18e70*/  PRMT R15, R119, 0x7632, R15 ;  /* 0x00007632770f7816 */ /* 0x000fe2000000000f */
[----:B------:R-:W-:Y:S02]  /*18e80*/  IMAD.WIDE R22, R27, 0x2, R8 ;  /* 0x000000021b167825 */ /* 0x000fe400078e0208 */
[----:B------:R3:W-:Y:S01]  /*18e90*/  @P1 STG.E.U16 desc[UR6][R10.64], R54 ;  /* 0x000000360a001986 */ /* 0x0007e2000c101506 */
[----:B------:R-:W-:Y:S01]  /*18ea0*/  ISETP.GE.AND P1, PT, R24, UR4, PT ;  /* 0x0000000418007c0c */ /* 0x000fe2000bf26270 */
[----:B------:R-:W-:-:S02]  /*18eb0*/  ULDC UR4, c[0x0][0x248] ;  /* 0x0000920000047ab9 */ /* 0x000fc40000000800 */
[----:B------:R4:W-:Y:S01]  /*18ec0*/  @P5 STG.E.U16 desc[UR6][R20.64], R119 ;  /* 0x0000007714005986 */ /* 0x0009e2000c101506 */
[----:B------:R-:W-:Y:S01]  /*18ed0*/  ISETP.LT.AND P5, PT, R13, UR10, !P3 ;  /* 0x0000000a0d007c0c */ /* 0x000fe2000dfa1270 */
[----:B------:R-:W-:Y:S01]  /*18ee0*/  VIADD R27, R27, UR4 ;  /* 0x000000041b1b7c36 */ /* 0x000fe20008000000 */
        /* <DEDUP_REMOVED lines=9> */
[----:B----4-:R-:W-:Y:S01]  /*18f80*/  IMAD.WIDE R20, R27, 0x2, R8 ;  /* 0x000000021b147825 */ /* 0x010fe200078e0208 */
[----:B------:R-:W-:Y:S01]  /*18f90*/  PRMT R27, R120, 0x7632, R27 ;  /* 0x00007632781b7816 */ /* 0x000fe2000000001b */
[----:B------:R-:W-:Y:S01]  /*18fa0*/  @P5 STG.E.U16 desc[UR6][R10.64], R55 ;  /* 0x000000370a005986 */ /* 0x000fe2000c101506 */
[----:B------:R-:W-:Y:S01]  /*18fb0*/  ULDC UR14, c[0x0][0x228] ;  /* 0x00008a00000e7ab9 */ /* 0x000fe20000000800 */
[----:B-----5:R-:W-:Y:S01]  /*18fc0*/  VIADD R15, R12, 0x4c ;  /* 0x0000004c0c0f7836 */ /* 0x020fe20000000000 */
[----:B------:R-:W-:Y:S01]  /*18fd0*/  ULDC UR8, c[0x0][0x22c] ;  /* 0x00008b0000087ab9 */ /* 0x000fe20000000800 */
[----:B------:R-:W-:Y:S01]  /*18fe0*/  IMAD.WIDE R22, R29, 0x2, R2 ;  /* 0x000000021d167825 */ /* 0x000fe200078e0202 */
[----:B------:R3:W-:Y:S01]  /*18ff0*/  @P3 STG.E.U16 desc[UR6][R20.64], R26 ;  /* 0x0000001a14003986 */ /* 0x0007e2000c101506 */
[----:B------:R-:W-:Y:S01]  /*19000*/  ISETP.LT.AND P3, PT, R13, UR10, !P2 ;  /* 0x0000000a0d007c0c */ /* 0x000fe2000d761270 */
[----:B------:R-:W-:Y:S01]  /*19010*/  ULDC UR10, c[0x0][0x228] ;  /* 0x00008a00000a7ab9 */ /* 0x000fe20000000800 */
[----:B------:R-:W-:Y:S01]  /*19020*/  ISETP.GE.AND P5, PT, R15, UR4, PT ;  /* 0x000000040f007c0c */ /* 0x000fe2000bfa6270 */
[----:B------:R-:W-:Y:S01]  /*19030*/  IMAD.WIDE R24, R29, 0x2, R8 ;  /* 0x000000021d187825 */ /* 0x000fe200078e0208 */
[----:B------:R-:W-:Y:S01]  /*19040*/  ISETP.LT.AND P2, PT, R14, UR12, !P2 ;  /* 0x0000000c0e007c0c */ /* 0x000fe2000d741270 */
[----:B------:R-:W-:Y:S01]  /*19050*/  ULDC UR4, c[0x0][0x248] ;  /* 0x0000920000047ab9 */ /* 0x000fe20000000800 */
[----:B------:R-:W-:Y:S01]  /*19060*/  @P6 STG.E.U16 desc[UR6][R22.64], R120 ;  /* 0x0000007816006986 */ /* 0x000fe2000c101506 */
[----:B------:R-:W-:Y:S01]  /*19070*/  ISETP.LT.AND P6, PT, R13, UR14, !P4 ;  /* 0x0000000e0d007c0c */ /* 0x000fe2000e7c1270 */
[C---:B------:R-:W-:Y:S01]  /*19080*/  VIADD R15, R12.reuse, 0x4d ;  /* 0x0000004d0c0f7836 */ /* 0x040fe20000000000 */
[----:B------:R-:W-:Y:S01]  /*19090*/  ULDC UR12, c[0x0][0x228] ;  /* 0x00008a00000c7ab9 */ /* 0x000fe20000000800 */
[----:B------:R4:W-:Y:S01]  /*190a0*/  @P0 STG.E.U16 desc[UR6][R24.64], R27 ;  /* 0x0000001b18000986 */ /* 0x0009e2000c101506 */
[----:B---3--:R-:W-:Y:S01]  /*190b0*/  VIADD R21, R29, UR4 ;  /* 0x000000041d157c36 */ /* 0x008fe20008000000 */
[----:B------:R-:W-:Y:S01]  /*190c0*/  ULDC UR4, c[0x0][0x248] ;  /* 0x0000920000047ab9 */ /* 0x000fe20000000800 */
[----:B------:R-:W-:Y:S01]  /*190d0*/  ISETP.GE.AND P0, PT, R15, UR8, PT ;  /* 0x000000080f007c0c */ /* 0x000fe2000bf06270 */
[----:B------:R-:W-:Y:S01]  /*190e0*/  VIADD R15, R12, 0x4e ;  /* 0x0000004e0c0f7836 */ /* 0x000fe20000000000 */
[----:B------:R-:W-:Y:S01]  /*190f0*/  ISETP.LT.AND P4, PT, R14, UR10, !P4 ;  /* 0x0000000a0e007c0c */ /* 0x000fe2000e781270 */
[C---:B------:R-:W-:Y:S01]  /*19100*/  IMAD.WIDE R10, R21.reuse, 0x2, R2 ;  /* 0x00000002150a7825 */ /* 0x040fe200078e0202 */
[----:B------:R-:W-:Y:S01]  /*19110*/  ULDC UR14, c[0x0][0x228] ;  /* 0x00008a00000e7ab9 */ /* 0x000fe20000000800 */
[----:B------:R-:W-:Y:S01]  /*19120*/  ULDC UR8, c[0x0][0x22c] ;  /* 0x00008b0000087ab9 */ /* 0x000fe20000000800 */
[----:B------:R-:W-:Y:S01]  /*19130*/  ULDC UR10, c[0x0][0x228] ;  /* 0x00008a00000a7ab9 */ /* 0x000fe20000000800 */
[----:B------:R-:W-:Y:S01]  /*19140*/  ULDC UR16, c[0x0][0x228] ;  /* 0x00008a0000107ab9 */ /* 0x000fe20000000800 */
[----:B------:R3:W-:Y:S01]  /*19150*/  @P3 STG.E.U16 desc[UR6][R10.64], R56 ;  /* 0x000000380a003986 */ /* 0x0007e2000c101506 */
[C---:B----4-:R-:W-:Y:S01]  /*19160*/  VIADD R25, R21.reuse, UR4 ;  /* 0x0000000415197c36 */ /* 0x050fe20008000000 */
[----:B------:R-:W-:Y:S01]  /*19170*/  PRMT R24, R56, 0x7632, R24 ;  /* 0x0000763238187816 */ /* 0x000fe20000000018 */
[----:B------:R-:W-:Y:S01]  /*19180*/  IMAD.WIDE R20, R21, 0x2, R8 ;  /* 0x0000000215147825 */ /* 0x000fe200078e0208 */
[----:B------:R-:W-:Y:S01]  /*19190*/  ULDC UR4, c[0x0][0x22c] ;  /* 0x00008b0000047ab9 */ /* 0x000fe20000000800 */
[----:B------:R-:W-:-:S02]  /*191a0*/  PRMT R26, R122, 0x7632, R26 ;  /* 0x000076327a1a7816 */ /* 0x000fc4000000001a */
[----:B------:R-:W-:Y:S01]  /*191b0*/  IMAD.WIDE R22, R25, 0x2, R2 ;  /* 0x0000000219167825 */ /* 0x000fe200078e0202 */
[----:B------:R4:W-:Y:S01]  /*191c0*/  @P2 STG.E.U16 desc[UR6][R20.64], R24 ;  /* 0x0000001814002986 */ /* 0x0009e2000c101506 */
[----:B------:R-:W-:Y:S01]  /*191d0*/  ISETP.LT.AND P2, PT, R13, UR12, !P1 ;  /* 0x0000000c0d007c0c */ /* 0x000fe2000cf41270 */
[----:B------:R-:W-:Y:S01]  /*191e0*/  ULDC UR12, c[0x0][0x228] ;  /* 0x00008a00000c7ab9 */ /* 0x000fe20000000800 */
[----:B------:R-:W-:Y:S01]  /*191f0*/  ISETP.GE.AND P3, PT, R15, UR4, PT ;  /* 0x000000040f007c0c */ /* 0x000fe2000bf66270 */
[----:B------:R5:W-:Y:S01]  /*19200*/  @P6 STG.E.U16 desc[UR6][R22.64], R121 ;  /* 0x0000007916006986 */ /* 0x000be2000c101506 */
[----:B------:R-:W-:Y:S01]  /*19210*/  ULDC UR4, c[0x0][0x248] ;  /* 0x0000920000047ab9 */ /* 0x000fe20000000800 */
[----:B------:R-:W-:Y:S01]  /*19220*/  ISETP.LT.AND P6, PT, R14, UR14, !P1 ;  /* 0x0000000e0e007c0c */ /* 0x000fe2000cfc1270 */
[C---:B------:R-:W-:Y:S01]  /*19230*/  VIADD R27, R25.reuse, UR4 ;  /* 0x00000004191b7c36 */ /* 0x040fe20008000000 */
[----:B------:R-:W-:Y:S01]  /*19240*/  ULDC UR4, c[0x0][0x22c] ;  /* 0x00008b0000047ab9 */ /* 0x000fe20000000800 */
[----:B------:R-:W-:Y:S01]  /*19250*/  VIADD R15, R12, 0x4f ;  /* 0x0000004f0c0f7836 */ /* 0x000fe20000000000 */
[----:B------:R-:W-:Y:S01]  /*19260*/  ULDC UR14, c[0x0][0x228] ;  /* 0x00008a00000e7ab9 */ /* 0x000fe20000000800 */
[----:B---3--:R-:W-:-:S03]  /*19270*/  IMAD.WIDE R10, R25, 0x2, R8 ;  /* 0x00000002190a7825 */ /* 0x008fc600078e0208 */
[----:B------:R-:W-:Y:S01]  /*19280*/  ISETP.GE.AND P1, PT, R15, UR8, PT ;  /* 0x000000080f007c0c */ /* 0x000fe2000bf26270 */
[----:B----4-:R-:W-:Y:S01]  /*19290*/  IMAD.WIDE R20, R27, 0x2, R2 ;  /* 0x000000021b147825 */ /* 0x010fe200078e0202 */
[----:B-----5:R-:W-:Y:S01]  /*192a0*/  PRMT R121, R121, 0x7632, R121 ;  /* 0x0000763279797816 */ /* 0x020fe20000000079 */
[----:B------:R-:W-:Y:S01]  /*192b0*/  ULDC UR8, c[0x0][0x248] ;  /* 0x0000920000087ab9 */ /* 0x000fe20000000800 */
[----:B------:R-:W-:Y:S01]  /*192c0*/  PRMT R15, R57, 0x7632, R15 ;  /* 0x00007632390f7816 */ /* 0x000fe2000000000f */
[----:B------:R-:W-:Y:S02]  /*192d0*/  VIADD R24, R12, 0x50 ;  /* 0x000000500c187836 */ /* 0x000fe40000000000 */
[----:B------:R-:W-:Y:S01]  /*192e0*/  IMAD.WIDE R22, R27, 0x2, R8 ;  /* 0x000000021b167825 */ /* 0x000fe200078e0208 */
[----:B------:R3:W-:Y:S02]  /*192f0*/  @P4 STG.E.U16 desc[UR6][R10.64], R121 ;  /* 0x000000790a004986 */ /* 0x0007e4000c101506 */
[----:B------:R-:W-:Y:S01]  /*19300*/  ISETP.GE.AND P4, PT, R24, UR4, PT ;  /* 0x0000000418007c0c */ /* 0x000fe2000bf86270 */
[----:B------:R-:W-:Y:S01]  /*19310*/  ULDC UR4, c[0x0][0x248] ;  /* 0x0000920000047ab9 */ /* 0x000fe20000000800 */
        /* <DEDUP_REMOVED lines=24> */
[----:B------:R-:W-:Y:S01]  /*194a0*/  ULDC UR4, c[0x0][0x248] ;  /* 0x0000920000047ab9 */ /* 0x000fe20000000800 */
[----:B------:R-:W-:Y:S01]  /*194b0*/  @P6 STG.E.U16 desc[UR6][R22.64], R58 ;  /* 0x0000003a16006986 */ /* 0x000fe2000c101506 */
[----:B------:R-:W-:Y:S01]  /*194c0*/  ISETP.LT.AND P3, PT, R14, UR12, !P3 ;  /* 0x0000000c0e007c0c */ /* 0x000fe2000df61270 */
[C---:B------:R-:W-:Y:S01]  /*194d0*/  VIADD R15, R12.reuse, 0x52 ;  /* 0x000000520c0f7836 */ /* 0x040fe20000000000 */
[----:B------:R-:W-:Y:S01]  /*194e0*/  ISETP.LT.AND P6, PT, R13, UR14, !P1 ;  /* 0x0000000e0d007c0c */ /* 0x000fe2000cfc1270 */
[----:B------:R4:W-:Y:S01]  /*194f0*/  @P0 STG.E.U16 desc[UR6][R24.64], R27 ;  /* 0x0000001b18000986 */ /* 0x0009e2000c101506 */
[----:B------:R-:W-:Y:S01]  /*19500*/  ULDC UR12, c[0x0][0x228] ;  /* 0x00008a00000c7ab9 */ /* 0x000fe20000000800 */
[----:B---3--:R-:W-:Y:S01]  /*19510*/  VIADD R21, R29, UR4 ;  /* 0x000000041d157c36 */ /* 0x008fe20008000000 */
[----:B------:R-:W-:Y:S01]  /*19520*/  ULDC UR4, c[0x0][0x248] ;  /* 0x0000920000047ab9 */ /* 0x000fe20000000800 */
[----:B------:R-:W-:Y:S01]  /*19530*/  ISETP.GE.AND P0, PT, R15, UR8, PT ;  /* 0x000000080f007c0c */ /* 0x000fe2000bf06270 */
[----:B------:R-:W-:Y:S01]  /*19540*/  VIADD R15, R12, 0x53 ;  /* 0x000000530c0f7836 */ /* 0x000fe20000000000 */
[----:B------:R-:W-:Y:S01]  /*19550*/  ULDC UR14, c[0x0][0x228] ;  /* 0x00008a00000e7ab9 */ /* 0x000fe20000000800 */
[C---:B------:R-:W-:Y:S01]  /*19560*/  IMAD.WIDE R10, R21.reuse, 0x2, R2 ;  /* 0x00000002150a7825 */ /* 0x040fe200078e0202 */
[----:B------:R-:W-:Y:S01]  /*19570*/  ISETP.LT.AND P1, PT, R14, UR10, !P1 ;  /* 0x0000000a0e007c0c */ /* 0x000fe2000cf21270 */
[----:B------:R-:W-:Y:S01]  /*19580*/  ULDC UR8, c[0x0][0x22c] ;  /* 0x00008b0000087ab9 */ /* 0x000fe20000000800 */
        /* <DEDUP_REMOVED lines=29> */
[----:B------:R4:W-:Y:S01]  /*19760*/  @P6 STG.E.U16 desc[UR6][R20.64], R124 ;  /* 0x0000007c14006986 */ /* 0x0009e2000c101506 */
        /* <DEDUP_REMOVED lines=13> */
[----:B----4-:R-:W-:Y:S01]  /*19840*/  IMAD.WIDE R20, R27, 0x2, R8 ;  /* 0x000000021b147825 */ /* 0x010fe200078e0208 */
[----:B------:R-:W-:-:S03]  /*19850*/  ULDC UR16, c[0x0][0x228] ;  /* 0x00008a0000107ab9 */ /* 0x000fc60000000800 */
[----:B------:R-:W-:Y:S01]  /*19860*/  VIADD R29, R27, UR8 ;  /* 0x000000081b1d7c36 */ /* 0x000fe20008000000 */
[----:B------:R-:W-:Y:S01]  /*19870*/  @P4 STG.E.U16 desc[UR6][R10.64], R60 ;  /* 0x0000003c0a004986 */ /* 0x000fe2000c101506 */
[----:B-----5:R-:W-:Y:S01]  /*19880*/  VIADD R15, R12, 0x56 ;  /* 0x000000560c0f7836 */ /* 0x020fe20000000000 */
[----:B------:R-:W-:Y:S01]  /*19890*/  PRMT R27, R125, 0x7632, R27 ;  /* 0x000076327d1b7816 */ /* 0x000fe2000000001b */
        /* <DEDUP_REMOVED lines=9> */
[C---:B------:R-:W-:Y:S01]  /*19930*/  VIADD R15, R12.reuse, 0x57 ;  /* 0x000000570c0f7836 */ /* 0x040fe20000000000 */
[----:B------:R-:W-:Y:S01]  /*19940*/  ISETP.LT.AND P6, PT, R13, UR14, !P3 ;  /* 0x0000000e0d007c0c */ /* 0x000fe2000dfc1270 */
[----:B------:R-:W-:Y:S01]  /*19950*/  ULDC UR10, c[0x0][0x228] ;  /* 0x00008a00000a7ab9 */ /* 0x000fe20000000800 */
[----:B------:R4:W-:Y:S01]  /*19960*/  @P0 STG.E.U16 desc[UR6][R24.64], R27 ;  /* 0x0000001b18000986 */ /* 0x0009e2000c101506 */
        /* <DEDUP_REMOVED lines=8> */
[----:B------:R-:W-:Y:S01]  /*199f0*/  ULDC UR8, c[0x0][0x22c] ;  /* 0x00008b0000087ab9 */ /* 0x000fe20000000800 */
[----:B------:R-:W-:Y:S01]  /*19a00*/  PRMT R26, R127, 0x7632, R26 ;  /* 0x000076327f1a7816 */ /* 0x000fe2000000001a */
[----:B------:R3:W-:Y:S01]  /*19a10*/  @P2 STG.E.U16 desc[UR6][R10.64], R61 ;  /* 0x0000003d0a002986 */ /* 0x0007e2000c101506 */
[----:B----4-:R-:W-:Y:S01]  /*19a20*/  VIADD R25, R21, UR4 ;  /* 0x0000000415197c36 */ /* 0x010fe20008000000 */
[----:B------:R-:W-:Y:S01]  /*19a30*/  PRMT R24, R61, 0x7632, R24 ;  /* 0x000076323d187816 */ /* 0x000fe20000000018 */
[----:B------:R-:W-:Y:S01]  /*19a40*/  IMAD.WIDE R20, R21, 0x2, R8 ;  /* 0x0000000215147825 */ /* 0x000fe200078e0208 */
[----:B------:R-:W-:Y:S01]  /*19a50*/  ULDC UR4, c[0x0][0x22c] ;  /* 0x00008b0000047ab9 */ /* 0x000fe20000000800 */
[----:B------:R-:W-:Y:S01]  /*19a60*/  ULDC UR10, c[0x0][0x22c] ;  /* 0x00008b00000a7ab9 */ /* 0x000fe20000000800 */
[----:B------:R-:W-:Y:S01]  /*19a70*/  ISETP.GE.AND P2, PT, R15, UR4, PT ;  /* 0x000000040f007c0c */ /* 0x000fe2000bf46270 */
[----:B------:R-:W-:Y:S01]  /*19a80*/  IMAD.WIDE R22, R25, 0x2, R2 ;  /* 0x0000000219167825 */ /* 0x000fe200078e0202 */
[----:B------:R4:W-:Y:S01]  /*19a90*/  @P5 STG.E.U16 desc[UR6][R20.64], R24 ;  /* 0x0000001814005986 */ /* 0x0009e2000c101506 */
[----:B------:R-:W-:Y:S01]  /*19aa0*/  ISETP.LT.AND P5, PT, R13, UR12, !P1 ;  /* 0x0000000c0d007c0c */ /* 0x000fe2000cfa1270 */
[----:B------:R-:W-:Y:S01]  /*19ab0*/  ULDC UR4, c[0x0][0x248] ;  /* 0x0000920000047ab9 */ /* 0x000fe20000000800 */
[----:B------:R-:W-:Y:S01]  /*19ac0*/  VIADD R15, R12, 0x59 ;  /* 0x000000590c0f7836 */ /* 0x000fe20000000000 */
[----:B------:R5:W-:Y:S01]  /*19ad0*/  @P6 STG.E.U16 desc[UR6][R22.64], R126 ;  /* 0x0000007e16006986 */ /* 0x000be2000c101506 */
[C---:B------:R-:W-:Y:S01]  /*19ae0*/  VIADD R27, R25.reuse, UR4 ;  /* 0x00000004191b7c36 */ /* 0x040fe20008000000 */
[----:B------:R-:W-:Y:S01]  /*19af0*/  ISETP.LT.AND P6, PT, R14, UR14, !P1 ;  /* 0x0000000e0e007c0c */ /* 0x000fe2000cfc1270 */
[----:B---3--:R-:W-:Y:S01]  /*19b00*/  IMAD.WIDE R10, R25, 0x2, R8 ;  /* 0x00000002190a7825 */ /* 0x008fe200078e0208 */
[----:B------:R-:W-:Y:S01]  /*19b10*/  ISETP.GE.AND P1, PT, R15, UR8, PT ;  /* 0x000000080f007c0c */ /* 0x000fe2000bf26270 */
[----:B------:R-:W-:Y:S01]  /*19b20*/  ULDC UR12, c[0x0][0x228] ;  /* 0x00008a00000c7ab9 */ /* 0x000fe20000000800 */
[----:B------:R-:W-:Y:S01]  /*19b30*/  PRMT R15, R62, 0x7632, R15 ;  /* 0x000076323e0f7816 */ /* 0x000fe2000000000f */
[----:B------:R-:W-:Y:S01]  /*19b40*/  ULDC UR4, c[0x0][0x22c] ;  /* 0x00008b0000047ab9 */ /* 0x000fe20000000800 */
[----:B----4-:R-:W-:Y:S01]  /*19b50*/  IMAD.WIDE R20, R27, 0x2, R2 ;  /* 0x000000021b147825 */ /* 0x010fe200078e0202 */
[----:B------:R-:W-:Y:S01]  /*19b60*/  ULDC UR14, c[0x0][0x228] ;  /* 0x00008a00000e7ab9 */ /* 0x000fe20000000800 */
[----:B------:R-:W-:Y:S01]  /*19b70*/  ULDC UR8, c[0x0][0x248] ;  /* 0x0000920000087ab9 */ /* 0x000fe20000000800 */
[----:B-----5:R-:W-:Y:S01]  /*19b80*/  PRMT R126, R126, 0x7632, R126 ;  /* 0x000076327e7e7816 */ /* 0x020fe2000000007e */
[----:B------:R-:W-:-:S02]  /*19b90*/  VIADD R24, R12, 0x5a ;  /* 0x0000005a0c187836 */ /* 0x000fc40000000000 */
[----:B------:R-:W-:Y:S02]  /*19ba0*/  IMAD.WIDE R22, R27, 0x2, R8 ;  /* 0x000000021b167825 */ /* 0x000fe400078e0208 */
[----:B------:R3:W-:Y:S01]  /*19bb0*/  @P3 STG.E.U16 desc[UR6][R10.64], R126 ;  /* 0x0000007e0a003986 */ /* 0x0007e2000c101506 */
[----:B------:R-:W-:Y:S01]  /*19bc0*/  ISETP.GE.AND P3, PT, R24, UR4, PT ;  /* 0x0000000418007c0c */ /* 0x000fe2000bf66270 */
[----:B------:R-:W-:Y:S02]  /*19bd0*/  ULDC UR4, c[0x0][0x248] ;  /* 0x0000920000047ab9 */ /* 0x000fe40000000800 */
        /* <DEDUP_REMOVED lines=19> */
[----:B------:R3:W-:Y:S02]  /*19d10*/  @P4 STG.E.U16 desc[UR6][R20.64], R26 ;  /* 0x0000001a14004986 */ /* 0x0007e4000c101506 */
[----:B------:R-:W-:Y:S01]  /*19d20*/  ISETP.GE.AND P5, PT, R15, UR10, PT ;  /* 0x0000000a0f007c0c */ /* 0x000fe2000bfa6270 */
        /* <DEDUP_REMOVED lines=15> */
[----:B------:R-:W-:Y:S01]  /*19e20*/  ULDC UR14, c[0x0][0x228] ;  /* 0x00008a00000e7ab9 */ /* 0x000fe20000000800 */
        /* <DEDUP_REMOVED lines=46> */
[----:B-----5:R-:W-:Y:S01]  /*1a110*/  VIADD R15, R12, 0x60 ;  /* 0x000000600c0f7836 */ /* 0x020fe20000000000 */
[----:B------:R-:W-:Y:S01]  /*1a120*/  @P3 STG.E.U16 desc[UR6][R10.64], R65 ;  /* 0x000000410a003986 */ /* 0x000fe2000c101506 */
[----:B------:R-:W-:Y:S01]  /*1a130*/  VIADD R29, R27, UR8 ;  /* 0x000000081b1d7c36 */ /* 0x000fe20008000000 */
[----:B------:R-:W-:Y:S01]  /*1a140*/  PRMT R27, R130, 0x7632, R27 ;  /* 0x00007632821b7816 */ /* 0x000fe2000000001b */
[----:B------:R-:W-:Y:S01]  /*1a150*/  ULDC UR8, c[0x0][0x22c] ;  /* 0x00008b0000087ab9 */ /* 0x000fe20000000800 */
[----:B------:R3:W-:Y:S01]  /*1a160*/  @P5 STG.E.U16 desc[UR6][R20.64], R26 ;  /* 0x0000001a14005986 */ /* 0x0007e2000c101506 */
[----:B------:R-:W-:Y:S01]  /*1a170*/  ISETP.LT.AND P5, PT, R13, UR10, !P4 ;  /* 0x0000000a0d007c0c */ /* 0x000fe2000e7a1270 */
[----:B------:R-:W-:Y:S01]  /*1a180*/  IMAD.WIDE R22, R29, 0x2, R2 ;  /* 0x000000021d167825 */ /* 0x000fe200078e0202 */
[----:B------:R-:W-:Y:S01]  /*1a190*/  ISETP.GE.AND P3, PT, R15, UR4, PT ;  /* 0x000000040f007c0c */ /* 0x000fe2000bf66270 */
[----:B------:R-:W-:Y:S01]  /*1a1a0*/  ULDC UR4, c[0x0][0x248] ;  /* 0x0000920000047ab9 */ /* 0x000fe20000000800 */
[----:B------:R-:W-:Y:S01]  /*1a1b0*/  ISETP.LT.AND P4, PT, R14, UR12, !P4 ;  /* 0x0000000c0e007c0c */ /* 0x000fe2000e781270 */
[----:B------:R-:W-:Y:S01]  /*1a1c0*/  IMAD.WIDE R24, R29, 0x2, R8 ;  /* 0x000000021d187825 */ /* 0x000fe200078e0208 */
[----:B------:R-:W-:Y:S01]  /*1a1d0*/  @P6 STG.E.U16 desc[UR6][R22.64], R130 ;  /* 0x0000008216006986 */ /* 0x000fe2000c101506 */
[----:B------:R-:W-:Y:S01]  /*1a1e0*/  ISETP.LT.AND P6, PT, R13, UR14, !P2 ;  /* 0x0000000e0d007c0c */ /* 0x000fe2000d7c1270 */
[----:B------:R-:W-:Y:S01]  /*1a1f0*/  ULDC UR10, c[0x0][0x228] ;  /* 0x00008a00000a7ab9 */ /* 0x000fe20000000800 */
[----:B------:R-:W-:Y:S01]  /*1a200*/  VIADD R15, R12, 0x61 ;  /* 0x000000610c0f7836 */ /* 0x000fe20000000000 */
[----:B------:R4:W-:Y:S01]  /*1a210*/  @P0 STG.E.U16 desc[UR6][R24.64], R27 ;  /* 0x0000001b18000986 */ /* 0x0009e2000c101506 */
[----:B---3--:R-:W-:Y:S01]  /*1a220*/  VIADD R21, R29, UR4 ;  /* 0x000000041d157c36 */ /* 0x008fe20008000000 */
[----:B------:R-:W-:Y:S01]  /*1a230*/  ULDC UR4, c[0x0][0x248] ;  /* 0x0000920000047ab9 */ /* 0x000fe20000000800 */
[----:B------:R-:W-:Y:S01]  /*1a240*/  ULDC UR12, c[0x0][0x228] ;  /* 0x00008a00000c7ab9 */ /* 0x000fe20000000800 */
[----:B------:R-:W-:Y:S01]  /*1a250*/  ISETP.GE.AND P0, PT, R15, UR8, PT ;  /* 0x000000080f007c0c */ /* 0x000fe2000bf06270 */
[C---:B------:R-:W-:Y:S01]  /*1a260*/  IMAD.WIDE R10, R21.reuse, 0x2, R2 ;  /* 0x00000002150a7825 */ /* 0x040fe200078e0202 */
[----:B------:R-:W-:Y:S01]  /*1a270*/  ISETP.LT.AND P2, PT, R14, UR10, !P2 ;  /* 0x0000000a0e007c0c */ /* 0x000fe2000d741270 */
[----:B------:R-:W-:Y:S01]  /*1a280*/  ULDC UR14, c[0x0][0x228] ;  /* 0x00008a00000e7ab9 */ /* 0x000fe20000000800 */
[----:B------:R-:W-:Y:S01]  /*1a290*/  ULDC UR10, c[0x0][0x228] ;  /* 0x00008a00000a7ab9 */ /* 0x000fe20000000800 */
[----:B------:R-:W-:Y:S01]  /*1a2a0*/  VIADD R15, R12, 0x62 ;  /* 0x000000620c0f7836 */ /* 0x000fe20000000000 */
[----:B------:R3:W-:Y:S01]  /*1a2b0*/  @P5 STG.E.U16 desc[UR6][R10.64], R66 ;  /* 0x000000420a005986 */ /* 0x0007e2000c101506 */
[----:B------:R-:W-:Y:S01]  /*1a2c0*/  ULDC UR8, c[0x0][0x22c] ;  /* 0x00008b0000087ab9 */ /* 0x000fe20000000800 */
        /* <DEDUP_REMOVED lines=14> */
[----:B---3--:R-:W-:Y:S01]  /*1a3b0*/  IMAD.WIDE R10, R25, 0x2, R8 ;  /* 0x00000002190a7825 */ /* 0x008fe200078e0208 */
[----:B------:R-:W-:Y:S01]  /*1a3c0*/  ULDC UR4, c[0x0][0x22c] ;  /* 0x00008b0000047ab9 */ /* 0x000fe20000000800 */
[----:B------:R-:W-:-:S02]  /*1a3d0*/  ULDC UR14, c[0x0][0x228] ;  /* 0x00008a00000e7ab9 */ /* 0x000fc40000000800 */
[----:B----4-:R-:W-:-:S04]  /*1a3e0*/  IMAD.WIDE R20, R27, 0x2, R2 ;  /* 0x000000021b147825 */ /* 0x010fc800078e0202 */
[C---:B------:R-:W-:Y:S01]  /*1a3f0*/  VIADD R15, R12.reuse, 0x63 ;  /* 0x000000630c0f7836 */ /* 0x040fe20000000000 */
[----:B-----5:R-:W-:Y:S01]  /*1a400*/  PRMT R131, R131, 0x7632, R131 ;  /* 0x0000763283837816 */ /* 0x020fe20000000083 */
[----:B------:R-:W-:Y:S02]  /*1a410*/  VIADD R24, R12, 0x64 ;  /* 0x000000640c187836 */ /* 0x000fe40000000000 */
[----:B------:R-:W-:Y:S01]  /*1a420*/  IMAD.WIDE R22, R27, 0x2, R8 ;  /* 0x000000021b167825 */ /* 0x000fe200078e0208 */
[----:B------:R-:W-:Y:S01]  /*1a430*/  ISETP.GE.AND P1, PT, R15, UR8, PT ;  /* 0x000000080f007c0c */ /* 0x000fe2000bf26270 */
[----:B------:R3:W-:Y:S01]  /*1a440*/  @P2 STG.E.U16 desc[UR6][R10.64], R131 ;  /* 0x000000830a002986 */ /* 0x0007e2000c101506 */
[----:B------:R-:W-:Y:S01]  /*1a450*/  ISETP.GE.AND P2, PT, R24, UR4, PT ;  /* 0x0000000418007c0c */ /* 0x000fe2000bf46270 */
[----:B------:R-:W-:Y:S01]  /*1a460*/  ULDC UR4, c[0x0][0x248] ;  /* 0x0000920000047ab9 */ /* 0x000fe20000000800 */
[----:B------:R-:W-:Y:S01]  /*1a470*/  PRMT R15, R67, 0x7632, R15 ;  /* 0x00007632430f7816 */ /* 0x000fe2000000000f */
[----:B------:R4:W-:Y:S01]  /*1a480*/  @P4 STG.E.U16 desc[UR6][R20.64], R67 ;  /* 0x0000004314004986 */ /* 0x0009e2000c101506 */
[----:B------:R-:W-:Y:S01]  /*1a490*/  ISETP.LT.AND P4, PT, R13, UR10, !P3 ;  /* 0x0000000a0d007c0c */ /* 0x000fe2000df81270 */
[----:B------:R-:W-:Y:S01]  /*1a4a0*/  VIADD R27, R27, UR4 ;  /* 0x000000041b1b7c36 */ /* 0x000fe20008000000 */
[C---:B------:R-:W-:Y:S01]  /*1a4b0*/  ISETP.LT.AND P3, PT, R14.reuse, UR12, !P3 ;  /* 0x0000000c0e007c0c */ /* 0x040fe2000df61270 */
[----:B------:R5:W-:Y:S01]  /*1a4c0*/  @P6 STG.E.U16 desc[UR6][R22.64], R15 ;  /* 0x0000000f16006986 */ /* 0x000be2000c101506 */
[----:B------:R-:W-:Y:S01]  /*1a4d0*/  ISETP.LT.AND P6, PT, R13, UR14, !P0 ;  /* 0x0000000e0d007c0c */ /* 0x000fe2000c7c1270 */
[----:B------:R-:W-:Y:S01]  /*1a4e0*/  ULDC UR8, c[0x0][0x248] ;  /* 0x0000920000087ab9 */ /* 0x000fe20000000800 */
[----:B------:R-:W-:Y:S01]  /*1a4f0*/  ISETP.LT.AND P0, PT, R14, UR16, !P0 ;  /* 0x000000100e007c0c */ /* 0x000fe2000c701270 */
[C---:B---3--:R-:W-:Y:S01]  /*1a500*/  IMAD.WIDE R10, R27.reuse, 0x2, R2 ;  /* 0x000000021b0a7825 */ /* 0x048fe200078e0202 */
[----:B------:R-:W-:Y:S01]  /*1a510*/  ULDC UR10, c[0x0][0x228] ;  /* 0x00008a00000a7ab9 */ /* 0x000fe20000000800 */
[----:B------:R-:W-:Y:S01]  /*1a520*/  ULDC UR4, c[0x0][0x22c] ;  /* 0x00008b0000047ab9 */ /* 0x000fe20000000800 */
[----:B------:R-:W-:Y:S01]  /*1a530*/  ULDC UR12, c[0x0][0x228] ;  /* 0x00008a00000c7ab9 */ /* 0x000fe20000000800 */
[----:B----4-:R-:W-:Y:S01]  /*1a540*/  IMAD.WIDE R20, R27, 0x2, R8 ;  /* 0x000000021b147825 */ /* 0x010fe200078e0208 */
[----:B------:R-:W-:Y:S01]  /*1a550*/  ULDC UR14, c[0x0][0x228] ;  /* 0x00008a00000e7ab9 */ /* 0x000fe20000000800 */
[----:B------:R-:W-:Y:S01]  /*1a560*/  @P4 STG.E.U16 desc[UR6][R10.64], R68 ;  /* 0x000000440a004986 */ /* 0x000fe2000c101506 */
[----:B------:R-:W-:Y:S01]  /*1a570*/  ULDC UR16, c[0x0][0x228] ;  /* 0x00008a0000107ab9 */ /* 0x000fe20000000800 */
[----:B-----5:R-:W-:-:S02]  /*1a580*/  VIADD R15, R12, 0x65 ;  /* 0x000000650c0f7836 */ /* 0x020fc40000000000 */
[----:B------:R-:W-:Y:S01]  /*1a590*/  VIADD R29, R27, UR8 ;  /* 0x000000081b1d7c36 */ /* 0x000fe20008000000 */
[----:B------:R3:W-:Y:S01]  /*1a5a0*/  @P3 STG.E.U16 desc[UR6][R20.64], R26 ;  /* 0x0000001a14003986 */ /* 0x0007e2000c101506 */
[----:B------:R-:W-:Y:S01]  /*1a5b0*/  ISETP.LT.AND P3, PT, R13, UR10, !P5 ;  /* 0x0000000a0d007c0c */ /* 0x000fe2000ef61270 */
[----:B------:R-:W-:Y:S01]  /*1a5c0*/  ULDC UR8, c[0x0][0x22c] ;  /* 0x00008b0000087ab9 */ /* 0x000fe20000000800 */
[----:B------:R-:W-:Y:S01]  /*1a5d0*/  IMAD.WIDE R22, R29, 0x2, R2 ;  /* 0x000000021d167825 */ /* 0x000fe200078e0202 */
[----:B------:R-:W-:Y:S01]  /*1a5e0*/  ISETP.GE.AND P4, PT, R15, UR4, PT ;  /* 0x000000040f007c0c */ /* 0x000fe2000bf86270 */
[----:B------:R-:W-:Y:S01]  /*1a5f0*/  ULDC UR4, c[0x0][0x248] ;  /* 0x0000920000047ab9 */ /* 0x000fe20000000800 */
[----:B------:R-:W-:Y:S01]  /*1a600*/  ISETP.LT.AND P5, PT, R14, UR12, !P5 ;  /* 0x0000000c0e007c0c */ /* 0x000fe2000efa1270 */
[----:B------:R-:W-:Y:S01]  /*1a610*/  IMAD.WIDE R24, R29, 0x2, R8 ;  /* 0x000000021d187825 */ /* 0x000fe200078e0208 */
[----:B------:R-:W-:Y:S01]  /*1a620*/  PRMT R27, R84, 0x7632, R27 ;  /* 0x00007632541b7816 */ /* 0x000fe2000000001b */
[----:B------:R-:W-:Y:S01]  /*1a630*/  @P6 STG.E.U16 desc[UR6][R22.64], R84 ;  /* 0x0000005416006986 */ /* 0x000fe2000c101506 */
[----:B------:R-:W-:Y:S01]  /*1a640*/  ISETP.LT.AND P6, PT, R13, UR14, !P1 ;  /* 0x0000000e0d007c0c */ /* 0x000fe2000cfc1270 */
[----:B------:R-:W-:Y:S01]  /*1a650*/  VIADD R15, R12, 0x66 ;  /* 0x000000660c0f7836 */ /* 0x000fe20000000000 */
[----:B------:R-:W-:Y:S01]  /*1a660*/  ULDC UR10, c[0x0][0x228] ;  /* 0x00008a00000a7ab9 */ /* 0x000fe20000000800 */
[----:B---3--:R-:W-:Y:S01]  /*1a670*/  VIADD R21, R29, UR4 ;  /* 0x000000041d157c36 */ /* 0x008fe20008000000 */
[----:B------:R-:W-:Y:S01]  /*1a680*/  ULDC UR4, c[0x0][0x248] ;  /* 0x0000920000047ab9 */ /* 0x000fe20000000800 */
[----:B------:R3:W-:Y:S01]  /*1a690*/  @P0 STG.E.U16 desc[UR6][R24.64], R27 ;  /* 0x0000001b18000986 */ /* 0x0007e2000c101506 */
[----:B------:R-:W-:Y:S01]  /*1a6a0*/  ISETP.GE.AND P0, PT, R15, UR8, PT ;  /* 0x000000080f007c0c */ /* 0x000fe2000bf06270 */
[C---:B------:R-:W-:Y:S01]  /*1a6b0*/  IMAD.WIDE R10, R21.reuse, 0x2, R2 ;  /* 0x00000002150a7825 */ /* 0x040fe200078e0202 */
[----:B------:R-:W-:Y:S01]  /*1a6c0*/  ULDC UR12, c[0x0][0x228] ;  /* 0x00008a00000c7ab9 */ /* 0x000fe20000000800 */
[----:B------:R-:W-:Y:S01]  /*1a6d0*/  ISETP.LT.AND P1, PT, R14, UR10, !P1 ;  /* 0x0000000a0e007c0c */ /* 0x000fe2000cf21270 */
[----:B------:R-:W-:Y:S01]  /*1a6e0*/  ULDC UR14, c[0x0][0x228] ;  /* 0x00008a00000e7ab9 */ /* 0x000fe20000000800 */
[----:B------:R-:W-:Y:S01]  /*1a6f0*/  VIADD R15, R12, 0x67 ;  /* 0x000000670c0f7836 */ /* 0x000fe20000000000 */
[----:B------:R4:W-:Y:S01]  /*1a700*/  @P3 STG.E.U16 desc[UR6][R10.64], R69 ;  /* 0x000000450a003986 */ /* 0x0009e2000c101506 */
[----:B------:R-:W-:Y:S01]  /*1a710*/  ULDC UR10, c[0x0][0x228] ;  /* 0x00008a00000a7ab9 */ /* 0x000fe20000000800 */
[----:B------:R-:W-:Y:S01]  /*1a720*/  ULDC UR8, c[0x0][0x22c] ;  /* 0x00008b0000087ab9 */ /* 0x000fe20000000800 */
[----:B------:R-:W-:Y:S01]  /*1a730*/  PRMT R26, R86, 0x7632, R26 ;  /* 0x00007632561a7816 */ /* 0x000fe2000000001a */
[----:B---3--:R-:W-:Y:S01]  /*1a740*/  VIADD R25, R21, UR4 ;  /* 0x0000000415197c36 */ /* 0x008fe20008000000 */
[----:B------:R-:W-:Y:S01]  /*1a750*/  PRMT R24, R69, 0x7632, R24 ;  /* 0x0000763245187816 */ /* 0x000fe20000000018 */
[----:B------:R-:W-:Y:S01]  /*1a760*/  IMAD.WIDE R20, R21, 0x2, R8 ;  /* 0x0000000215147825 */ /* 0x000fe200078e0208 */
[----:B------:R-:W-:-:S02]  /*1a770*/  ULDC UR4, c[0x0][0x22c] ;  /* 0x00008b0000047ab9 */ /* 0x000fc40000000800 */
[----:B------:R-:W-:Y:S01]  /*1a780*/  ISETP.GE.AND P3, PT, R15, UR4, PT ;  /* 0x000000040f007c0c */ /* 0x000fe2000bf66270 */
[----:B------:R-:W-:Y:S01]  /*1a790*/  IMAD.WIDE R22, R25, 0x2, R2 ;  /* 0x0000000219167825 */ /* 0x000fe200078e0202 */
[----:B------:R3:W-:Y:S01]  /*1a7a0*/  @P5 STG.E.U16 desc[UR6][R20.64], R24 ;  /* 0x0000001814005986 */ /* 0x0007e2000c101506 */
[----:B------:R-:W-:Y:S01]  /*1a7b0*/  ISETP.LT.AND P5, PT, R13, UR12, !P2 ;  /* 0x0000000c0d007c0c */ /* 0x000fe2000d7a1270 */
[----:B------:R-:W-:Y:S01]  /*1a7c0*/  ULDC UR4, c[0x0][0x248] ;  /* 0x0000920000047ab9 */ /* 0x000fe20000000800 */
[C---:B----4-:R-:W-:Y:S01]  /*1a7d0*/  IMAD.WIDE R10, R25.reuse, 0x2, R8 ;  /* 0x00000002190a7825 */ /* 0x050fe200078e0208 */
[----:B------:R4:W-:Y:S01]  /*1a7e0*/  @P6 STG.E.U16 desc[UR6][R22.64], R85 ;  /* 0x0000005516006986 */ /* 0x0009e2000c101506 */
[----:B------:R-:W-:Y:S01]  /*1a7f0*/  ISETP.LT.AND P6, PT, R14, UR14, !P2 ;  /* 0x0000000e0e007c0c */ /* 0x000fe2000d7c1270 */
[----:B------:R-:W-:Y:S01]  /*1a800*/  ULDC UR12, c[0x0][0x228] ;  /* 0x00008a00000c7ab9 */ /* 0x000fe20000000800 */
[----:B------:R-:W-:Y:S01]  /*1a810*/  VIADD R27, R25, UR4 ;  /* 0x00000004191b7c36 */ /* 0x000fe20008000000 */
[----:B------:R-:W-:Y:S01]  /*1a820*/  ULDC UR4, c[0x0][0x22c] ;  /* 0x00008b0000047ab9 */ /* 0x000fe20000000800 */
[----:B------:R-:W-:Y:S01]  /*1a830*/  VIADD R15, R12, 0x68 ;  /* 0x000000680c0f7836 */ /* 0x000fe20000000000 */
[----:B------:R-:W-:Y:S01]  /*1a840*/  ULDC UR14, c[0x0][0x228] ;  /* 0x00008a00000e7ab9 */ /* 0x000fe20000000800 */
[----:B---3--:R-:W-:-:S03]  /*1a850*/  IMAD.WIDE R20, R27, 0x2, R2 ;  /* 0x000000021b147825 */ /* 0x008fc600078e0202 */
[----:B------:R-:W-:Y:S01]  /*1a860*/  ISETP.GE.AND P2, PT, R15, UR8, PT ;  /* 0x000000080f007c0c */ /* 0x000fe2000bf46270 */
[----:B------:R-:W-:Y:S01]  /*1a870*/  ULDC UR8, c[0x0][0x248] ;  /* 0x0000920000087ab9 */ /* 0x000fe20000000800 */
[----:B----4-:R-:W-:Y:S01]  /*1a880*/  PRMT R85, R85, 0x7632, R85 ;  /* 0x0000763255557816 */ /* 0x010fe20000000055 */
[----:B------:R-:W-:Y:S01]  /*1a890*/  VIADD R24, R12, 0x69 ;  /* 0x000000690c187836 */ /* 0x000fe20000000000 */
[----:B------:R-:W-:Y:S01]  /*1a8a0*/  PRMT R15, R70, 0x7632, R15 ;  /* 0x00007632460f7816 */ /* 0x000fe2000000000f */
        /* <DEDUP_REMOVED lines=55> */
[C---:B---3--:R-:W-:Y:S01]  /*1ac20*/  IMAD.WIDE R10, R25.reuse, 0x2, R8 ;  /* 0x00000002190a7825 */ /* 0x048fe200078e0208 */
[----:B0-----:R0:W-:Y:S01]  /*1ac30*/  @P6 STG.E.U16 desc[UR6][R22.64], R132 ;  /* 0x0000008416006986 */ /* 0x0011e2000c101506 */
[----:B------:R-:W-:Y:S01]  /*1ac40*/  ISETP.LT.AND P6, PT, R14, UR14, !P1 ;  /* 0x0000000e0e007c0c */ /* 0x000fe2000cfc1270 */
[----:B------:R-:W-:Y:S01]  /*1ac50*/  ULDC UR12, c[0x0][0x228] ;  /* 0x00008a00000c7ab9 */ /* 0x000fe20000000800 */
[----:B------:R-:W-:Y:S01]  /*1ac60*/  VIADD R27, R25, UR4 ;  /* 0x00000004191b7c36 */ /* 0x000fe20008000000 */
[----:B------:R-:W-:Y:S01]  /*1ac70*/  ULDC UR4, c[0x0][0x22c] ;  /* 0x00008b0000047ab9 */ /* 0x000fe20000000800 */
[----:B------:R-:W-:Y:S01]  /*1ac80*/  VIADD R15, R12, 0x6d ;  /* 0x0000006d0c0f7836 */ /* 0x000fe20000000000 */
[----:B------:R-:W-:Y:S01]  /*1ac90*/  ULDC UR14, c[0x0][0x228] ;  /* 0x00008a00000e7ab9 */ /* 0x000fe20000000800 */
[----:B------:R-:W-:Y:S01]  /*1aca0*/  PRMT R26, R133, 0x7632, R26 ;  /* 0x00007632851a7816 */ /* 0x000fe2000000001a */
[----:B----4-:R-:W-:-:S02]  /*1acb0*/  IMAD.WIDE R20, R27, 0x2, R2 ;  /* 0x000000021b147825 */ /* 0x010fc400078e0202 */
[----:B------:R-:W-:Y:S01]  /*1acc0*/  ISETP.GE.AND P1, PT, R15, UR8, PT ;  /* 0x000000080f007c0c */ /* 0x000fe2000bf26270 */
[----:B------:R-:W-:Y:S01]  /*1acd0*/  ULDC UR8, c[0x0][0x248] ;  /* 0x0000920000087ab9 */ /* 0x000fe20000000800 */
[----:B0-----:R-:W-:Y:S01]  /*1ace0*/  PRMT R132, R132, 0x7632, R132 ;  /* 0x0000763284847816 */ /* 0x001fe20000000084 */
        /* <DEDUP_REMOVED lines=14> */
[C---:B0-----:R-:W-:Y:S01]  /*1add0*/  IMAD.WIDE R10, R27.reuse, 0x2, R2 ;  /* 0x000000021b0a7825 */ /* 0x041fe200078e0202 */
[----:B------:R-:W-:Y:S01]  /*1ade0*/  ULDC UR10, c[0x0][0x228] ;  /* 0x00008a00000a7ab9 */ /* 0x000fe20000000800 */
[----:B------:R-:W-:Y:S01]  /*1adf0*/  ULDC UR4, c[0x0][0x22c] ;  /* 0x00008b0000047ab9 */ /* 0x000fe20000000800 */
[----:B------:R-:W-:Y:S01]  /*1ae00*/  ULDC UR12, c[0x0][0x228] ;  /* 0x00008a00000c7ab9 */ /* 0x000fe20000000800 */
[----:B---3--:R-:W-:Y:S01]  /*1ae10*/  IMAD.WIDE R20, R27, 0x2, R8 ;  /* 0x000000021b147825 */ /* 0x008fe200078e0208 */
[----:B------:R-:W-:Y:S01]  /*1ae20*/  PRMT R27, R73, 0x7632, R27 ;  /* 0x00007632491b7816 */ /* 0x000fe2000000001b */
[----:B------:R-:W-:Y:S01]  /*1ae30*/  @P3 STG.E.U16 desc[UR6][R10.64], R133 ;  /* 0x000000850a003986 */ /* 0x000fe2000c101506 */
[----:B------:R-:W-:Y:S01]  /*1ae40*/  ULDC UR14, c[0x0][0x228] ;  /* 0x00008a00000e7ab9 */ /* 0x000fe20000000800 */
[----:B----4-:R-:W-:Y:S01]  /*1ae50*/  VIADD R15, R12, 0x6f ;  /* 0x0000006f0c0f7836 */ /* 0x010fe20000000000 */
        /* <DEDUP_REMOVED lines=14> */
[----:B0-----:R-:W-:Y:S01]  /*1af40*/  VIADD R21, R29, UR4 ;  /* 0x000000041d157c36 */ /* 0x001fe20008000000 */
        /* <DEDUP_REMOVED lines=10> */
[C---:B---3--:R-:W-:Y:S01]  /*1aff0*/  VIADD R25, R21.reuse, UR4 ;  /* 0x0000000415197c36 */ /* 0x048fe20008000000 */
        /* <DEDUP_REMOVED lines=11> */
[----:B------:R-:W-:Y:S01]  /*1b0b0*/  ISETP.LT.AND P6, PT, R14, UR14, !P2 ;  /* 0x0000000e0e007c0c */ /* 0x000fe2000d7c1270 */
[C---:B------:R-:W-:Y:S01]  /*1b0c0*/  VIADD R27, R25.reuse, UR4 ;  /* 0x00000004191b7c36 */ /* 0x040fe20008000000 */
[----:B------:R-:W-:Y:S01]  /*1b0d0*/  ULDC UR4, c[0x0][0x22c] ;  /* 0x00008b0000047ab9 */ /* 0x000fe20000000800 */
[----:B------:R-:W-:Y:S01]  /*1b0e0*/  VIADD R15, R12, 0x72 ;  /* 0x000000720c0f7836 */ /* 0x000fe20000000000 */
[----:B------:R-:W-:Y:S01]  /*1b0f0*/  ULDC UR14, c[0x0][0x228] ;  /* 0x00008a00000e7ab9 */ /* 0x000fe20000000800 */
[----:B0-----:R-:W-:-:S03]  /*1b100*/  IMAD.WIDE R10, R25, 0x2, R8 ;  /* 0x00000002190a7825 */ /* 0x001fc600078e0208 */
[----:B------:R-:W-:Y:S01]  /*1b110*/  ISETP.GE.AND P2, PT, R15, UR8, PT ;  /* 0x000000080f007c0c */ /* 0x000fe2000bf46270 */
[----:B---3--:R-:W-:Y:S01]  /*1b120*/  IMAD.WIDE R20, R27, 0x2, R2 ;  /* 0x000000021b147825 */ /* 0x008fe200078e0202 */
[----:B------:R-:W-:Y:S01]  /*1b130*/  PRMT R15, R135, 0x7632, R15 ;  /* 0x00007632870f7816 */ /* 0x000fe2000000000f */
[----:B------:R-:W-:Y:S01]  /*1b140*/  ULDC UR8, c[0x0][0x248] ;  /* 0x0000920000087ab9 */ /* 0x000fe20000000800 */
[----:B----4-:R-:W-:Y:S01]  /*1b150*/  PRMT R74, R74, 0x7632, R74 ;  /* 0x000076324a4a7816 */ /* 0x010fe2000000004a */
[----:B------:R-:W-:Y:S02]  /*1b160*/  VIADD R24, R12, 0x73 ;  /* 0x000000730c187836 */ /* 0x000fe40000000000 */
        /* <DEDUP_REMOVED lines=12> */
[C---:B0-----:R-:W-:Y:S01]  /*1b230*/  IMAD.WIDE R10, R27.reuse, 0x2, R2 ;  /* 0x000000021b0a7825 */ /* 0x041fe200078e0202 */
[----:B------:R-:W-:Y:S01]  /*1b240*/  ULDC UR10, c[0x0][0x228] ;  /* 0x00008a00000a7ab9 */ /* 0x000fe20000000800 */
[----:B------:R-:W-:Y:S01]  /*1b250*/  ULDC UR12, c[0x0][0x228] ;  /* 0x00008a00000c7ab9 */ /* 0x000fe20000000800 */
[----:B------:R-:W-:Y:S01]  /*1b260*/  ULDC UR14, c[0x0][0x228] ;  /* 0x00008a00000e7ab9 */ /* 0x000fe20000000800 */
[C---:B---3--:R-:W-:Y:S01]  /*1b270*/  IMAD.WIDE R20, R27.reuse, 0x2, R8 ;  /* 0x000000021b147825 */ /* 0x048fe200078e0208 */
[----:B------:R-:W-:Y:S01]  /*1b280*/  ULDC UR16, c[0x0][0x228] ;  /* 0x00008a0000107ab9 */ /* 0x000fe20000000800 */
[----:B------:R0:W-:Y:S01]  /*1b290*/  @P4 STG.E.U16 desc[UR6][R10.64], R75 ;  /* 0x0000004b0a004986 */ /* 0x0001e2000c101506 */
[----:B------:R-:W-:Y:S01]  /*1b2a0*/  ISETP.GE.AND P4, PT, R28, UR4, PT ;  /* 0x000000041c007c0c */ /* 0x000fe2000bf86270 */
[----:B----4-:R-:W-:Y:S01]  /*1b2b0*/  VIADD R15, R27, UR8 ;  /* 0x000000081b0f7c36 */ /* 0x010fe20008000000 */
[----:B------:R-:W-:Y:S01]  /*1b2c0*/  PRMT R27, R80, 0x7632, R27 ;  /* 0x00007632501b7816 */ /* 0x000fe2000000001b */
[----:B------:R3:W-:Y:S01]  /*1b2d0*/  @P3 STG.E.U16 desc[UR6][R20.64], R26 ;  /* 0x0000001a14003986 */ /* 0x0007e2000c101506 */
[----:B------:R-:W-:Y:S01]  /*1b2e0*/  ISETP.LT.AND P3, PT, R13, UR10, !P5 ;  /* 0x0000000a0d007c0c */ /* 0x000fe2000ef61270 */
[C---:B------:R-:W-:Y:S01]  /*1b2f0*/  IMAD.WIDE R22, R15.reuse, 0x2, R2 ;  /* 0x000000020f167825 */ /* 0x040fe200078e0202 */
[----:B------:R-:W-:Y:S01]  /*1b300*/  ULDC UR4, c[0x0][0x248] ;  /* 0x0000920000047ab9 */ /* 0x000fe20000000800 */
[----:B------:R-:W-:Y:S01]  /*1b310*/  ISETP.LT.AND P5, PT, R14, UR12, !P5 ;  /* 0x0000000c0e007c0c */ /* 0x000fe2000efa1270 */
[----:B------:R-:W-:Y:S01]  /*1b320*/  ULDC UR8, c[0x0][0x248] ;  /* 0x0000920000087ab9 */ /* 0x000fe20000000800 */
[----:B------:R-:W-:Y:S01]  /*1b330*/  IMAD.WIDE R24, R15, 0x2, R8 ;  /* 0x000000020f187825 */ /* 0x000fe200078e0208 */
[----:B------:R-:W-:Y:S01]  /*1b340*/  @P6 STG.E.U16 desc[UR6][R22.64], R80 ;  /* 0x0000005016006986 */ /* 0x000fe2000c101506 */
[----:B------:R-:W-:Y:S01]  /*1b350*/  ISETP.LT.AND P6, PT, R13, UR14, !P2 ;  /* 0x0000000e0d007c0c */ /* 0x000fe2000d7c1270 */
[----:B------:R-:W-:Y:S01]  /*1b360*/  ULDC UR10, c[0x0][0x228] ;  /* 0x00008a00000a7ab9 */ /* 0x000fe20000000800 */
[----:B0-----:R-:W-:Y:S01]  /*1b370*/  VIADD R10, R12, 0x75 ;  /* 0x000000750c0a7836 */ /* 0x001fe20000000000 */
[----:B------:R0:W-:Y:S01]  /*1b380*/  @P0 STG.E.U16 desc[UR6][R24.64], R27 ;  /* 0x0000001b18000986 */ /* 0x0001e2000c101506 */
[----:B------:R-:W-:Y:S01]  /*1b390*/  VIADD R15, R15, UR4 ;  /* 0x000000040f0f7c36 */ /* 0x000fe20008000000 */
[----:B------:R-:W-:Y:S01]  /*1b3a0*/  ISETP.LT.AND P2, PT, R14, UR16, !P2 ;  /* 0x000000100e007c0c */ /* 0x000fe2000d741270 */
[----:B------:R-:W-:Y:S01]  /*1b3b0*/  ULDC UR12, c[0x0][0x228] ;  /* 0x00008a00000c7ab9 */ /* 0x000fe20000000800 */
[----:B------:R-:W-:Y:S01]  /*1b3c0*/  ISETP.GE.AND P0, PT, R10, UR27, PT ;  /* 0x0000001b0a007c0c */ /* 0x000fe2000bf06270 */
[----:B------:R-:W-:Y:S01]  /*1b3d0*/  IMAD.WIDE R10, R15, 0x2, R2 ;  /* 0x000000020f0a7825 */ /* 0x000fe200078e0202 */
[----:B------:R-:W-:Y:S01]  /*1b3e0*/  ULDC UR4, c[0x0][0x248] ;  /* 0x0000920000047ab9 */ /* 0x000fe20000000800 */
[----:B------:R-:W-:Y:S01]  /*1b3f0*/  ULDC UR14, c[0x0][0x228] ;  /* 0x00008a00000e7ab9 */ /* 0x000fe20000000800 */
[----:B---3--:R-:W-:Y:S01]  /*1b400*/  PRMT R26, R81, 0x7632, R26 ;  /* 0x00007632511a7816 */ /* 0x008fe2000000001a */
[----:B------:R-:W-:Y:S01]  /*1b410*/  IMAD.WIDE R20, R15, 0x2, R8 ;  /* 0x000000020f147825 */ /* 0x000fe200078e0208 */
[----:B-1----:R1:W-:Y:S01]  /*1b420*/  @P3 STG.E.U16 desc[UR6][R10.64], R16 ;  /* 0x000000100a003986 */ /* 0x0023e2000c101506 */
[----:B------:R-:W-:-:S02]  /*1b430*/  ULDC UR16, c[0x0][0x228] ;  /* 0x00008a0000107ab9 */ /* 0x000fc40000000800 */
[----:B0-----:R-:W-:Y:S01]  /*1b440*/  VIADD R27, R15, UR8 ;  /* 0x000000080f1b7c36 */ /* 0x001fe20008000000 */
[----:B------:R-:W-:Y:S01]  /*1b450*/  PRMT R15, R16, 0x7632, R15 ;  /* 0x00007632100f7816 */ /* 0x000fe2000000000f */
[----:B------:R-:W-:Y:S01]  /*1b460*/  ULDC UR8, c[0x0][0x248] ;  /* 0x0000920000087ab9 */ /* 0x000fe20000000800 */
[----:B------:R-:W-:Y:S02]  /*1b470*/  VIADD R28, R12, 0x76 ;  /* 0x000000760c1c7836 */ /* 0x000fe40000000000 */
[----:B------:R-:W-:Y:S01]  /*1b480*/  IMAD.WIDE R22, R27, 0x2, R2 ;  /* 0x000000021b167825 */ /* 0x000fe200078e0202 */
[----:B------:R0:W-:Y:S01]  /*1b490*/  @P5 STG.E.U16 desc[UR6][R20.64], R15 ;  /* 0x0000000f14005986 */ /* 0x0001e2000c101506 */
[----:B------:R-:W-:Y:S01]  /*1b4a0*/  ISETP.LT.AND P5, PT, R13, UR10, !P1 ;  /* 0x0000000a0d007c0c */ /* 0x000fe2000cfa1270 */
[----:B------:R-:W-:Y:S01]  /*1b4b0*/  ULDC UR10, c[0x0][0x228] ;  /* 0x00008a00000a7ab9 */ /* 0x000fe20000000800 */
[----:B------:R-:W-:Y:S01]  /*1b4c0*/  IMAD.WIDE R24, R27, 0x2, R8 ;  /* 0x000000021b187825 */ /* 0x000fe200078e0208 */
[----:B------:R-:W-:Y:S01]  /*1b4d0*/  @P6 STG.E.U16 desc[UR6][R22.64], R81 ;  /* 0x0000005116006986 */ /* 0x000fe2000c101506 */
[----:B------:R-:W-:Y:S01]  /*1b4e0*/  ISETP.LT.AND P1, PT, R14, UR12, !P1 ;  /* 0x0000000c0e007c0c */ /* 0x000fe2000cf21270 */
[----:B------:R-:W-:Y:S01]  /*1b4f0*/  ULDC UR12, c[0x0][0x228] ;  /* 0x00008a00000c7ab9 */ /* 0x000fe20000000800 */
[----:B-1----:R-:W-:Y:S01]  /*1b500*/  VIADD R10, R12, 0x77 ;  /* 0x000000770c0a7836 */ /* 0x002fe20000000000 */
[----:B------:R-:W-:Y:S01]  /*1b510*/  ISETP.LT.AND P6, PT, R13, UR14, !P4 ;  /* 0x0000000e0d007c0c */ /* 0x000fe2000e7c1270 */
[----:B------:R1:W-:Y:S01]  /*1b520*/  @P2 STG.E.U16 desc[UR6][R24.64], R26 ;  /* 0x0000001a18002986 */ /* 0x0003e2000c101506 */
[----:B------:R-:W-:Y:S01]  /*1b530*/  ISETP.LT.AND P4, PT, R14, UR16, !P4 ;  /* 0x000000100e007c0c */ /* 0x000fe2000e781270 */
[----:B------:R-:W-:Y:S01]  /*1b540*/  ULDC UR14, c[0x0][0x228] ;  /* 0x00008a00000e7ab9 */ /* 0x000fe20000000800 */
[----:B0-----:R-:W-:Y:S01]  /*1b550*/  VIADD R21, R27, UR4 ;  /* 0x000000041b157c36 */ /* 0x001fe20008000000 */
[----:B------:R-:W-:Y:S01]  /*1b560*/  ISETP.GE.AND P2, PT, R10, UR23, PT ;  /* 0x000000170a007c0c */ /* 0x000fe2000bf46270 */
[----:B------:R-:W-:Y:S01]  /*1b570*/  ULDC UR4, c[0x0][0x248] ;  /* 0x0000920000047ab9 */ /* 0x000fe20000000800 */
[----:B------:R-:W-:Y:S01]  /*1b580*/  PRMT R16, R17, 0x7632, R16 ;  /* 0x0000763211107816 */ /* 0x000fe20000000010 */
[C---:B------:R-:W-:Y:S01]  /*1b590*/  VIADD R15, R21.reuse, UR8 ;  /* 0x00000008150f7c36 */ /* 0x040fe20008000000 */
[----:B------:R-:W-:Y:S01]  /*1b5a0*/  ISETP.GE.AND P3, PT, R28, UR25, PT ;  /* 0x000000191c007c0c */ /* 0x000fe2000bf66270 */
[C---:B------:R-:W-:Y:S01]  /*1b5b0*/  IMAD.WIDE R10, R21.reuse, 0x2, R2 ;  /* 0x00000002150a7825 */ /* 0x040fe200078e0202 */
[----:B------:R-:W-:Y:S01]  /*1b5c0*/  ULDC UR16, c[0x0][0x228] ;  /* 0x00008a0000107ab9 */ /* 0x000fe20000000800 */
[----:B------:R-:W-:Y:S01]  /*1b5d0*/  ULDC UR8, c[0x0][0x248] ;  /* 0x0000920000087ab9 */ /* 0x000fe20000000800 */
[----:B-1----:R-:W-:Y:S01]  /*1b5e0*/  PRMT R26, R82, 0x7632, R26 ;  /* 0x00007632521a7816 */ /* 0x002fe2000000001a */
[----:B------:R-:W-:Y:S01]  /*1b5f0*/  IMAD.WIDE R20, R21, 0x2, R8 ;  /* 0x0000000215147825 */ /* 0x000fe200078e0208 */
[----:B------:R0:W-:Y:S03]  /*1b600*/  @P5 STG.E.U16 desc[UR6][R10.64], R17 ;  /* 0x000000110a005986 */ /* 0x0001e6000c101506 */
[C---:B------:R-:W-:Y:S01]  /*1b610*/  IMAD.WIDE R22, R15.reuse, 0x2, R2 ;  /* 0x000000020f167825 */ /* 0x040fe200078e0202 */
[----:B------:R1:W-:Y:S03]  /*1b620*/  @P1 STG.E.U16 desc[UR6][R20.64], R16 ;  /* 0x0000001014001986 */ /* 0x0003e6000c101506 */
[--C-:B------:R-:W-:Y:S01]  /*1b630*/  IMAD.WIDE R24, R15, 0x2, R8.reuse ;  /* 0x000000020f187825 */ /* 0x100fe200078e0208 */
[----:B------:R-:W-:Y:S01]  /*1b640*/  @P6 STG.E.U16 desc[UR6][R22.64], R82 ;  /* 0x0000005216006986 */ /* 0x000fe2000c101506 */
[----:B------:R-:W-:Y:S01]  /*1b650*/  ISETP.LT.AND P6, PT, R13, UR14, !P3 ;  /* 0x0000000e0d007c0c */ /* 0x000fe2000dfc1270 */
[----:B------:R-:W-:Y:S01]  /*1b660*/  ULDC UR14, c[0x0][0x228] ;  /* 0x00008a00000e7ab9 */ /* 0x000fe20000000800 */
[----:B------:R-:W-:Y:S01]  /*1b670*/  VIADD R15, R15, UR4 ;  /* 0x000000040f0f7c36 */ /* 0x000fe20008000000 */
[----:B------:R3:W-:Y:S01]  /*1b680*/  @P4 STG.E.U16 desc[UR6][R24.64], R26 ;  /* 0x0000001a18004986 */ /* 0x0007e2000c101506 */
[----:B------:R-:W-:Y:S01]  /*1b690*/  ISETP.LT.AND P4, PT, R13, UR10, !P0 ;  /* 0x0000000a0d007c0c */ /* 0x000fe2000c781270 */
[----:B0-----:R-:W-:Y:S01]  /*1b6a0*/  VIADD R10, R12, 0x79 ;  /* 0x000000790c0a7836 */ /* 0x001fe20000000000 */
[C---:B------:R-:W-:Y:S01]  /*1b6b0*/  ISETP.LT.AND P0, PT, R14.reuse, UR12, !P0 ;  /* 0x0000000c0e007c0c */ /* 0x040fe2000c701270 */
[----:B------:R0:W4:Y:S01]  /*1b6c0*/  LDS.128 R28, [R0] ;  /* 0x00000000001c7984 */ /* 0x0001220000000c00 */
[----:B------:R-:W-:Y:S01]  /*1b6d0*/  ISETP.LT.AND P3, PT, R14, UR16, !P3 ;  /* 0x000000100e007c0c */ /* 0x000fe2000df61270 */
[C---:B-1----:R-:W-:Y:S01]  /*1b6e0*/  IMAD.WIDE R16, R15.reuse, 0x2, R8 ;  /* 0x000000020f107825 */ /* 0x042fe200078e0208 */
[----:B------:R-:W-:Y:S01]  /*1b6f0*/  ISETP.GE.AND P1, PT, R10, UR19, PT ;  /* 0x000000130a007c0c */ /* 0x000fe2000bf26270 */
[----:B------:R-:W-:Y:S01]  /*1b700*/  ULDC UR10, c[0x0][0x228] ;  /* 0x00008a00000a7ab9 */ /* 0x000fe20000000800 */
[----:B------:R-:W-:Y:S01]  /*1b710*/  ULDC UR12, c[0x0][0x228] ;  /* 0x00008a00000c7ab9 */ /* 0x000fe20000000800 */
[----:B------:R-:W-:Y:S01]  /*1b720*/  IMAD.WIDE R10, R15, 0x2, R2 ;  /* 0x000000020f0a7825 */ /* 0x000fe200078e0202 */
[----:B------:R-:W-:Y:S01]  /*1b730*/  ULDC UR4, c[0x0][0x248] ;  /* 0x0000920000047ab9 */ /* 0x000fe20000000800 */
[----:B---3--:R-:W-:Y:S01]  /*1b740*/  PRMT R24, R83, 0x7632, R24 ;  /* 0x0000763253187816 */ /* 0x008fe20000000018 */
[----:B------:R-:W-:Y:S01]  /*1b750*/  ULDC UR16, c[0x0][0x228] ;  /* 0x00008a0000107ab9 */ /* 0x000fe20000000800 */
[----:B------:R-:W-:Y:S01]  /*1b760*/  VIADD R25, R15, UR8 ;  /* 0x000000080f197c36 */ /* 0x000fe20008000000 */
[----:B------:R-:W-:Y:S01]  /*1b770*/  PRMT R15, R18, 0x7632, R15 ;  /* 0x00007632120f7816 */ /* 0x000fe2000000000f */
[----:B------:R-:W-:Y:S01]  /*1b780*/  VIADD R27, R12, 0x78 ;  /* 0x000000780c1b7836 */ /* 0x000fe20000000000 */
[----:B------:R1:W-:Y:S01]  /*1b790*/  @P4 STG.E.U16 desc[UR6][R10.64], R18 ;  /* 0x000000120a004986 */ /* 0x0003e2000c101506 */
[----:B------:R-:W-:Y:S01]  /*1b7a0*/  IMAD.WIDE R20, R25, 0x2, R2 ;  /* 0x0000000219147825 */ /* 0x000fe200078e0202 */
[----:B------:R-:W-:Y:S01]  /*1b7b0*/  ULDC UR8, c[0x0][0x248] ;  /* 0x0000920000087ab9 */ /* 0x000fe20000000800 */
[----:B0-----:R-:W-:Y:S01]  /*1b7c0*/  PRMT R0, R19, 0x7632, R0 ;  /* 0x0000763213007816 */ /* 0x001fe20000000000 */
[----:B------:R0:W-:Y:S01]  /*1b7d0*/  @P0 STG.E.U16 desc[UR6][R16.64], R15 ;  /* 0x0000000f10000986 */ /* 0x0001e2000c101506 */
[----:B------:R-:W-:Y:S01]  /*1b7e0*/  IMAD.WIDE R22, R25, 0x2, R8 ;  /* 0x0000000219167825 */ /* 0x000fe200078e0208 */
[----:B------:R-:W-:-:S02]  /*1b7f0*/  ISETP.GE.AND P5, PT, R27, UR21, PT ;  /* 0x000000151b007c0c */ /* 0x000fc4000bfa6270 */
[----:B------:R3:W-:Y:S01]  /*1b800*/  @P6 STG.E.U16 desc[UR6][R20.64], R83 ;  /* 0x0000005314006986 */ /* 0x0007e2000c101506 */
[C---:B------:R-:W-:Y:S01]  /*1b810*/  VIADD R26, R12.reuse, 0x7a ;  /* 0x0000007a0c1a7836 */ /* 0x040fe20000000000 */
[C---:B------:R-:W-:Y:S02]  /*1b820*/  ISETP.LT.AND P6, PT, R13.reuse, UR14, !P5 ;  /* 0x0000000e0d007c0c */ /* 0x040fe4000efc1270 */
[----:B------:R5:W-:Y:S01]  /*1b830*/  @P3 STG.E.U16 desc[UR6][R22.64], R24 ;  /* 0x0000001816003986 */ /* 0x000be2000c101506 */
[----:B------:R-:W-:Y:S01]  /*1b840*/  ISETP.LT.AND P3, PT, R13, UR10, !P2 ;  /* 0x0000000a0d007c0c */ /* 0x000fe2000d761270 */
[----:B-1----:R-:W-:Y:S01]  /*1b850*/  VIADD R10, R12, 0x7b ;  /* 0x0000007b0c0a7836 */ /* 0x002fe20000000000 */
[C---:B------:R-:W-:Y:S01]  /*1b860*/  ISETP.LT.AND P2, PT, R14.reuse, UR12, !P2 ;  /* 0x0000000c0e007c0c */ /* 0x040fe2000d741270 */
[----:B0-----:R-:W-:Y:S01]  /*1b870*/  VIADD R17, R25, UR4 ;  /* 0x0000000419117c36 */ /* 0x001fe20008000000 */
[----:B------:R-:W-:Y:S01]  /*1b880*/  ISETP.LT.AND P5, PT, R14, UR16, !P5 ;  /* 0x000000100e007c0c */ /* 0x000fe2000efa1270 */
[----:B------:R-:W-:Y:S01]  /*1b890*/  ULDC UR10, c[0x0][0x228] ;  /* 0x00008a00000a7ab9 */ /* 0x000fe20000000800 */
[----:B------:R-:W-:Y:S01]  /*1b8a0*/  ISETP.GE.AND P0, PT, R10, UR15, PT ;  /* 0x0000000f0a007c0c */ /* 0x000fe2000bf06270 */
[C---:B------:R-:W-:Y:S01]  /*1b8b0*/  VIADD R15, R17.reuse, UR8 ;  /* 0x00000008110f7c36 */ /* 0x040fe20008000000 */
[----:B--2---:R-:W-:Y:S01]  /*1b8c0*/  PRMT R18, R4, 0x7632, R18 ;  /* 0x0000763204127816 */ /* 0x004fe20000000012 */
[C---:B------:R-:W-:Y:S01]  /*1b8d0*/  IMAD.WIDE R10, R17.reuse, 0x2, R2 ;  /* 0x00000002110a7825 */ /* 0x040fe200078e0202 */
[----:B------:R-:W-:Y:S01]  /*1b8e0*/  ULDC UR8, c[0x0][0x228] ;  /* 0x00008a0000087ab9 */ /* 0x000fe20000000800 */
[----:B------:R-:W-:Y:S01]  /*1b8f0*/  ISETP.GE.AND P4, PT, R26, UR17, PT ;  /* 0x000000111a007c0c */ /* 0x000fe2000bf86270 */
[----:B------:R-:W-:Y:S01]  /*1b900*/  ULDC UR4, c[0x0][0x248] ;  /* 0x0000920000047ab9 */ /* 0x000fe20000000800 */
[----:B------:R-:W-:Y:S01]  /*1b910*/  IMAD.WIDE R16, R17, 0x2, R8 ;  /* 0x0000000211107825 */ /* 0x000fe200078e0208 */
[----:B------:R0:W-:Y:S01]  /*1b920*/  @P3 STG.E.U16 desc[UR6][R10.64], R19 ;  /* 0x000000130a003986 */ /* 0x0001e2000c101506 */
[----:B------:R-:W-:-:S02]  /*1b930*/  ULDC UR12, c[0x0][0x228] ;  /* 0x00008a00000c7ab9 */ /* 0x000fc40000000800 */
[C---:B---3--:R-:W-:Y:S01]  /*1b940*/  IMAD.WIDE R20, R15.reuse, 0x2, R2 ;  /* 0x000000020f147825 */ /* 0x048fe200078e0202 */
[----:B------:R-:W-:Y:S01]  /*1b950*/  @P2 STG.E.U16 desc[UR6][R16.64], R0 ;  /* 0x0000000010002986 */ /* 0x000fe2000c101506 */
[----:B------:R-:W-:Y:S01]  /*1b960*/  ISETP.LT.AND P2, PT, R14, UR10, !P1 ;  /* 0x0000000a0e007c0c */ /* 0x000fe2000cf41270 */
[----:B------:R-:W-:Y:S01]  /*1b970*/  ULDC UR10, c[0x0][0x228] ;  /* 0x00008a00000a7ab9 */ /* 0x000fe20000000800 */
[----:B-----5:R-:W-:Y:S01]  /*1b980*/  IMAD.WIDE R22, R15, 0x2, R8 ;  /* 0x000000020f167825 */ /* 0x020fe200078e0208 */
[----:B------:R4:W-:Y:S01]  /*1b990*/  @P6 STG.E.U16 desc[UR6][R20.64], R4 ;  /* 0x0000000414006986 */ /* 0x0009e2000c101506 */
[----:B------:R-:W-:Y:S02]  /*1b9a0*/  ISETP.LT.AND P6, PT, R13, UR12, !P4 ;  /* 0x0000000c0d007c0c */ /* 0x000fe4000e7c1270 */
[----:B------:R-:W-:Y:S01]  /*1b9b0*/  VIADD R15, R15, UR4 ;  /* 0x000000040f0f7c36 */ /* 0x000fe20008000000 */
[----:B------:R1:W-:Y:S01]  /*1b9c0*/  @P5 STG.E.U16 desc[UR6][R22.64], R18 ;  /* 0x0000001216005986 */ /* 0x0003e2000c101506 */
[----:B------:R-:W-:Y:S01]  /*1b9d0*/  ISETP.LT.AND P5, PT, R13, UR8, !P1 ;  /* 0x000000080d007c0c */ /* 0x000fe2000cfa1270 */
[----:B------:R-:W-:Y:S01]  /*1b9e0*/  ULDC UR4, c[0x0][0x248] ;  /* 0x0000920000047ab9 */ /* 0x000fe20000000800 */
[----:B0-----:R-:W-:Y:S01]  /*1b9f0*/  IMAD.WIDE R10, R15, 0x2, R2 ;  /* 0x000000020f0a7825 */ /* 0x001fe200078e0202 */
[----:B------:R-:W-:-:S02]  /*1ba00*/  ULDC UR8, c[0x0][0x228] ;  /* 0x00008a0000087ab9 */ /* 0x000fc40000000800 */
[----:B------:R-:W-:Y:S01]  /*1ba10*/  ISETP.LT.AND P4, PT, R14, UR8, !P4 ;  /* 0x000000080e007c0c */ /* 0x000fe2000e781270 */
[----:B------:R-:W-:Y:S01]  /*1ba20*/  VIADD R24, R12, 0x7c ;  /* 0x0000007c0c187836 */ /* 0x000fe20000000000 */
[----:B----4-:R-:W-:Y:S01]  /*1ba30*/  PRMT R4, R28, 0x7632, R4 ;  /* 0x000076321c047816 */ /* 0x010fe20000000004 */
[C---:B------:R-:W-:Y:S01]  /*1ba40*/  VIADD R21, R15.reuse, UR4 ;  /* 0x000000040f157c36 */ /* 0x040fe20008000000 */
[----:B------:R-:W-:Y:S01]  /*1ba50*/  ULDC UR4, c[0x0][0x248] ;  /* 0x0000920000047ab9 */ /* 0x000fe20000000800 */
[----:B------:R-:W-:Y:S01]  /*1ba60*/  VIADD R20, R12, 0x7e ;  /* 0x0000007e0c147836 */ /* 0x000fe20000000000 */
[----:B------:R-:W-:Y:S01]  /*1ba70*/  ISETP.GE.AND P3, PT, R24, UR13, PT ;  /* 0x0000000d18007c0c */ /* 0x000fe2000bf66270 */
[----:B------:R-:W-:Y:S01]  /*1ba80*/  VIADD R0, R12, 0x7d ;  /* 0x0000007d0c007836 */ /* 0x000fe20000000000 */
[----:B------:R-:W-:Y:S01]  /*1ba90*/  @P5 STG.E.U16 desc[UR6][R10.64], R28 ;  /* 0x0000001c0a005986 */ /* 0x000fe2000c101506 */
[----:B------:R-:W-:Y:S01]  /*1baa0*/  IMAD.WIDE R16, R15, 0x2, R8 ;  /* 0x000000020f107825 */ /* 0x000fe200078e0208 */
[----:B------:R-:W-:Y:S01]  /*1bab0*/  ISETP.GE.AND P5, PT, R20, UR9, PT ;  /* 0x0000000914007c0c */ /* 0x000fe2000bfa6270 */
[----:B------:R-:W-:Y:S01]  /*1bac0*/  ULDC UR9, c[0x0][0x228] ;  /* 0x00008a0000097ab9 */ /* 0x000fe20000000800 */
[----:B------:R-:W-:Y:S01]  /*1bad0*/  ISETP.GE.AND P1, PT, R0, UR11, PT ;  /* 0x0000000b00007c0c */ /* 0x000fe2000bf26270 */
[----:B-1----:R-:W-:Y:S01]  /*1bae0*/  IMAD.WIDE R18, R21, 0x2, R2 ;  /* 0x0000000215127825 */ /* 0x002fe200078e0202 */
[----:B------:R0:W-:Y:S01]  /*1baf0*/  @P2 STG.E.U16 desc[UR6][R16.64], R4 ;  /* 0x0000000410002986 */ /* 0x0001e2000c101506 */
[----:B------:R-:W-:Y:S01]  /*1bb00*/  ULDC UR11, c[0x0][0x228] ;  /* 0x00008a00000b7ab9 */ /* 0x000fe20000000800 */
[C---:B------:R-:W-:Y:S01]  /*1bb10*/  ISETP.LT.AND P2, PT, R13.reuse, UR9, !P0 ;  /* 0x000000090d007c0c */ /* 0x040fe2000c741270 */
[----:B------:R-:W-:Y:S01]  /*1bb20*/  VIADD R12, R12, 0x7f ;  /* 0x0000007f0c0c7836 */ /* 0x000fe20000000000 */
[----:B------:R1:W-:Y:S01]  /*1bb30*/  @P6 STG.E.U16 desc[UR6][R18.64], R5 ;  /* 0x0000000512006986 */ /* 0x0003e2000c101506 */
[----:B------:R-:W-:Y:S01]  /*1bb40*/  ISETP.LT.AND P0, PT, R14, UR10, !P0 ;  /* 0x0000000a0e007c0c */ /* 0x000fe2000c701270 */
[----:B------:R-:W-:Y:S01]  /*1bb50*/  ULDC UR8, c[0x0][0x228] ;  /* 0x00008a0000087ab9 */ /* 0x000fe20000000800 */
[----:B------:R-:W-:Y:S01]  /*1bb60*/  ISETP.LT.AND P6, PT, R13, UR11, !P3 ;  /* 0x0000000b0d007c0c */ /* 0x000fe2000dfc1270 */
[----:B------:R-:W-:Y:S01]  /*1bb70*/  ULDC UR9, c[0x0][0x228] ;  /* 0x00008a0000097ab9 */ /* 0x000fe20000000800 */
[----:B------:R-:W-:Y:S01]  /*1bb80*/  PRMT R0, R5, 0x7632, R0 ;  /* 0x0000763205007816 */ /* 0x000fe20000000000 */
[----:B------:R-:W-:Y:S01]  /*1bb90*/  ULDC UR10, c[0x0][0x228] ;  /* 0x00008a00000a7ab9 */ /* 0x000fe20000000800 */
[----:B------:R-:W-:Y:S01]  /*1bba0*/  PRMT R20, R29, 0x7632, R20 ;  /* 0x000076321d147816 */ /* 0x000fe20000000014 */
[C---:B0-----:R-:W-:Y:S01]  /*1bbb0*/  VIADD R17, R21.reuse, UR4 ;  /* 0x0000000415117c36 */ /* 0x041fe20008000000 */
[----:B------:R-:W-:Y:S01]  /*1bbc0*/  ULDC UR4, c[0x0][0x248] ;  /* 0x0000920000047ab9 */ /* 0x000fe20000000800 */
[----:B------:R-:W-:Y:S01]  /*1bbd0*/  ULDC UR11, c[0x0][0x228] ;  /* 0x00008a00000b7ab9 */ /* 0x000fe20000000800 */
[----:B-1----:R-:W-:-:S04]  /*1bbe0*/  IMAD.WIDE R4, R21, 0x2, R8 ;  /* 0x0000000215047825 */ /* 0x002fc800078e0208 */
[C---:B------:R-:W-:Y:S01]  /*1bbf0*/  VIADD R15, R17.reuse, UR4 ;  /* 0x00000004110f7c36 */ /* 0x040fe20008000000 */
[----:B------:R-:W-:Y:S01]  /*1bc00*/  @P4 STG.E.U16 desc[UR6][R4.64], R0 ;  /* 0x0000000004004986 */ /* 0x000fe2000c101506 */
[C---:B------:R-:W-:Y:S01]  /*1bc10*/  IMAD.WIDE R10, R17.reuse, 0x2, R2 ;  /* 0x00000002110a7825 */ /* 0x040fe200078e0202 */
[----:B------:R-:W-:Y:S01]  /*1bc20*/  ISETP.GE.AND P4, PT, R12, UR5, PT ;  /* 0x000000050c007c0c */ /* 0x000fe2000bf86270 */
[----:B------:R-:W-:Y:S01]  /*1bc30*/  ULDC UR4, c[0x0][0x228] ;  /* 0x00008a0000047ab9 */ /* 0x000fe20000000800 */
[----:B------:R-:W-:Y:S01]  /*1bc40*/  ULDC UR5, c[0x0][0x228] ;  /* 0x00008a0000057ab9 */ /* 0x000fe20000000800 */
[----:B------:R-:W-:Y:S01]  /*1bc50*/  IMAD.WIDE R16, R17, 0x2, R8 ;  /* 0x0000000211107825 */ /* 0x000fe200078e0208 */
[----:B------:R-:W-:Y:S01]  /*1bc60*/  @P2 STG.E.U16 desc[UR6][R10.64], R29 ;  /* 0x0000001d0a002986 */ /* 0x000fe2000c101506 */
[----:B------:R-:W-:Y:S01]  /*1bc70*/  ISETP.LT.AND P2, PT, R13, UR5, !P5 ;  /* 0x000000050d007c0c */ /* 0x000fe2000ef41270 */
[----:B------:R-:W-:Y:S01]  /*1bc80*/  ULDC UR5, c[0x0][0x248] ;  /* 0x0000920000057ab9 */ /* 0x000fe20000000800 */
[----:B------:R-:W-:Y:S01]  /*1bc90*/  IMAD.WIDE R18, R15, 0x2, R2 ;  /* 0x000000020f127825 */ /* 0x000fe200078e0202 */
[----:B------:R0:W-:Y:S01]  /*1bca0*/  @P0 STG.E.U16 desc[UR6][R16.64], R20 ;  /* 0x0000001410000986 */ /* 0x0001e2000c101506 */
[C---:B------:R-:W-:Y:S01]  /*1bcb0*/  ISETP.LT.AND P0, PT, R13.reuse, UR8, !P4 ;  /* 0x000000080d007c0c */ /* 0x040fe2000e701270 */
[----:B------:R-:W-:Y:S01]  /*1bcc0*/  ULDC UR8, c[0x0][0x228] ;  /* 0x00008a0000087ab9 */ /* 0x000fe20000000800 */
[C---:B------:R-:W-:Y:S01]  /*1bcd0*/  ISETP.LT.AND P5, PT, R14.reuse, UR10, !P5 ;  /* 0x0000000a0e007c0c */ /* 0x040fe2000efa1270 */
[----:B------:R1:W-:Y:S01]  /*1bce0*/  @P6 STG.E.U16 desc[UR6][R18.64], R6 ;  /* 0x0000000612006986 */ /* 0x0003e2000c101506 */
[----:B------:R-:W-:Y:S01]  /*1bcf0*/  ISETP.LT.AND P6, PT, R13, UR4, !P1 ;  /* 0x000000040d007c0c */ /* 0x000fe2000cfc1270 */
[----:B------:R-:W-:Y:S01]  /*1bd00*/  ULDC UR4, c[0x0][0x248] ;  /* 0x0000920000047ab9 */ /* 0x000fe20000000800 */
[C---:B------:R-:W-:Y:S01]  /*1bd10*/  ISETP.LT.AND P3, PT, R14.reuse, UR8, !P3 ;  /* 0x000000080e007c0c */ /* 0x040fe2000df61270 */
[----:B------:R-:W-:Y:S01]  /*1bd20*/  VIADD R13, R15, UR4 ;  /* 0x000000040f0d7c36 */ /* 0x000fe20008000000 */
[C---:B------:R-:W-:Y:S01]  /*1bd30*/  ISETP.LT.AND P1, PT, R14.reuse, UR9, !P1 ;  /* 0x000000090e007c0c */ /* 0x040fe2000cf21270 */
[----:B------:R-:W-:Y:S01]  /*1bd40*/  ULDC UR4, c[0x0][0x248] ;  /* 0x0000920000047ab9 */ /* 0x000fe20000000800 */
[----:B------:R-:W-:Y:S01]  /*1bd50*/  ISETP.LT.AND P4, PT, R14, UR11, !P4 ;  /* 0x0000000b0e007c0c */ /* 0x000fe2000e781270 */
[----:B0-----:R-:W-:Y:S01]  /*1bd60*/  VIADD R17, R13, UR5 ;  /* 0x000000050d117c36 */ /* 0x001fe20008000000 */
[----:B------:R-:W-:Y:S01]  /*1bd70*/  PRMT R0, R30, 0x7632, R0 ;  /* 0x000076321e007816 */ /* 0x000fe20000000000 */
[----:B------:R-:W-:Y:S01]  /*1bd80*/  IMAD.WIDE R4, R15, 0x2, R8 ;  /* 0x000000020f047825 */ /* 0x000fe200078e0208 */
[----:B-1----:R-:W-:-:S03]  /*1bd90*/  PRMT R6, R6, 0x7632, R6 ;  /* 0x0000763206067816 */ /* 0x002fc60000000006 */
[----:B------:R-:W-:Y:S01]  /*1bda0*/  VIADD R19, R17, UR4 ;  /* 0x0000000411137c36 */ /* 0x000fe20008000000 */
[----:B------:R-:W-:Y:S01]  /*1bdb0*/  PRMT R18, R7, 0x7632, R18 ;  /* 0x0000763207127816 */ /* 0x000fe20000000012 */
[C---:B------:R-:W-:Y:S01]  /*1bdc0*/  IMAD.WIDE R10, R13.reuse, 0x2, R2 ;  /* 0x000000020d0a7825 */ /* 0x040fe200078e0202 */
[----:B------:R0:W-:Y:S03]  /*1bdd0*/  @P3 STG.E.U16 desc[UR6][R4.64], R6 ;  /* 0x0000000604003986 */ /* 0x0001e6000c101506 */
[----:B------:R-:W-:Y:S01]  /*1bde0*/  IMAD.WIDE R12, R13, 0x2, R8 ;  /* 0x000000020d0c7825 */ /* 0x000fe200078e0208 */
[----:B------:R0:W-:Y:S03]  /*1bdf0*/  @P6 STG.E.U16 desc[UR6][R10.64], R30 ;  /* 0x0000001e0a006986 */ /* 0x0001e6000c101506 */
[C---:B------:R-:W-:Y:S01]  /*1be00*/  IMAD.WIDE R14, R17.reuse, 0x2, R2 ;  /* 0x00000002110e7825 */ /* 0x040fe200078e0202 */
[----:B------:R0:W-:Y:S03]  /*1be10*/  @P1 STG.E.U16 desc[UR6][R12.64], R0 ;  /* 0x000000000c001986 */ /* 0x0001e6000c101506 */
[----:B------:R-:W-:Y:S01]  /*1be20*/  IMAD.WIDE R16, R17, 0x2, R8 ;  /* 0x0000000211107825 */ /* 0x000fe200078e0208 */
[----:B------:R0:W-:Y:S03]  /*1be30*/  @P2 STG.E.U16 desc[UR6][R14.64], R7 ;  /* 0x000000070e002986 */ /* 0x0001e6000c101506 */
[C---:B------:R-:W-:Y:S01]  /*1be40*/  IMAD.WIDE R2, R19.reuse, 0x2, R2 ;  /* 0x0000000213027825 */ /* 0x040fe200078e0202 */
[----:B------:R0:W-:Y:S03]  /*1be50*/  @P5 STG.E.U16 desc[UR6][R16.64], R18 ;  /* 0x0000001210005986 */ /* 0x0001e6000c101506 */
[----:B------:R-:W-:Y:S01]  /*1be60*/  IMAD.WIDE R8, R19, 0x2, R8 ;  /* 0x0000000213087825 */ /* 0x000fe200078e0208 */
[----:B------:R0:W-:Y:S01]  /*1be70*/  @P0 STG.E.U16 desc[UR6][R2.64], R31 ;  /* 0x0000001f02000986 */ /* 0x0001e2000c101506 */
[----:B------:R-:W-:Y:S05]  /*1be80*/  @!P4 EXIT ;  /* 0x000000000000c94d */ /* 0x000fea0003800000 */
[----:B0-----:R-:W-:-:S05]  /*1be90*/  PRMT R4, R31, 0x7632, R4 ;  /* 0x000076321f047816 */ /* 0x001fca0000000004 */
[----:B------:R-:W-:Y:S01]  /*1bea0*/  STG.E.U16 desc[UR6][R8.64], R4 ;  /* 0x0000000408007986 */ /* 0x000fe2000c101506 */
[----:B------:R-:W-:Y:S05]  /*1beb0*/  EXIT ;  /* 0x000000000000794d */ /* 0x000fea0003800000 */
.L_x_2:
[----:B------:R-:W-:-:S00]  /*1bec0*/  BRA `(.L_x_2) ;  /* 0xfffffffc00fc7947 */ /* 0x000fc0000383ffff */
[----:B------:R-:W-:-:S00]  /*1bed0*/  NOP ;  /* 0x0000000000007918 */ /* 0x000fc00000000000 */
        /* <DEDUP_REMOVED lines=10> */
.L_x_3:


//--------------------- .nv.shared.matmul_kernel  --------------------------
	.section	.nv.shared.matmul_kernel,"aw",@nobits
	.sectionflags	@""
	.align	16
	.zero		1024


//--------------------- .nv.shared.reserved.0     --------------------------
	.section	.nv.shared.reserved.0,"aw",@nobits
	.weak		__nv_reservedSMEM_offset_0_alias
	.size		__nv_reservedSMEM_offset_0_alias, 0, 0
	.other		__nv_reservedSMEM_offset_0_alias,@"STO_CUDA_RESERVED_SHARED STV_DEFAULT"
__nv_reservedSMEM_offset_0_alias:
	.zero		0


//--------------------- .nv.constant0.matmul_kernel --------------------------
	.section	.nv.constant0.matmul_kernel,"a",@progbits
	.sectionflags	@""
	.align	4
.nv.constant0.matmul_kernel:
	.zero		608


//--------------------- SYMBOLS --------------------------

	.type		.nv.reservedSmem.offset0,@object
	.size		.nv.reservedSmem.offset0,0x4
